def attn_fwd(
    Q,
    K,
    V,
    Out,
    Lse,
    sm_scale,
    stride_qz,
    stride_qh,
    stride_qm,
    stride_qk,
    stride_kz,
    stride_kh,
    stride_kn,
    stride_kk,
    stride_vz,
    stride_vh,
    stride_vn,
    stride_vk,
    stride_oz,
    stride_oh,
    stride_om,
    stride_ok,
    seqlen_q,
    seqlen_k,
    BLOCK_M: tl.constexpr,
    BLOCK_N: tl.constexpr,
    HEAD_DIM: tl.constexpr,
    CAUSAL: tl.constexpr,
):
    start_m = tl.program_id(0)
    off_hz = tl.program_id(1)
    q_off = off_hz * stride_qh
    k_off = off_hz * stride_kh
    v_off = off_hz * stride_vh
    offs_m = start_m * BLOCK_M + tl.arange(0, BLOCK_M)
    offs_d = tl.arange(0, HEAD_DIM)
    offs_n = tl.arange(0, BLOCK_N)
    q_ptrs = Q + q_off + offs_m[:, None] * stride_qm + offs_d[None, :] * stride_qk
    k_ptrs = K + k_off + offs_d[:, None] * stride_kk + offs_n[None, :] * stride_kn
    v_ptrs = V + v_off + offs_n[:, None] * stride_vn + offs_d[None, :] * stride_vk
    m_i = tl.full([BLOCK_M], float("-inf"), dtype=tl.float32)
    l_i = tl.zeros([BLOCK_M], dtype=tl.float32) + 1.0
    acc = tl.zeros([BLOCK_M, HEAD_DIM], dtype=tl.float32)
    q = tl.load(q_ptrs)
    acc, l_i, m_i = _attn_fwd_inner(
        acc,
        l_i,
        m_i,
        q,
        k_ptrs,
        v_ptrs,
        sm_scale,
        stride_kn,
        stride_vn,
        start_m,
        seqlen_k,
        BLOCK_M,
        BLOCK_N,
        HEAD_DIM,
        CAUSAL,
    )
    acc = acc / l_i[:, None]
    lse = m_i + tl.math.log2(l_i) / 1.4426950408889634
    o_ptrs = (
        Out
        + off_hz * stride_oh
        + offs_m[:, None] * stride_om
        + offs_d[None, :] * stride_ok
    )
    tl.store(o_ptrs, acc.to(Out.dtype.element_ty))
    tl.store(Lse + off_hz * seqlen_q + offs_m, lse)

# config = {"BLOCK_M": 32, "BLOCK_N": 128, "HEAD_DIM": 512, "arch": "sm_90", "causal": true, "dtype": "fp8e4m3", "num_stages": 2, "num_warps": 4}
# arch = sm_90


// ===== COMPILED SASS (sm_90a) =====

	.target	sm_90a

	.elftype	@"ET_EXEC"


//--------------------- .note.nv.tkinfo           --------------------------
	.section	.note.nv.tkinfo,"",@"SHT_NOTE"
	.sectionflags	@"SHF_NOTE_NV_TKINFO"
	.tkinfo
        /*0018*/ 	.word	0x00000002
        /*0030*/ 	.string	""
        /*0030*/ 	.string	"ptxas"
        /*0030*/ 	.string	"Cuda compilation tools, release 13.0, V13.0.88"
        /*0030*/ 	.string	"Build cuda_13.0.r13.0/compiler.36424714_0"
        /*0030*/ 	.string	"-v  -suppress-debug-info  -lineinfo  -arch sm_90a "



//--------------------- .note.nv.cuinfo           --------------------------
	.section	.note.nv.cuinfo,"",@"SHT_NOTE"
	.sectionflags	@"SHF_NOTE_NV_CUINFO"
        /*0018*/ 	.short	0x0002
        /*001a*/ 	.short	0x005a
        /*001c*/ 	.short	0x0082
	.zero		2


//--------------------- .nv.info                  --------------------------
	.section	.nv.info,"",@"SHT_CUDA_INFO"
	.align	4


	//----- nvinfo : EIATTR_REGCOUNT
	.align		4
        /*0000*/ 	.byte	0x04, 0x2f
        /*0002*/ 	.short	(.L_2 - .L_1)
	.align		4
.L_1:
        /*0004*/ 	.word	index@(attn_fwd)
        /*0008*/ 	.word	0x00000020


	//----- nvinfo : EIATTR_FRAME_SIZE
	.align		4
.L_2:
        /*000c*/ 	.byte	0x04, 0x11
        /*000e*/ 	.short	(.L_4 - .L_3)
	.align		4
.L_3:
        /*0010*/ 	.word	index@(attn_fwd)
        /*0014*/ 	.word	0x00003300


	//----- nvinfo : EIATTR_MIN_STACK_SIZE
	.align		4
.L_4:
        /*0018*/ 	.byte	0x04, 0x12
        /*001a*/ 	.short	(.L_6 - .L_5)
	.align		4
.L_5:
        /*001c*/ 	.word	index@(attn_fwd)
        /*0020*/ 	.word	0x00003300
.L_6:


//--------------------- .nv.compat                --------------------------
	.section	.nv.compat,"",@"SHT_CUDA_COMPAT_INFO"
	.align	4
        /*0000*/ 	.byte	0x02, 0x09, 0x01, 0x00, 0x02, 0x02, 0x02, 0x00, 0x02, 0x05, 0x05, 0x00, 0x03, 0x07, 0x01, 0x01
        /*0010*/ 	.byte	0x02, 0x03, 0x00, 0x00, 0x02, 0x06, 0x01, 0x00, 0x04, 0x0b, 0x08, 0x00, 0x00, 0x00, 0x00, 0x00
        /*0020*/ 	.byte	0x00, 0x00, 0x00, 0x00


//--------------------- .nv.info.attn_fwd         --------------------------
	.section	.nv.info.attn_fwd,"",@"SHT_CUDA_INFO"
	.sectionflags	@""
	.align	4


	//----- nvinfo : EIATTR_CUDA_API_VERSION
	.align		4
        /*0000*/ 	.byte	0x04, 0x37
        /*0002*/ 	.short	(.L_8 - .L_7)
.L_7:
        /*0004*/ 	.word	0x00000082


	//----- nvinfo : EIATTR_KPARAM_INFO
	.align		4
.L_8:
        /*0008*/ 	.byte	0x04, 0x17
        /*000a*/ 	.short	(.L_10 - .L_9)
.L_9:
        /*000c*/ 	.word	0x00000000
        /*0010*/ 	.short	0x0019
        /*0012*/ 	.short	0x0080
        /*0014*/ 	.byte	0x00, 0xf4, 0x21, 0x00


	//----- nvinfo : EIATTR_KPARAM_INFO
	.align		4
.L_10:
        /*0018*/ 	.byte	0x04, 0x17
        /*001a*/ 	.short	(.L_12 - .L_11)
.L_11:
        /*001c*/ 	.word	0x00000000
        /*0020*/ 	.short	0x0018
        /*0022*/ 	.short	0x0078
        /*0024*/ 	.byte	0x00, 0xf4, 0x21, 0x00


	//----- nvinfo : EIATTR_KPARAM_INFO
	.align		4
.L_12:
        /*0028*/ 	.byte	0x04, 0x17
        /*002a*/ 	.short	(.L_14 - .L_13)
.L_13:
        /*002c*/ 	.word	0x00000000
        /*0030*/ 	.short	0x0017
        /*0032*/ 	.short	0x0070
        /*0034*/ 	.byte	0x00, 0xf0, 0x11, 0x00


	//----- nvinfo : EIATTR_KPARAM_INFO
	.align		4
.L_14:
        /*0038*/ 	.byte	0x04, 0x17
        /*003a*/ 	.short	(.L_16 - .L_15)
.L_15:
        /*003c*/ 	.word	0x00000000
        /*0040*/ 	.short	0x0016
        /*0042*/ 	.short	0x006c
        /*0044*/ 	.byte	0x00, 0xf0, 0x11, 0x00


	//----- nvinfo : EIATTR_KPARAM_INFO
	.align		4
.L_16:
        /*0048*/ 	.byte	0x04, 0x17
        /*004a*/ 	.short	(.L_18 - .L_17)
.L_17:
        /*004c*/ 	.word	0x00000000
        /*0050*/ 	.short	0x0015
        /*0052*/ 	.short	0x0068
        /*0054*/ 	.byte	0x00, 0xf0, 0x11, 0x00


	//----- nvinfo : EIATTR_KPARAM_INFO
	.align		4
.L_18:
        /*0058*/ 	.byte	0x04, 0x17
        /*005a*/ 	.short	(.L_20 - .L_19)
.L_19:
        /*005c*/ 	.word	0x00000000
        /*0060*/ 	.short	0x0014
        /*0062*/ 	.short	0x0064
        /*0064*/ 	.byte	0x00, 0xf0, 0x11, 0x00


	//----- nvinfo : EIATTR_KPARAM_INFO
	.align		4
.L_20:
        /*0068*/ 	.byte	0x04, 0x17
        /*006a*/ 	.short	(.L_22 - .L_21)
.L_21:
        /*006c*/ 	.word	0x00000000
        /*0070*/ 	.short	0x0013
        /*0072*/ 	.short	0x0060
        /*0074*/ 	.byte	0x00, 0xf0, 0x11, 0x00


	//----- nvinfo : EIATTR_KPARAM_INFO
	.align		4
.L_22:
        /*0078*/ 	.byte	0x04, 0x17
        /*007a*/ 	.short	(.L_24 - .L_23)
.L_23:
        /*007c*/ 	.word	0x00000000
        /*0080*/ 	.short	0x0012
        /*0082*/ 	.short	0x005c
        /*0084*/ 	.byte	0x00, 0xf0, 0x11, 0x00


	//----- nvinfo : EIATTR_KPARAM_INFO
	.align		4
.L_24:
        /*0088*/ 	.byte	0x04, 0x17
        /*008a*/ 	.short	(.L_26 - .L_25)
.L_25:
        /*008c*/ 	.word	0x00000000
        /*0090*/ 	.short	0x0011
        /*0092*/ 	.short	0x0058
        /*0094*/ 	.byte	0x00, 0xf0, 0x11, 0x00


	//----- nvinfo : EIATTR_KPARAM_INFO
	.align		4
.L_26:
        /*0098*/ 	.byte	0x04, 0x17
        /*009a*/ 	.short	(.L_28 - .L_27)
.L_27:
        /*009c*/ 	.word	0x00000000
        /*00a0*/ 	.short	0x0010
        /*00a2*/ 	.short	0x0054
        /*00a4*/ 	.byte	0x00, 0xf0, 0x11, 0x00


	//----- nvinfo : EIATTR_KPARAM_INFO
	.align		4
.L_28:
        /*00a8*/ 	.byte	0x04, 0x17
        /*00aa*/ 	.short	(.L_30 - .L_29)
.L_29:
        /*00ac*/ 	.word	0x00000000
        /*00b0*/ 	.short	0x000f
        /*00b2*/ 	.short	0x0050
        /*00b4*/ 	.byte	0x00, 0xf0, 0x11, 0x00


	//----- nvinfo : EIATTR_KPARAM_INFO
	.align		4
.L_30:
        /*00b8*/ 	.byte	0x04, 0x17
        /*00ba*/ 	.short	(.L_32 - .L_31)
.L_31:
        /*00bc*/ 	.word	0x00000000
        /*00c0*/ 	.short	0x000e
        /*00c2*/ 	.short	0x004c
        /*00c4*/ 	.byte	0x00, 0xf0, 0x11, 0x00


	//----- nvinfo : EIATTR_KPARAM_INFO
	.align		4
.L_32:
        /*00c8*/ 	.byte	0x04, 0x17
        /*00ca*/ 	.short	(.L_34 - .L_33)
.L_33:
        /*00cc*/ 	.word	0x00000000
        /*00d0*/ 	.short	0x000d
        /*00d2*/ 	.short	0x0048
        /*00d4*/ 	.byte	0x00, 0xf0, 0x11, 0x00


	//----- nvinfo : EIATTR_KPARAM_INFO
	.align		4
.L_34:
        /*00d8*/ 	.byte	0x04, 0x17
        /*00da*/ 	.short	(.L_36 - .L_35)
.L_35:
        /*00dc*/ 	.word	0x00000000
        /*00e0*/ 	.short	0x000c
        /*00e2*/ 	.short	0x0044
        /*00e4*/ 	.byte	0x00, 0xf0, 0x11, 0x00


	//----- nvinfo : EIATTR_KPARAM_INFO
	.align		4
.L_36:
        /*00e8*/ 	.byte	0x04, 0x17
        /*00ea*/ 	.short	(.L_38 - .L_37)
.L_37:
        /*00ec*/ 	.word	0x00000000
        /*00f0*/ 	.short	0x000b
        /*00f2*/ 	.short	0x0040
        /*00f4*/ 	.byte	0x00, 0xf0, 0x11, 0x00


	//----- nvinfo : EIATTR_KPARAM_INFO
	.align		4
.L_38:
        /*00f8*/ 	.byte	0x04, 0x17
        /*00fa*/ 	.short	(.L_40 - .L_39)
.L_39:
        /*00fc*/ 	.word	0x00000000
        /*0100*/ 	.short	0x000a
        /*0102*/ 	.short	0x003c
        /*0104*/ 	.byte	0x00, 0xf0, 0x11, 0x00


	//----- nvinfo : EIATTR_KPARAM_INFO
	.align		4
.L_40:
        /*0108*/ 	.byte	0x04, 0x17
        /*010a*/ 	.short	(.L_42 - .L_41)
.L_41:
        /*010c*/ 	.word	0x00000000
        /*0110*/ 	.short	0x0009
        /*0112*/ 	.short	0x0038
        /*0114*/ 	.byte	0x00, 0xf0, 0x11, 0x00


	//----- nvinfo : EIATTR_KPARAM_INFO
	.align		4
.L_42:
        /*0118*/ 	.byte	0x04, 0x17
        /*011a*/ 	.short	(.L_44 - .L_43)
.L_43:
        /*011c*/ 	.word	0x00000000
        /*0120*/ 	.short	0x0008
        /*0122*/ 	.short	0x0034
        /*0124*/ 	.byte	0x00, 0xf0, 0x11, 0x00


	//----- nvinfo : EIATTR_KPARAM_INFO
	.align		4
.L_44:
        /*0128*/ 	.byte	0x04, 0x17
        /*012a*/ 	.short	(.L_46 - .L_45)
.L_45:
        /*012c*/ 	.word	0x00000000
        /*0130*/ 	.short	0x0007
        /*0132*/ 	.short	0x0030
        /*0134*/ 	.byte	0x00, 0xf0, 0x11, 0x00


	//----- nvinfo : EIATTR_KPARAM_INFO
	.align		4
.L_46:
        /*0138*/ 	.byte	0x04, 0x17
        /*013a*/ 	.short	(.L_48 - .L_47)
.L_47:
        /*013c*/ 	.word	0x00000000
        /*0140*/ 	.short	0x0006
        /*0142*/ 	.short	0x002c
        /*0144*/ 	.byte	0x00, 0xf0, 0x11, 0x00


	//----- nvinfo : EIATTR_KPARAM_INFO
	.align		4
.L_48:
        /*0148*/ 	.byte	0x04, 0x17
        /*014a*/ 	.short	(.L_50 - .L_49)
.L_49:
        /*014c*/ 	.word	0x00000000
        /*0150*/ 	.short	0x0005
        /*0152*/ 	.short	0x0028
        /*0154*/ 	.byte	0x00, 0xf0, 0x11, 0x00


	//----- nvinfo : EIATTR_KPARAM_INFO
	.align		4
.L_50:
        /*0158*/ 	.byte	0x04, 0x17
        /*015a*/ 	.short	(.L_52 - .L_51)
.L_51:
        /*015c*/ 	.word	0x00000000
        /*0160*/ 	.short	0x0004
        /*0162*/ 	.short	0x0020
        /*0164*/ 	.byte	0x00, 0xf4, 0x21, 0x00


	//----- nvinfo : EIATTR_KPARAM_INFO
	.align		4
.L_52:
        /*0168*/ 	.byte	0x04, 0x17
        /*016a*/ 	.short	(.L_54 - .L_53)
.L_53:
        /*016c*/ 	.word	0x00000000
        /*0170*/ 	.short	0x0003
        /*0172*/ 	.short	0x0018
        /*0174*/ 	.byte	0x00, 0xf4, 0x21, 0x00


	//----- nvinfo : EIATTR_KPARAM_INFO
	.align		4
.L_54:
        /*0178*/ 	.byte	0x04, 0x17
        /*017a*/ 	.short	(.L_56 - .L_55)
.L_55:
        /*017c*/ 	.word	0x00000000
        /*0180*/ 	.short	0x0002
        /*0182*/ 	.short	0x0010
        /*0184*/ 	.byte	0x00, 0xf4, 0x21, 0x00


	//----- nvinfo : EIATTR_KPARAM_INFO
	.align		4
.L_56:
        /*0188*/ 	.byte	0x04, 0x17
        /*018a*/ 	.short	(.L_58 - .L_57)
.L_57:
        /*018c*/ 	.word	0x00000000
        /*0190*/ 	.short	0x0001
        /*0192*/ 	.short	0x0008
        /*0194*/ 	.byte	0x00, 0xf4, 0x21, 0x00


	//----- nvinfo : EIATTR_KPARAM_INFO
	.align		4
.L_58:
        /*0198*/ 	.byte	0x04, 0x17
        /*019a*/ 	.short	(.L_60 - .L_59)
.L_59:
        /*019c*/ 	.word	0x00000000
        /*01a0*/ 	.short	0x0000
        /*01a2*/ 	.short	0x0000
        /*01a4*/ 	.byte	0x00, 0xf4, 0x21, 0x00


	//----- nvinfo : EIATTR_SPARSE_MMA_MASK
	.align		4
.L_60:
        /*01a8*/ 	.byte	0x03, 0x50
        /*01aa*/ 	.short	0x0000


	//----- nvinfo : EIATTR_MAXREG_COUNT
	.align		4
        /*01ac*/ 	.byte	0x03, 0x1b
        /*01ae*/ 	.short	0x00ff


	//----- nvinfo : EIATTR_NUM_BARRIERS
	.align		4
        /*01b0*/ 	.byte	0x02, 0x4c
        /*01b2*/ 	.byte	0x01
	.zero		1


	//----- nvinfo : EIATTR_ANNOTATIONS
	.align		4
        /*01b4*/ 	.byte	0x04, 0x55
        /*01b6*/ 	.short	(.L_62 - .L_61)


	//   ....[0]....
.L_61:
        /*01b8*/ 	.word	0x00000001
        /*01bc*/ 	.byte	0xa0, 0x05, 0x00, 0x00, 0x01, 0x00, 0x00, 0x00, 0x60, 0x06, 0x00, 0x00, 0x01, 0x00, 0x00, 0x00
        /* <DEDUP_REMOVED lines=3386> */
        /*d56c*/ 	.byte	0xe0, 0x8d, 0x03, 0x00


	//----- nvinfo : EIATTR_MERCURY_ISA_VERSION
	.align		4
.L_62:
        /*d570*/ 	.byte	0x03, 0x5f
        /*d572*/ 	.short	0x0101


	//----- nvinfo : EIATTR_COOP_GROUP_MASK_REGIDS
	.align		4
        /*d574*/ 	.byte	0x04, 0x29
        /*d576*/ 	.short	(.L_64 - .L_63)


	//   ....[0]....
.L_63:
        /*d578*/ 	.word	0xffffffff


	//   ....[1]....
        /*d57c*/ 	.word	0xffffffff


	//   ....[2]....
        /*d580*/ 	.word	0xffffffff


	//   ....[3]....
        /*d584*/ 	.word	0xffffffff


	//   ....[4]....
        /*d588*/ 	.word	0xffffffff


	//   ....[5]....
        /*d58c*/ 	.word	0xffffffff


	//   ....[6]....
        /*d590*/ 	.word	0xffffffff


	//   ....[7]....
        /*d594*/ 	.word	0xffffffff


	//   ....[8]....
        /*d598*/ 	.word	0xffffffff


	//   ....[9]....
        /*d59c*/ 	.word	0xffffffff


	//   ....[10]....
        /*d5a0*/ 	.word	0xffffffff


	//   ....[11]....
        /*d5a4*/ 	.word	0xffffffff


	//   ....[12]....
        /*d5a8*/ 	.word	0xffffffff


	//   ....[13]....
        /*d5ac*/ 	.word	0xffffffff


	//   ....[14]....
        /*d5b0*/ 	.word	0xffffffff


	//   ....[15]....
        /*d5b4*/ 	.word	0xffffffff


	//   ....[16]....
        /*d5b8*/ 	.word	0xffffffff


	//   ....[17]....
        /*d5bc*/ 	.word	0xffffffff


	//   ....[18]....
        /*d5c0*/ 	.word	0xffffffff


	//   ....[19]....
        /*d5c4*/ 	.word	0xffffffff


	//----- nvinfo : EIATTR_COOP_GROUP_INSTR_OFFSETS
	.align		4
.L_64:
        /*d5c8*/ 	.byte	0x04, 0x28
        /*d5ca*/ 	.short	(.L_66 - .L_65)


	//   ....[0]....
.L_65:
        /*d5cc*/ 	.word	0x00041540


	//   ....[1]....
        /*d5d0*/ 	.word	0x00041610


	//   ....[2]....
        /*d5d4*/ 	.word	0x00041620


	//   ....[3]....
        /*d5d8*/ 	.word	0x00041640


	//   ....[4]....
        /*d5dc*/ 	.word	0x000416a0


	//   ....[5]....
        /*d5e0*/ 	.word	0x000416b0


	//   ....[6]....
        /*d5e4*/ 	.word	0x00041700


	//   ....[7]....
        /*d5e8*/ 	.word	0x00041710


	//   ....[8]....
        /*d5ec*/ 	.word	0x00041980


	//   ....[9]....
        /*d5f0*/ 	.word	0x000419a0


	//   ....[10]....
        /*d5f4*/ 	.word	0x00042790


	//   ....[11]....
        /*d5f8*/ 	.word	0x000427b0


	//   ....[12]....
        /*d5fc*/ 	.word	0x000427c0


	//   ....[13]....
        /*d600*/ 	.word	0x000427d0


	//   ....[14]....
        /*d604*/ 	.word	0x00042830


	//   ....[15]....
        /*d608*/ 	.word	0x00042840


	//   ....[16]....
        /*d60c*/ 	.word	0x00042850


	//   ....[17]....
        /*d610*/ 	.word	0x00042860


	//   ....[18]....
        /*d614*/ 	.word	0x00042940


	//   ....[19]....
        /*d618*/ 	.word	0x00042960


	//----- nvinfo : EIATTR_EXIT_INSTR_OFFSETS
	.align		4
.L_66:
        /*d61c*/ 	.byte	0x04, 0x1c
        /*d61e*/ 	.short	(.L_68 - .L_67)


	//   ....[0]....
.L_67:
        /*d620*/ 	.word	0x00073700


	//   ....[1]....
        /*d624*/ 	.word	0x00073740


	//----- nvinfo : EIATTR_REQNTID
	.align		4
.L_68:
        /*d628*/ 	.byte	0x04, 0x10
        /*d62a*/ 	.short	(.L_70 - .L_69)
.L_69:
        /*d62c*/ 	.word	0x00000080
        /*d630*/ 	.word	0x00000001
        /*d634*/ 	.word	0x00000001


	//----- nvinfo : EIATTR_CBANK_PARAM_SIZE
	.align		4
.L_70:
        /*d638*/ 	.byte	0x03, 0x19
        /*d63a*/ 	.short	0x0088


	//----- nvinfo : EIATTR_PARAM_CBANK
	.align		4
        /*d63c*/ 	.byte	0x04, 0x0a
        /*d63e*/ 	.short	(.L_72 - .L_71)
	.align		4
.L_71:
        /*d640*/ 	.word	index@(.nv.constant0.attn_fwd)
        /*d644*/ 	.short	0x0210
        /*d646*/ 	.short	0x0088


	//----- nvinfo : EIATTR_SW_WAR
	.align		4
.L_72:
        /*d648*/ 	.byte	0x04, 0x36
        /*d64a*/ 	.short	(.L_74 - .L_73)
.L_73:
        /*d64c*/ 	.word	0x00000008
.L_74:


//--------------------- .nv.callgraph             --------------------------
	.section	.nv.callgraph,"",@"SHT_CUDA_CALLGRAPH"
	.align	4
	.sectionentsize	8
	.align		4
        /*0000*/ 	.word	0x00000000
	.align		4
        /*0004*/ 	.word	0xffffffff
	.align		4
        /*0008*/ 	.word	0x00000000
	.align		4
        /*000c*/ 	.word	0xfffffffe
	.align		4
        /*0010*/ 	.word	0x00000000
	.align		4
        /*0014*/ 	.word	0xfffffffd
	.align		4
        /*0018*/ 	.word	0x00000000
	.align		4
        /*001c*/ 	.word	0xfffffffc


//--------------------- .nv.constant4             --------------------------
	.section	.nv.constant4,"a",@progbits
	.align	8
	.align		8
.nv.constant4:
        /*0000*/ 	.dword	_$_str


//--------------------- .text.attn_fwd            --------------------------
	.section	.text.attn_fwd,"ax",@progbits
	.align	128
        .global         attn_fwd
        .type           attn_fwd,@function
        .size           attn_fwd,(.L_x_3 - attn_fwd)
        .other          attn_fwd,@"STO_CUDA_ENTRY STV_DEFAULT"
attn_fwd:
.text.attn_fwd:
[----:B------:R-:W0:Y:S01]  /*0000*/  LDC R1, c[0x0][0x28] ;  /* 0x00000a00ff017b82 */ /* 0x000e220000000800 */
[----:B------:R-:W1:Y:S07]  /*0010*/  S2R R0, SR_CTAID.X ;  /* 0x0000000000007919 */ /* 0x000e6e0000002500 */
[----:B------:R-:W2:Y:S01]  /*0020*/  S2UR UR8, SR_CTAID.Y ;  /* 0x00000000000879c3 */ /* 0x000ea20000002600 */
[----:B------:R-:W-:Y:S01]  /*0030*/  ULDC.64 UR4, c[0x0][0x240] ;  /* 0x0000900000047ab9 */ /* 0x000fe20000000a00 */
[----:B------:R-:W-:Y:S01]  /*0040*/  ULDC.64 UR10, c[0x0][0x208] ;  /* 0x00008200000a7ab9 */ /* 0x000fe20000000a00 */
[----:B------:R-:W3:Y:S01]  /*0050*/  S2R R3, SR_TID.X ;  /* 0x0000000000037919 */ /* 0x000ee20000002100 */
[----:B0-----:R-:W-:-:S04]  /*0060*/  VIADD R1, R1, 0xffffcd00 ;  /* 0xffffcd0001017836 */ /* 0x001fc80000000000 */
[----:B------:R-:W0:Y:S08]  /*0070*/  LDC R12, c[0x0][0x248] ;  /* 0x00009200ff0c7b82 */ /* 0x000e300000000800 */
[----:B------:R-:W4:Y:S01]  /*0080*/  LDC.64 R14, c[0x0][0x210] ;  /* 0x00008400ff0e7b82 */ /* 0x000f220000000a00 */
[----:B--2---:R-:W-:Y:S01]  /*0090*/  UIMAD UR4, UR8, UR4, URZ ;  /* 0x00000004080472a4 */ /* 0x004fe2000f8e023f */
[----:B-1----:R-:W-:Y:S01]  /*00a0*/  IMAD.SHL.U32 R2, R0, 0x20, RZ ;  /* 0x0000002000027824 */ /* 0x002fe200078e00ff */
[----:B---3--:R-:W-:-:S04]  /*00b0*/  SHF.R.U32.HI R5, RZ, 0x5, R3 ;  /* 0x00000005ff057819 */ /* 0x008fc80000011603 */
[----:B------:R-:W-:Y:S02]  /*00c0*/  LOP3.LUT R0, R2, 0x1f, R3, 0xf8, !PT ;  /* 0x0000001f02007812 */ /* 0x000fe400078ef803 */
[----:B------:R-:W-:-:S03]  /*00d0*/  SGXT.U32 R5, R5, 0x2 ;  /* 0x000000020505781a */ /* 0x000fc60000000000 */
[----:B------:R-:W-:Y:S01]  /*00e0*/  IMAD R3, R0, UR5, RZ ;  /* 0x0000000500037c24 */ /* 0x000fe2000f8e02ff */
[----:B------:R-:W-:Y:S01]  /*00f0*/  USHF.R.S32.HI UR5, URZ, 0x1f, UR4 ;  /* 0x0000001f3f057899 */ /* 0x000fe20008011404 */
[----:B0-----:R-:W-:-:S03]  /*0100*/  IMAD R5, R5, R12, RZ ;  /* 0x0000000c05057224 */ /* 0x001fc600078e02ff */
[----:B----4-:R-:W-:Y:S02]  /*0110*/  IADD3 R18, P0, P1, R3, UR4, R14 ;  /* 0x0000000403127c10 */ /* 0x010fe4000f91e00e */
[----:B------:R-:W-:Y:S01]  /*0120*/  SHF.R.S32.HI R0, RZ, 0x1f, R3 ;  /* 0x0000001fff007819 */ /* 0x000fe20000011403 */
[----:B------:R-:W-:-:S03]  /*0130*/  IMAD R3, R12, 0x4, R5 ;  /* 0x000000040c037824 */ /* 0x000fc600078e0205 */
[----:B------:R-:W-:Y:S01]  /*0140*/  IADD3.X R15, R0, UR5, R15, P0, P1 ;  /* 0x00000005000f7c10 */ /* 0x000fe200087e240f */
[C---:B------:R-:W-:Y:S01]  /*0150*/  IMAD R7, R12.reuse, 0x4, R3 ;  /* 0x000000040c077824 */ /* 0x040fe200078e0203 */
[-C--:B------:R-:W-:Y:S02]  /*0160*/  IADD3 R8, P0, R5, R18.reuse, RZ ;  /* 0x0000001205087210 */ /* 0x080fe40007f1e0ff */
[-C--:B------:R-:W-:Y:S01]  /*0170*/  IADD3 R4, P1, R3, R18.reuse, RZ ;  /* 0x0000001203047210 */ /* 0x080fe20007f3e0ff */
[C---:B------:R-:W-:Y:S01]  /*0180*/  IMAD R11, R12.reuse, 0x4, R7 ;  /* 0x000000040c0b7824 */ /* 0x040fe200078e0207 */
[-C--:B------:R-:W-:Y:S02]  /*0190*/  LEA.HI.X.SX32 R9, R5, R15.reuse, 0x1, P0 ;  /* 0x0000000f05097211 */ /* 0x080fe400000f0eff */
[----:B------:R-:W-:Y:S01]  /*01a0*/  IADD3 R6, P0, R7, R18, RZ ;  /* 0x0000001207067210 */ /* 0x000fe20007f1e0ff */
[----:B------:R-:W-:Y:S01]  /*01b0*/  IMAD R13, R12, 0x4, R11 ;  /* 0x000000040c0d7824 */ /* 0x000fe200078e020b */
[----:B------:R-:W-:-:S02]  /*01c0*/  LEA.HI.X.SX32 R5, R3, R15, 0x1, P1 ;  /* 0x0000000f03057211 */ /* 0x000fc400008f0eff */
[-C--:B------:R-:W-:Y:S01]  /*01d0*/  LEA.HI.X.SX32 R7, R7, R15.reuse, 0x1, P0 ;  /* 0x0000000f07077211 */ /* 0x080fe200000f0eff */
[C---:B------:R-:W-:Y:S01]  /*01e0*/  IMAD R17, R12.reuse, 0x4, R13 ;  /* 0x000000040c117824 */ /* 0x040fe200078e020d */
[CC--:B------:R-:W-:Y:S01]  /*01f0*/  IADD3 R10, P0, R11.reuse, R18.reuse, RZ ;  /* 0x000000120b0a7210 */ /* 0x0c0fe20007f1e0ff */
[----:B------:R0:W2:Y:S02]  /*0200*/  LDG.E.U8 R0, desc[UR10][R4.64] ;  /* 0x0000000a04007981 */ /* 0x0000a4000c1e1100 */
[----:B------:R-:W-:Y:S01]  /*0210*/  IMAD R19, R12, 0x4, R17 ;  /* 0x000000040c137824 */ /* 0x000fe200078e0211 */
[----:B------:R-:W-:Y:S01]  /*0220*/  LEA.HI.X.SX32 R11, R11, R15, 0x1, P0 ;  /* 0x0000000f0b0b7211 */ /* 0x000fe200000f0eff */
[----:B------:R1:W2:Y:S01]  /*0230*/  LDG.E.U8 R3, desc[UR10][R8.64] ;  /* 0x0000000a08037981 */ /* 0x0002a2000c1e1100 */
[----:B------:R-:W-:-:S03]  /*0240*/  IADD3 R24, P0, R13, R18, RZ ;  /* 0x000000120d187210 */ /* 0x000fc60007f1e0ff */
[----:B------:R3:W4:Y:S01]  /*0250*/  LDG.E.U8 R14, desc[UR10][R10.64] ;  /* 0x0000000a0a0e7981 */ /* 0x000722000c1e1100 */
[-C--:B------:R-:W-:Y:S01]  /*0260*/  LEA.HI.X.SX32 R25, R13, R15.reuse, 0x1, P0 ;  /* 0x0000000f0d197211 */ /* 0x080fe200000f0eff */
[C---:B0-----:R-:W-:Y:S01]  /*0270*/  IMAD R5, R12.reuse, 0x4, R19 ;  /* 0x000000040c057824 */ /* 0x041fe200078e0213 */
[CC--:B------:R-:W-:Y:S01]  /*0280*/  IADD3 R20, P0, R19.reuse, R18.reuse, RZ ;  /* 0x0000001213147210 */ /* 0x0c0fe20007f1e0ff */
[----:B------:R-:W4:Y:S02]  /*0290*/  LDG.E.U8 R2, desc[UR10][R6.64] ;  /* 0x0000000a06027981 */ /* 0x000f24000c1e1100 */
[----:B------:R-:W-:Y:S01]  /*02a0*/  IMAD R13, R12, 0x4, R5 ;  /* 0x000000040c0d7824 */ /* 0x000fe200078e0205 */
[----:B------:R-:W-:Y:S01]  /*02b0*/  LEA.HI.X.SX32 R21, R19, R15, 0x1, P0 ;  /* 0x0000000f13157211 */ /* 0x000fe200000f0eff */
[----:B------:R-:W5:Y:S01]  /*02c0*/  LDG.E.U8 R4, desc[UR10][R24.64] ;  /* 0x0000000a18047981 */ /* 0x000f62000c1e1100 */
[----:B-1----:R-:W-:-:S04]  /*02d0*/  IADD3 R8, P0, R5, R18, RZ ;  /* 0x0000001205087210 */ /* 0x002fc80007f1e0ff */
[-C--:B------:R-:W-:Y:S02]  /*02e0*/  LEA.HI.X.SX32 R9, R5, R15.reuse, 0x1, P0 ;  /* 0x0000000f05097211 */ /* 0x080fe400000f0eff */
[CC--:B---3--:R-:W-:Y:S01]  /*02f0*/  IADD3 R10, P0, R13.reuse, R18.reuse, RZ ;  /* 0x000000120d0a7210 */ /* 0x0c8fe20007f1e0ff */
[----:B------:R-:W3:Y:S03]  /*0300*/  LDG.E.U8 R5, desc[UR10][R20.64] ;  /* 0x0000000a14057981 */ /* 0x000ee6000c1e1100 */
[----:B------:R-:W-:Y:S01]  /*0310*/  LEA.HI.X.SX32 R11, R13, R15, 0x1, P0 ;  /* 0x0000000f0d0b7211 */ /* 0x000fe200000f0eff */
[----:B------:R0:W3:Y:S04]  /*0320*/  LDG.E.U8 R6, desc[UR10][R8.64] ;  /* 0x0000000a08067981 */ /* 0x0000e8000c1e1100 */
[----:B------:R-:W2:Y:S01]  /*0330*/  LDG.E.U8 R24, desc[UR10][R10.64] ;  /* 0x0000000a0a187981 */ /* 0x000ea2000c1e1100 */
[----:B------:R-:W-:-:S04]  /*0340*/  IADD3 R22, P1, R17, R18, RZ ;  /* 0x0000001211167210 */ /* 0x000fc80007f3e0ff */
[----:B------:R-:W-:Y:S01]  /*0350*/  LEA.HI.X.SX32 R23, R17, R15, 0x1, P1 ;  /* 0x0000000f11177211 */ /* 0x000fe200008f0eff */
[----:B------:R-:W-:-:S04]  /*0360*/  IMAD R17, R12, 0x4, R13 ;  /* 0x000000040c117824 */ /* 0x000fc800078e020d */
[----:B------:R-:W-:Y:S01]  /*0370*/  IMAD R19, R12, 0x4, R17 ;  /* 0x000000040c137824 */ /* 0x000fe200078e0211 */
[----:B------:R1:W5:Y:S01]  /*0380*/  LDG.E.U8 R7, desc[UR10][R22.64] ;  /* 0x0000000a16077981 */ /* 0x000362000c1e1100 */
[----:B------:R-:W-:-:S03]  /*0390*/  IADD3 R16, P1, R17, R18, RZ ;  /* 0x0000001211107210 */ /* 0x000fc60007f3e0ff */
[----:B0-----:R-:W-:Y:S01]  /*03a0*/  IADD3 R8, P0, R19, R18, RZ ;  /* 0x0000001213087210 */ /* 0x001fe20007f1e0ff */
[----:B-1----:R-:W-:-:S03]  /*03b0*/  IMAD R23, R12, 0x4, R19 ;  /* 0x000000040c177824 */ /* 0x002fc600078e0213 */
[----:B------:R-:W-:Y:S01]  /*03c0*/  LEA.HI.X.SX32 R9, R19, R15, 0x1, P0 ;  /* 0x0000000f13097211 */ /* 0x000fe200000f0eff */
[----:B------:R-:W-:Y:S01]  /*03d0*/  IMAD R13, R12, 0x4, R23 ;  /* 0x000000040c0d7824 */ /* 0x000fe200078e0217 */
[----:B------:R-:W-:-:S03]  /*03e0*/  IADD3 R10, P0, R23, R18, RZ ;  /* 0x00000012170a7210 */ /* 0x000fc60007f1e0ff */
[----:B------:R0:W4:Y:S01]  /*03f0*/  LDG.E.U8 R28, desc[UR10][R8.64] ;  /* 0x0000000a081c7981 */ /* 0x000122000c1e1100 */
[-C--:B------:R-:W-:Y:S01]  /*0400*/  LEA.HI.X.SX32 R17, R17, R15.reuse, 0x1, P1 ;  /* 0x0000000f11117211 */ /* 0x080fe200008f0eff */
[----:B------:R-:W-:Y:S01]  /*0410*/  IMAD R21, R12, 0x4, R13 ;  /* 0x000000040c157824 */ /* 0x000fe200078e020d */
[----:B------:R-:W-:-:S03]  /*0420*/  LEA.HI.X.SX32 R11, R23, R15, 0x1, P0 ;  /* 0x0000000f170b7211 */ /* 0x000fc600000f0eff */
[----:B------:R-:W-:Y:S01]  /*0430*/  IMAD R19, R12, 0x4, R21 ;  /* 0x000000040c137824 */ /* 0x000fe200078e0215 */
[----:B------:R1:W3:Y:S01]  /*0440*/  LDG.E.U8 R29, desc[UR10][R16.64] ;  /* 0x0000000a101d7981 */ /* 0x0002e2000c1e1100 */
[----:B0-----:R-:W-:-:S03]  /*0450*/  IADD3 R8, P0, R13, R18, RZ ;  /* 0x000000120d087210 */ /* 0x001fc60007f1e0ff */
[----:B------:R0:W5:Y:S01]  /*0460*/  LDG.E.U8 R26, desc[UR10][R10.64] ;  /* 0x0000000a0a1a7981 */ /* 0x000162000c1e1100 */
[----:B------:R-:W-:Y:S01]  /*0470*/  LEA.HI.X.SX32 R9, R13, R15, 0x1, P0 ;  /* 0x0000000f0d097211 */ /* 0x000fe200000f0eff */
[----:B------:R-:W-:Y:S01]  /*0480*/  IMAD R13, R12, 0x4, R19 ;  /* 0x000000040c0d7824 */ /* 0x000fe200078e0213 */
[----:B-1----:R-:W-:-:S03]  /*0490*/  IADD3 R16, P1, R21, R18, RZ ;  /* 0x0000001215107210 */ /* 0x002fc60007f3e0ff */
[----:B------:R1:W5:Y:S01]  /*04a0*/  LDG.E.U8 R25, desc[UR10][R8.64] ;  /* 0x0000000a08197981 */ /* 0x000362000c1e1100 */
[----:B0-----:R-:W-:Y:S02]  /*04b0*/  IADD3 R10, P0, R19, R18, RZ ;  /* 0x00000012130a7210 */ /* 0x001fe40007f1e0ff */
[-C--:B------:R-:W-:Y:S02]  /*04c0*/  LEA.HI.X.SX32 R17, R21, R15.reuse, 0x1, P1 ;  /* 0x0000000f15117211 */ /* 0x080fe400008f0eff */
[----:B------:R-:W-:-:S03]  /*04d0*/  LEA.HI.X.SX32 R11, R19, R15, 0x1, P0 ;  /* 0x0000000f130b7211 */ /* 0x000fc600000f0eff */
[----:B------:R0:W5:Y:S01]  /*04e0*/  LDG.E.U8 R22, desc[UR10][R16.64] ;  /* 0x0000000a10167981 */ /* 0x000162000c1e1100 */
[CC--:B-1----:R-:W-:Y:S01]  /*04f0*/  IADD3 R8, P0, R13.reuse, R18.reuse, RZ ;  /* 0x000000120d087210 */ /* 0x0c2fe20007f1e0ff */
[C---:B------:R-:W-:Y:S02]  /*0500*/  IMAD R19, R12.reuse, 0x4, R13 ;  /* 0x000000040c137824 */ /* 0x040fe400078e020d */
[----:B------:R1:W5:Y:S01]  /*0510*/  LDG.E.U8 R27, desc[UR10][R10.64] ;  /* 0x0000000a0a1b7981 */ /* 0x000362000c1e1100 */
[----:B------:R-:W-:Y:S01]  /*0520*/  LEA.HI.X.SX32 R9, R13, R15, 0x1, P0 ;  /* 0x0000000f0d097211 */ /* 0x000fe200000f0eff */
[----:B------:R-:W-:Y:S01]  /*0530*/  IMAD R20, R12, 0x4, R19 ;  /* 0x000000040c147824 */ /* 0x000fe200078e0213 */
[----:B0-----:R-:W-:-:S04]  /*0540*/  IADD3 R16, P0, R19, R18, RZ ;  /* 0x0000001213107210 */ /* 0x001fc80007f1e0ff */
[----:B------:R-:W-:Y:S02]  /*0550*/  LEA.HI.X.SX32 R17, R19, R15, 0x1, P0 ;  /* 0x0000000f13117211 */ /* 0x000fe400000f0eff */
[----:B-1----:R-:W-:-:S03]  /*0560*/  IADD3 R10, P1, R20, R18, RZ ;  /* 0x00000012140a7210 */ /* 0x002fc60007f3e0ff */
[----:B------:R-:W5:Y:S01]  /*0570*/  LDG.E.U8 R23, desc[UR10][R16.64] ;  /* 0x0000000a10177981 */ /* 0x000f62000c1e1100 */
[----:B------:R-:W-:-:S05]  /*0580*/  LEA.HI.X.SX32 R11, R20, R15, 0x1, P1 ;  /* 0x0000000f140b7211 */ /* 0x000fca00008f0eff */
[----:B------:R-:W5:Y:S04]  /*0590*/  LDG.E.U8 R21, desc[UR10][R10.64] ;  /* 0x0000000a0a157981 */ /* 0x000f68000c1e1100 */
[----:B--2---:R0:W-:Y:S04]  /*05a0*/  STL [R1+0x1c8], R24 ;  /* 0x0001c81801007387 */ /* 0x0041e80000100800 */
[----:B0-----:R0:W2:Y:S01]  /*05b0*/  LDG.E.U8 R24, desc[UR10][R8.64] ;  /* 0x0000000a08187981 */ /* 0x0010a2000c1e1100 */
[----:B------:R-:W-:-:S04]  /*05c0*/  IMAD R13, R12, 0x4, R20 ;  /* 0x000000040c0d7824 */ /* 0x000fc800078e0214 */
[----:B------:R-:W-:Y:S01]  /*05d0*/  IMAD R19, R12, 0x4, R13 ;  /* 0x000000040c137824 */ /* 0x000fe200078e020d */
[----:B0-----:R-:W-:-:S04]  /*05e0*/  IADD3 R8, P0, R13, R18, RZ ;  /* 0x000000120d087210 */ /* 0x001fc80007f1e0ff */
[----:B------:R-:W-:Y:S01]  /*05f0*/  LEA.HI.X.SX32 R9, R13, R15, 0x1, P0 ;  /* 0x0000000f0d097211 */ /* 0x000fe200000f0eff */
[----:B------:R-:W-:Y:S01]  /*0600*/  IMAD R13, R12, 0x4, R19 ;  /* 0x000000040c0d7824 */ /* 0x000fe200078e0213 */
[----:B------:R-:W-:-:S03]  /*0610*/  IADD3 R16, P0, R19, R18, RZ ;  /* 0x0000001213107210 */ /* 0x000fc60007f1e0ff */
[C---:B------:R-:W-:Y:S01]  /*0620*/  IMAD R11, R12.reuse, 0x4, R13 ;  /* 0x000000040c0b7824 */ /* 0x040fe200078e020d */
[----:B------:R0:W2:Y:S01]  /*0630*/  LDG.E.U8 R20, desc[UR10][R8.64] ;  /* 0x0000000a08147981 */ /* 0x0000a2000c1e1100 */
[----:B------:R-:W-:Y:S02]  /*0640*/  LEA.HI.X.SX32 R17, R19, R15, 0x1, P0 ;  /* 0x0000000f13117211 */ /* 0x000fe400000f0eff */
[----:B------:R-:W-:Y:S01]  /*0650*/  IMAD R19, R12, 0x4, R11 ;  /* 0x000000040c137824 */ /* 0x000fe200078e020b */
[----:B---3--:R-:W-:Y:S01]  /*0660*/  STL [R1+0x1c0], R29 ;  /* 0x0001c01d01007387 */ /* 0x008fe20000100800 */
[----:B------:R-:W-:-:S03]  /*0670*/  IADD3 R10, P1, R11, R18, RZ ;  /* 0x000000120b0a7210 */ /* 0x000fc60007f3e0ff */
[----:B----4-:R-:W-:Y:S01]  /*0680*/  STL [R1+0x1c4], R28 ;  /* 0x0001c41c01007387 */ /* 0x010fe20000100800 */
[----:B0-----:R-:W-:-:S03]  /*0690*/  IADD3 R8, P0, R13, R18, RZ ;  /* 0x000000120d087210 */ /* 0x001fc60007f1e0ff */
[----:B-----5:R0:W-:Y:S01]  /*06a0*/  STL [R1+0x1bc], R26 ;  /* 0x0001bc1a01007387 */ /* 0x0201e20000100800 */
[-C--:B------:R-:W-:Y:S01]  /*06b0*/  LEA.HI.X.SX32 R9, R13, R15.reuse, 0x1, P0 ;  /* 0x0000000f0d097211 */ /* 0x080fe200000f0eff */
[----:B------:R-:W-:Y:S02]  /*06c0*/  IMAD R13, R12, 0x4, R19 ;  /* 0x000000040c0d7824 */ /* 0x000fe400078e0213 */
[----:B------:R1:W-:Y:S01]  /*06d0*/  STL [R1+0x80], R25 ;  /* 0x0000801901007387 */ /* 0x0003e20000100800 */
[----:B------:R-:W-:-:S03]  /*06e0*/  LEA.HI.X.SX32 R11, R11, R15, 0x1, P1 ;  /* 0x0000000f0b0b7211 */ /* 0x000fc600008f0eff */
[----:B0-----:R0:W3:Y:S04]  /*06f0*/  LDG.E.U8 R26, desc[UR10][R16.64] ;  /* 0x0000000a101a7981 */ /* 0x0010e8000c1e1100 */
[----:B-1----:R1:W4:Y:S01]  /*0700*/  LDG.E.U8 R25, desc[UR10][R8.64] ;  /* 0x0000000a08197981 */ /* 0x002322000c1e1100 */
[----:B0-----:R-:W-:-:S04]  /*0710*/  IADD3 R16, P0, R19, R18, RZ ;  /* 0x0000001213107210 */ /* 0x001fc80007f1e0ff */
[-C--:B------:R-:W-:Y:S02]  /*0720*/  LEA.HI.X.SX32 R17, R19, R15.reuse, 0x1, P0 ;  /* 0x0000000f13117211 */ /* 0x080fe400000f0eff */
[CC--:B-1----:R-:W-:Y:S01]  /*0730*/  IADD3 R8, P0, R13.reuse, R18.reuse, RZ ;  /* 0x000000120d087210 */ /* 0x0c2fe20007f1e0ff */
[----:B------:R0:W-:Y:S03]  /*0740*/  STL [R1+0x78], R22 ;  /* 0x0000781601007387 */ /* 0x0001e60000100800 */
[----:B------:R-:W-:Y:S01]  /*0750*/  LEA.HI.X.SX32 R9, R13, R15, 0x1, P0 ;  /* 0x0000000f0d097211 */ /* 0x000fe200000f0eff */
[C---:B------:R-:W-:Y:S01]  /*0760*/  IMAD R19, R12.reuse, 0x4, R13 ;  /* 0x000000040c137824 */ /* 0x040fe200078e020d */
[----:B------:R1:W-:Y:S04]  /*0770*/  STL [R1+0x7c], R27 ;  /* 0x00007c1b01007387 */ /* 0x0003e80000100800 */
[----:B------:R5:W4:Y:S04]  /*0780*/  LDG.E.U8 R28, desc[UR10][R16.64] ;  /* 0x0000000a101c7981 */ /* 0x000b28000c1e1100 */
[----:B0-----:R0:W4:Y:S01]  /*0790*/  LDG.E.U8 R22, desc[UR10][R10.64] ;  /* 0x0000000a0a167981 */ /* 0x001122000c1e1100 */
[----:B-----5:R-:W-:Y:S01]  /*07a0*/  IADD3 R16, P0, R19, R18, RZ ;  /* 0x0000001213107210 */ /* 0x020fe20007f1e0ff */
[----:B0-----:R-:W-:-:S03]  /*07b0*/  IMAD R11, R12, 0x4, R19 ;  /* 0x000000040c0b7824 */ /* 0x001fc600078e0213 */
[----:B------:R-:W-:Y:S01]  /*07c0*/  LEA.HI.X.SX32 R17, R19, R15, 0x1, P0 ;  /* 0x0000000f13117211 */ /* 0x000fe200000f0eff */
[----:B------:R-:W-:Y:S01]  /*07d0*/  IMAD R13, R12, 0x4, R11 ;  /* 0x000000040c0d7824 */ /* 0x000fe200078e020b */
[----:B------:R-:W-:-:S04]  /*07e0*/  IADD3 R10, P1, R11, R18, RZ ;  /* 0x000000120b0a7210 */ /* 0x000fc80007f3e0ff */
[----:B------:R-:W-:-:S05]  /*07f0*/  LEA.HI.X.SX32 R11, R11, R15, 0x1, P1 ;  /* 0x0000000f0b0b7211 */ /* 0x000fca00008f0eff */
[----:B-1----:R-:W5:Y:S04]  /*0800*/  LDG.E.U8 R27, desc[UR10][R10.64] ;  /* 0x0000000a0a1b7981 */ /* 0x002f68000c1e1100 */
[----:B--2---:R0:W-:Y:S04]  /*0810*/  STL [R1+0x74], R24 ;  /* 0x0000741801007387 */ /* 0x0041e80000100800 */
[----:B0-----:R0:W2:Y:S04]  /*0820*/  LDG.E.U8 R24, desc[UR10][R8.64] ;  /* 0x0000000a08187981 */ /* 0x0010a8000c1e1100 */
[----:B------:R1:W-:Y:S01]  /*0830*/  STL [R1+0x70], R23 ;  /* 0x0000701701007387 */ /* 0x0003e20000100800 */
[----:B0-----:R-:W-:-:S03]  /*0840*/  IADD3 R8, P0, R13, R18, RZ ;  /* 0x000000120d087210 */ /* 0x001fc60007f1e0ff */
[----:B-1----:R0:W5:Y:S01]  /*0850*/  LDG.E.U8 R23, desc[UR10][R16.64] ;  /* 0x0000000a10177981 */ /* 0x002162000c1e1100 */
[----:B------:R-:W-:-:S03]  /*0860*/  LEA.HI.X.SX32 R9, R13, R15, 0x1, P0 ;  /* 0x0000000f0d097211 */ /* 0x000fc600000f0eff */
[----:B------:R1:W-:Y:S04]  /*0870*/  STL [R1+0x64], R21 ;  /* 0x0000641501007387 */ /* 0x0003e80000100800 */
[----:B-1----:R1:W5:Y:S01]  /*0880*/  LDG.E.U8 R21, desc[UR10][R8.64] ;  /* 0x0000000a08157981 */ /* 0x002362000c1e1100 */
[----:B------:R-:W-:-:S04]  /*0890*/  IMAD R19, R12, 0x4, R13 ;  /* 0x000000040c137824 */ /* 0x000fc800078e020d */
[C---:B------:R-:W-:Y:S01]  /*08a0*/  IMAD R13, R12.reuse, 0x4, R19 ;  /* 0x000000040c0d7824 */ /* 0x040fe200078e0213 */
[CC--:B0-----:R-:W-:Y:S01]  /*08b0*/  IADD3 R16, P0, R19.reuse, R18.reuse, RZ ;  /* 0x0000001213107210 */ /* 0x0c1fe20007f1e0ff */
[----:B------:R0:W-:Y:S03]  /*08c0*/  STL [R1+0x1b8], R20 ;  /* 0x0001b81401007387 */ /* 0x0001e60000100800 */
[-C--:B------:R-:W-:Y:S02]  /*08d0*/  LEA.HI.X.SX32 R17, R19, R15.reuse, 0x1, P0 ;  /* 0x0000000f13117211 */ /* 0x080fe400000f0eff */
[C---:B------:R-:W-:Y:S01]  /*08e0*/  IADD3 R10, P0, R13.reuse, R18, RZ ;  /* 0x000000120d0a7210 */ /* 0x040fe20007f1e0ff */
[C---:B0-----:R-:W-:Y:S01]  /*08f0*/  IMAD R20, R12.reuse, 0x4, R13 ;  /* 0x000000040c147824 */ /* 0x041fe200078e020d */
[----:B---3--:R0:W-:Y:S03]  /*0900*/  STL [R1+0x1b4], R26 ;  /* 0x0001b41a01007387 */ /* 0x0081e60000100800 */
[----:B------:R-:W-:Y:S01]  /*0910*/  IMAD R19, R12, 0x4, R20 ;  /* 0x000000040c137824 */ /* 0x000fe200078e0214 */
[----:B------:R-:W-:-:S02]  /*0920*/  LEA.HI.X.SX32 R11, R13, R15, 0x1, P0 ;  /* 0x0000000f0d0b7211 */ /* 0x000fc400000f0eff */
[-C--:B-1----:R-:W-:Y:S01]  /*0930*/  IADD3 R8, P1, R20, R18.reuse, RZ ;  /* 0x0000001214087210 */ /* 0x082fe20007f3e0ff */
[----:B------:R-:W-:Y:S01]  /*0940*/  IMAD R13, R12, 0x4, R19 ;  /* 0x000000040c0d7824 */ /* 0x000fe200078e0213 */
[----:B0-----:R0:W3:Y:S02]  /*0950*/  LDG.E.U8 R26, desc[UR10][R16.64] ;  /* 0x0000000a101a7981 */ /* 0x0010e4000c1e1100 */
[----:B------:R-:W-:Y:S02]  /*0960*/  LEA.HI.X.SX32 R9, R20, R15, 0x1, P1 ;  /* 0x0000000f14097211 */ /* 0x000fe400008f0eff */
[----:B----4-:R1:W-:Y:S01]  /*0970*/  STL [R1+0x1b0], R25 ;  /* 0x0001b01901007387 */ /* 0x0103e20000100800 */
[----:B0-----:R-:W-:-:S03]  /*0980*/  IADD3 R16, P0, R19, R18, RZ ;  /* 0x0000001213107210 */ /* 0x001fc60007f1e0ff */
[----:B-1----:R0:W4:Y:S01]  /*0990*/  LDG.E.U8 R25, desc[UR10][R10.64] ;  /* 0x0000000a0a197981 */ /* 0x002122000c1e1100 */
[----:B------:R-:W-:-:S03]  /*09a0*/  LEA.HI.X.SX32 R17, R19, R15, 0x1, P0 ;  /* 0x0000000f13117211 */ /* 0x000fc600000f0eff */
[----:B------:R1:W-:Y:S01]  /*09b0*/  STL [R1+0x1ac], R22 ;  /* 0x0001ac1601007387 */ /* 0x0003e20000100800 */
[C---:B0-----:R-:W-:Y:S01]  /*09c0*/  IADD3 R10, P0, R13.reuse, R18, RZ ;  /* 0x000000120d0a7210 */ /* 0x041fe20007f1e0ff */
[----:B------:R-:W-:Y:S02]  /*09d0*/  IMAD R19, R12, 0x4, R13 ;  /* 0x000000040c137824 */ /* 0x000fe400078e020d */
[----:B-1----:R0:W4:Y:S01]  /*09e0*/  LDG.E.U8 R22, desc[UR10][R8.64] ;  /* 0x0000000a08167981 */ /* 0x002122000c1e1100 */
[----:B------:R-:W-:-:S03]  /*09f0*/  LEA.HI.X.SX32 R11, R13, R15, 0x1, P0 ;  /* 0x0000000f0d0b7211 */ /* 0x000fc600000f0eff */
[----:B------:R1:W-:Y:S01]  /*0a00*/  STL [R1+0x1a4], R28 ;  /* 0x0001a41c01007387 */ /* 0x0003e20000100800 */
[C---:B------:R-:W-:Y:S01]  /*0a10*/  IMAD R20, R12.reuse, 0x4, R19 ;  /* 0x000000040c147824 */ /* 0x040fe200078e0213 */
[CC--:B0-----:R-:W-:Y:S02]  /*0a20*/  IADD3 R8, P0, R19.reuse, R18.reuse, RZ ;  /* 0x0000001213087210 */ /* 0x0c1fe40007f1e0ff */
[----:B-1----:R0:W4:Y:S01]  /*0a30*/  LDG.E.U8 R28, desc[UR10][R16.64] ;  /* 0x0000000a101c7981 */ /* 0x002122000c1e1100 */
[----:B------:R-:W-:Y:S01]  /*0a40*/  IMAD R13, R12, 0x4, R20 ;  /* 0x000000040c0d7824 */ /* 0x000fe200078e0214 */
[----:B------:R-:W-:Y:S02]  /*0a50*/  LEA.HI.X.SX32 R9, R19, R15, 0x1, P0 ;  /* 0x0000000f13097211 */ /* 0x000fe400000f0eff */
[----:B0-----:R-:W-:-:S04]  /*0a60*/  IADD3 R16, P1, R20, R18, RZ ;  /* 0x0000001214107210 */ /* 0x001fc80007f3e0ff */
[----:B------:R-:W-:Y:S01]  /*0a70*/  LEA.HI.X.SX32 R17, R20, R15, 0x1, P1 ;  /* 0x0000000f14117211 */ /* 0x000fe200008f0eff */
[----:B--2---:R0:W-:Y:S04]  /*0a80*/  STL [R1+0x6c], R24 ;  /* 0x00006c1801007387 */ /* 0x0041e80000100800 */
[----:B0-----:R0:W2:Y:S04]  /*0a90*/  LDG.E.U8 R24, desc[UR10][R10.64] ;  /* 0x0000000a0a187981 */ /* 0x0010a8000c1e1100 */
[----:B-----5:R1:W-:Y:S01]  /*0aa0*/  STL [R1+0x68], R23 ;  /* 0x0000681701007387 */ /* 0x0203e20000100800 */
[----:B0-----:R-:W-:-:S03]  /*0ab0*/  IADD3 R10, P0, R13, R18, RZ ;  /* 0x000000120d0a7210 */ /* 0x001fc60007f1e0ff */
[----:B-1----:R0:W5:Y:S01]  /*0ac0*/  LDG.E.U8 R23, desc[UR10][R8.64] ;  /* 0x0000000a08177981 */ /* 0x002162000c1e1100 */
[----:B------:R-:W-:-:S03]  /*0ad0*/  LEA.HI.X.SX32 R11, R13, R15, 0x1, P0 ;  /* 0x0000000f0d0b7211 */ /* 0x000fc600000f0eff */
[----:B------:R1:W-:Y:S04]  /*0ae0*/  STL [R1+0x5c], R27 ;  /* 0x00005c1b01007387 */ /* 0x0003e80000100800 */
[----:B------:R0:W-:Y:S04]  /*0af0*/  STL [R1+0x60], R21 ;  /* 0x0000601501007387 */ /* 0x0001e80000100800 */
[----:B-1----:R1:W5:Y:S04]  /*0b00*/  LDG.E.U8 R27, desc[UR10][R16.64] ;  /* 0x0000000a101b7981 */ /* 0x002368000c1e1100 */
[----:B0-----:R0:W5:Y:S01]  /*0b10*/  LDG.E.U8 R21, desc[UR10][R10.64] ;  /* 0x0000000a0a157981 */ /* 0x001162000c1e1100 */
[----:B------:R-:W-:-:S04]  /*0b20*/  IMAD R19, R12, 0x4, R13 ;  /* 0x000000040c137824 */ /* 0x000fc800078e020d */
[----:B------:R-:W-:Y:S01]  /*0b30*/  IMAD R13, R12, 0x4, R19 ;  /* 0x000000040c0d7824 */ /* 0x000fe200078e0213 */
[----:B------:R-:W-:-:S03]  /*0b40*/  IADD3 R8, P0, R19, R18, RZ ;  /* 0x0000001213087210 */ /* 0x000fc60007f1e0ff */
[C---:B------:R-:W-:Y:S01]  /*0b50*/  IMAD R20, R12.reuse, 0x4, R13 ;  /* 0x000000040c147824 */ /* 0x040fe200078e020d */
[-C--:B------:R-:W-:Y:S02]  /*0b60*/  LEA.HI.X.SX32 R9, R19, R15.reuse, 0x1, P0 ;  /* 0x0000000f13097211 */ /* 0x080fe400000f0eff */
[CC--:B-1----:R-:W-:Y:S01]  /*0b70*/  IADD3 R16, P0, R13.reuse, R18.reuse, RZ ;  /* 0x000000120d107210 */ /* 0x0c2fe20007f1e0ff */
[----:B------:R-:W-:Y:S01]  /*0b80*/  IMAD R19, R12, 0x4, R20 ;  /* 0x000000040c137824 */ /* 0x000fe200078e0214 */
[----:B---3--:R1:W-:Y:S01]  /*0b90*/  STL [R1+0x58], R26 ;  /* 0x0000581a01007387 */ /* 0x0083e20000100800 */
[-C--:B0-----:R-:W-:Y:S02]  /*0ba0*/  IADD3 R10, P1, R20, R18.reuse, RZ ;  /* 0x00000012140a7210 */ /* 0x081fe40007f3e0ff */
[-C--:B------:R-:W-:Y:S01]  /*0bb0*/  LEA.HI.X.SX32 R17, R13, R15.reuse, 0x1, P0 ;  /* 0x0000000f0d117211 */ /* 0x080fe200000f0eff */
[----:B------:R-:W-:Y:S01]  /*0bc0*/  IMAD R13, R12, 0x4, R19 ;  /* 0x000000040c0d7824 */ /* 0x000fe200078e0213 */
[----:B------:R-:W-:Y:S01]  /*0bd0*/  LEA.HI.X.SX32 R11, R20, R15, 0x1, P1 ;  /* 0x0000000f140b7211 */ /* 0x000fe200008f0eff */
[----:B-1----:R0:W3:Y:S04]  /*0be0*/  LDG.E.U8 R26, desc[UR10][R8.64] ;  /* 0x0000000a081a7981 */ /* 0x0020e8000c1e1100 */
[----:B----4-:R1:W-:Y:S01]  /*0bf0*/  STL [R1+0x1a8], R25 ;  /* 0x0001a81901007387 */ /* 0x0103e20000100800 */
[----:B0-----:R-:W-:-:S03]  /*0c00*/  IADD3 R8, P0, R19, R18, RZ ;  /* 0x0000001213087210 */ /* 0x001fc60007f1e0ff */
[----:B-1----:R0:W4:Y:S01]  /*0c10*/  LDG.E.U8 R25, desc[UR10][R16.64] ;  /* 0x0000000a10197981 */ /* 0x002122000c1e1100 */
[----:B------:R-:W-:-:S03]  /*0c20*/  LEA.HI.X.SX32 R9, R19, R15, 0x1, P0 ;  /* 0x0000000f13097211 */ /* 0x000fc600000f0eff */
[----:B------:R1:W-:Y:S01]  /*0c30*/  STL [R1+0x1a0], R22 ;  /* 0x0001a01601007387 */ /* 0x0003e20000100800 */
[----:B------:R-:W-:-:S03]  /*0c40*/  IMAD R19, R12, 0x4, R13 ;  /* 0x000000040c137824 */ /* 0x000fc600078e020d */
[----:B------:R1:W4:Y:S01]  /*0c50*/  LDG.E.U8 R20, desc[UR10][R8.64] ;  /* 0x0000000a08147981 */ /* 0x000322000c1e1100 */
[----:B0-----:R-:W-:-:S03]  /*0c60*/  IADD3 R16, P0, R13, R18, RZ ;  /* 0x000000120d107210 */ /* 0x001fc60007f1e0ff */
[----:B-1----:R0:W4:Y:S01]  /*0c70*/  LDG.E.U8 R22, desc[UR10][R10.64] ;  /* 0x0000000a0a167981 */ /* 0x002122000c1e1100 */
[----:B------:R-:W-:-:S03]  /*0c80*/  LEA.HI.X.SX32 R17, R13, R15, 0x1, P0 ;  /* 0x0000000f0d117211 */ /* 0x000fc600000f0eff */
[----:B------:R1:W-:Y:S01]  /*0c90*/  STL [R1+0x19c], R28 ;  /* 0x00019c1c01007387 */ /* 0x0003e20000100800 */
[----:B------:R-:W-:Y:S01]  /*0ca0*/  IADD3 R8, P0, R19, R18, RZ ;  /* 0x0000001213087210 */ /* 0x000fe20007f1e0ff */
[----:B0-----:R-:W-:-:S03]  /*0cb0*/  IMAD R11, R12, 0x4, R19 ;  /* 0x000000040c0b7824 */ /* 0x001fc600078e0213 */
[----:B------:R-:W-:Y:S01]  /*0cc0*/  LEA.HI.X.SX32 R9, R19, R15, 0x1, P0 ;  /* 0x0000000f13097211 */ /* 0x000fe200000f0eff */
[----:B------:R-:W-:Y:S01]  /*0cd0*/  IMAD R13, R12, 0x4, R11 ;  /* 0x000000040c0d7824 */ /* 0x000fe200078e020b */
[----:B------:R-:W-:-:S04]  /*0ce0*/  IADD3 R10, P1, R11, R18, RZ ;  /* 0x000000120b0a7210 */ /* 0x000fc80007f3e0ff */
[----:B------:R-:W-:-:S05]  /*0cf0*/  LEA.HI.X.SX32 R11, R11, R15, 0x1, P1 ;  /* 0x0000000f0b0b7211 */ /* 0x000fca00008f0eff */
[----:B-1----:R-:W4:Y:S04]  /*0d00*/  LDG.E.U8 R28, desc[UR10][R10.64] ;  /* 0x0000000a0a1c7981 */ /* 0x002f28000c1e1100 */
[----:B--2---:R0:W-:Y:S04]  /*0d10*/  STL [R1+0x198], R24 ;  /* 0x0001981801007387 */ /* 0x0041e80000100800 */
[----:B0-----:R0:W2:Y:S04]  /*0d20*/  LDG.E.U8 R24, desc[UR10][R16.64] ;  /* 0x0000000a10187981 */ /* 0x0010a8000c1e1100 */
[----:B-----5:R1:W-:Y:S01]  /*0d30*/  STL [R1+0x190], R23 ;  /* 0x0001901701007387 */ /* 0x0203e20000100800 */
[----:B0-----:R-:W-:-:S03]  /*0d40*/  IADD3 R16, P0, R13, R18, RZ ;  /* 0x000000120d107210 */ /* 0x001fc60007f1e0ff */
[----:B-1----:R0:W5:Y:S01]  /*0d50*/  LDG.E.U8 R23, desc[UR10][R8.64] ;  /* 0x0000000a08177981 */ /* 0x002162000c1e1100 */
[----:B------:R-:W-:-:S03]  /*0d60*/  LEA.HI.X.SX32 R17, R13, R15, 0x1, P0 ;  /* 0x0000000f0d117211 */ /* 0x000fc600000f0eff */
[----:B------:R-:W-:Y:S04]  /*0d70*/  STL [R1+0x50], R27 ;  /* 0x0000501b01007387 */ /* 0x000fe80000100800 */
[----:B------:R1:W-:Y:S04]  /*0d80*/  STL [R1+0x54], R21 ;  /* 0x0000541501007387 */ /* 0x0003e80000100800 */
[----:B-1----:R1:W5:Y:S01]  /*0d90*/  LDG.E.U8 R21, desc[UR10][R16.64] ;  /* 0x0000000a10157981 */ /* 0x002362000c1e1100 */
[----:B------:R-:W-:-:S04]  /*0da0*/  IMAD R19, R12, 0x4, R13 ;  /* 0x000000040c137824 */ /* 0x000fc800078e020d */
[----:B------:R-:W-:Y:S01]  /*0db0*/  IMAD R13, R12, 0x4, R19 ;  /* 0x000000040c0d7824 */ /* 0x000fe200078e0213 */
[----:B0-----:R-:W-:-:S03]  /*0dc0*/  IADD3 R8, P0, R19, R18, RZ ;  /* 0x0000001213087210 */ /* 0x001fc60007f1e0ff */
[C---:B------:R-:W-:Y:S01]  /*0dd0*/  IMAD R11, R12.reuse, 0x4, R13 ;  /* 0x000000040c0b7824 */ /* 0x040fe200078e020d */
[-C--:B------:R-:W-:Y:S02]  /*0de0*/  LEA.HI.X.SX32 R9, R19, R15.reuse, 0x1, P0 ;  /* 0x0000000f13097211 */ /* 0x080fe400000f0eff */
[-C--:B-1----:R-:W-:Y:S01]  /*0df0*/  IADD3 R16, P0, R13, R18.reuse, RZ ;  /* 0x000000120d107210 */ /* 0x082fe20007f1e0ff */
[C---:B------:R-:W-:Y:S01]  /*0e00*/  IMAD R19, R12.reuse, 0x4, R11 ;  /* 0x000000040c137824 */ /* 0x040fe200078e020b */
[-C--:B------:R-:W-:Y:S01]  /*0e10*/  IADD3 R10, P1, R11, R18.reuse, RZ ;  /* 0x000000120b0a7210 */ /* 0x080fe20007f3e0ff */
[----:B------:R0:W5:Y:S01]  /*0e20*/  LDG.E.U8 R27, desc[UR10][R8.64] ;  /* 0x0000000a081b7981 */ /* 0x000162000c1e1100 */
[-C--:B------:R-:W-:Y:S01]  /*0e30*/  LEA.HI.X.SX32 R17, R13, R15.reuse, 0x1, P0 ;  /* 0x0000000f0d117211 */ /* 0x080fe200000f0eff */
[----:B------:R-:W-:Y:S01]  /*0e40*/  IMAD R13, R12, 0x4, R19 ;  /* 0x000000040c0d7824 */ /* 0x000fe200078e0213 */
[----:B------:R-:W-:Y:S01]  /*0e50*/  LEA.HI.X.SX32 R11, R11, R15, 0x1, P1 ;  /* 0x0000000f0b0b7211 */ /* 0x000fe200008f0eff */
[----:B---3--:R1:W-:Y:S01]  /*0e60*/  STL [R1+0x4c], R26 ;  /* 0x00004c1a01007387 */ /* 0x0083e20000100800 */
[----:B0-----:R-:W-:-:S03]  /*0e70*/  IADD3 R8, P0, R19, R18, RZ ;  /* 0x0000001213087210 */ /* 0x001fc60007f1e0ff */
[----:B----4-:R0:W-:Y:S01]  /*0e80*/  STL [R1+0x48], R25 ;  /* 0x0000481901007387 */ /* 0x0101e20000100800 */
[----:B------:R-:W-:-:S03]  /*0e90*/  LEA.HI.X.SX32 R9, R19, R15, 0x1, P0 ;  /* 0x0000000f13097211 */ /* 0x000fc600000f0eff */
[----:B-1----:R1:W3:Y:S04]  /*0ea0*/  LDG.E.U8 R26, desc[UR10][R16.64] ;  /* 0x0000000a101a7981 */ /* 0x0022e8000c1e1100 */
[----:B0-----:R0:W4:Y:S01]  /*0eb0*/  LDG.E.U8 R25, desc[UR10][R10.64] ;  /* 0x0000000a0a197981 */ /* 0x001122000c1e1100 */
[----:B-1----:R-:W-:-:S03]  /*0ec0*/  IADD3 R16, P0, R13, R18, RZ ;  /* 0x000000120d107210 */ /* 0x002fc60007f1e0ff */
[----:B------:R1:W-:Y:S01]  /*0ed0*/  STL [R1+0x3c], R22 ;  /* 0x00003c1601007387 */ /* 0x0003e20000100800 */
[----:B------:R-:W-:Y:S01]  /*0ee0*/  LEA.HI.X.SX32 R17, R13, R15, 0x1, P0 ;  /* 0x0000000f0d117211 */ /* 0x000fe200000f0eff */
[C---:B------:R-:W-:Y:S02]  /*0ef0*/  IMAD R19, R12.reuse, 0x4, R13 ;  /* 0x000000040c137824 */ /* 0x040fe400078e020d */
[----:B------:R0:W-:Y:S04]  /*0f00*/  STL [R1+0x194], R20 ;  /* 0x0001941401007387 */ /* 0x0001e80000100800 */
[----:B-1----:R1:W4:Y:S01]  /*0f10*/  LDG.E.U8 R22, desc[UR10][R8.64] ;  /* 0x0000000a08167981 */ /* 0x002322000c1e1100 */
[----:B0-----:R-:W-:Y:S01]  /*0f20*/  IADD3 R10, P0, R19, R18, RZ ;  /* 0x00000012130a7210 */ /* 0x001fe20007f1e0ff */
[----:B------:R-:W-:-:S03]  /*0f30*/  IMAD R20, R12, 0x4, R19 ;  /* 0x000000040c147824 */ /* 0x000fc600078e0213 */
[----:B------:R-:W-:Y:S01]  /*0f40*/  LEA.HI.X.SX32 R11, R19, R15, 0x1, P0 ;  /* 0x0000000f130b7211 */ /* 0x000fe200000f0eff */
[----:B------:R-:W-:Y:S01]  /*0f50*/  IMAD R13, R12, 0x4, R20 ;  /* 0x000000040c0d7824 */ /* 0x000fe200078e0214 */
[----:B-1----:R-:W-:-:S04]  /*0f60*/  IADD3 R8, P1, R20, R18, RZ ;  /* 0x0000001214087210 */ /* 0x002fc80007f3e0ff */
        /* <DEDUP_REMOVED lines=15> */
[-C--:B------:R-:W-:Y:S01]  /*1060*/  LEA.HI.X.SX32 R11, R19, R15.reuse, 0x1, P0 ;  /* 0x0000000f130b7211 */ /* 0x080fe200000f0eff */
[----:B------:R3:W-:Y:S01]  /*1070*/  STL [R1+0x44], R27 ;  /* 0x0000441b01007387 */ /* 0x0007e20000100800 */
[CC--:B-1----:R-:W-:Y:S01]  /*1080*/  IADD3 R8, P0, R13.reuse, R18.reuse, RZ ;  /* 0x000000120d087210 */ /* 0x0c2fe20007f1e0ff */
[----:B------:R-:W-:Y:S01]  /*1090*/  IMAD R19, R12, 0x4, R20 ;  /* 0x000000040c137824 */ /* 0x000fe200078e0214 */
[----:B0-----:R-:W-:Y:S02]  /*10a0*/  IADD3 R16, P1, R20, R18, RZ ;  /* 0x0000001214107210 */ /* 0x001fe40007f3e0ff */
[-C--:B------:R-:W-:Y:S01]  /*10b0*/  LEA.HI.X.SX32 R9, R13, R15.reuse, 0x1, P0 ;  /* 0x0000000f0d097211 */ /* 0x080fe200000f0eff */
[----:B------:R-:W-:Y:S01]  /*10c0*/  IMAD R13, R12, 0x4, R19 ;  /* 0x000000040c0d7824 */ /* 0x000fe200078e0213 */
[----:B---3--:R0:W3:Y:S01]  /*10d0*/  LDG.E.U8 R27, desc[UR10][R10.64] ;  /* 0x0000000a0a1b7981 */ /* 0x0080e2000c1e1100 */
[----:B------:R-:W-:-:S03]  /*10e0*/  LEA.HI.X.SX32 R17, R20, R15, 0x1, P1 ;  /* 0x0000000f14117211 */ /* 0x000fc600008f0eff */
[----:B------:R1:W-:Y:S01]  /*10f0*/  STL [R1+0x40], R26 ;  /* 0x0000401a01007387 */ /* 0x0003e20000100800 */
[----:B0-----:R-:W-:-:S03]  /*1100*/  IADD3 R10, P0, R19, R18, RZ ;  /* 0x00000012130a7210 */ /* 0x001fc60007f1e0ff */
[----:B----4-:R0:W-:Y:S01]  /*1110*/  STL [R1+0x34], R25 ;  /* 0x0000341901007387 */ /* 0x0101e20000100800 */
[----:B------:R-:W-:-:S03]  /*1120*/  LEA.HI.X.SX32 R11, R19, R15, 0x1, P0 ;  /* 0x0000000f130b7211 */ /* 0x000fc600000f0eff */
[----:B-1----:R1:W4:Y:S01]  /*1130*/  LDG.E.U8 R26, desc[UR10][R8.64] ;  /* 0x0000000a081a7981 */ /* 0x002322000c1e1100 */
[----:B------:R-:W-:-:S03]  /*1140*/  IMAD R19, R12, 0x4, R13 ;  /* 0x000000040c137824 */ /* 0x000fc600078e020d */
[----:B0-----:R0:W4:Y:S01]  /*1150*/  LDG.E.U8 R25, desc[UR10][R16.64] ;  /* 0x0000000a10197981 */ /* 0x001122000c1e1100 */
[----:B-1----:R-:W-:-:S03]  /*1160*/  IADD3 R8, P0, R13, R18, RZ ;  /* 0x000000120d087210 */ /* 0x002fc60007f1e0ff */
[----:B------:R1:W-:Y:S01]  /*1170*/  STL [R1+0x38], R22 ;  /* 0x0000381601007387 */ /* 0x0003e20000100800 */
[----:B------:R-:W-:Y:S01]  /*1180*/  LEA.HI.X.SX32 R9, R13, R15, 0x1, P0 ;  /* 0x0000000f0d097211 */ /* 0x000fe200000f0eff */
[C---:B------:R-:W-:Y:S02]  /*1190*/  IMAD R20, R12.reuse, 0x4, R19 ;  /* 0x000000040c147824 */ /* 0x040fe400078e0213 */
[----:B-1----:R1:W4:Y:S01]  /*11a0*/  LDG.E.U8 R22, desc[UR10][R10.64] ;  /* 0x0000000a0a167981 */ /* 0x002322000c1e1100 */
[----:B0-----:R-:W-:Y:S01]  /*11b0*/  IADD3 R16, P0, R19, R18, RZ ;  /* 0x0000001213107210 */ /* 0x001fe20007f1e0ff */
[----:B------:R-:W-:-:S03]  /*11c0*/  IMAD R13, R12, 0x4, R20 ;  /* 0x000000040c0d7824 */ /* 0x000fc600078e0214 */
[----:B------:R-:W-:Y:S02]  /*11d0*/  LEA.HI.X.SX32 R17, R19, R15, 0x1, P0 ;  /* 0x0000000f13117211 */ /* 0x000fe400000f0eff */
[----:B-1----:R-:W-:-:S04]  /*11e0*/  IADD3 R10, P1, R20, R18, RZ ;  /* 0x00000012140a7210 */ /* 0x002fc80007f3e0ff */
[----:B------:R-:W-:-:S05]  /*11f0*/  LEA.HI.X.SX32 R11, R20, R15, 0x1, P1 ;  /* 0x0000000f140b7211 */ /* 0x000fca00008f0eff */
[----:B------:R-:W4:Y:S04]  /*1200*/  LDG.E.U8 R20, desc[UR10][R10.64] ;  /* 0x0000000a0a147981 */ /* 0x000f28000c1e1100 */
        /* <DEDUP_REMOVED lines=13> */
[-C--:B------:R-:W-:Y:S01]  /*12e0*/  LEA.HI.X.SX32 R17, R19, R15.reuse, 0x1, P0 ;  /* 0x0000000f13117211 */ /* 0x080fe200000f0eff */
[----:B---3--:R0:W-:Y:S01]  /*12f0*/  STL [R1+0x170], R27 ;  /* 0x0001701b01007387 */ /* 0x0081e20000100800 */
[-C--:B-1----:R-:W-:Y:S01]  /*1300*/  IADD3 R8, P0, R13, R18.reuse, RZ ;  /* 0x000000120d087210 */ /* 0x082fe20007f1e0ff */
[C---:B------:R-:W-:Y:S01]  /*1310*/  IMAD R19, R12.reuse, 0x4, R11 ;  /* 0x000000040c137824 */ /* 0x040fe200078e020b */
[----:B------:R-:W-:Y:S02]  /*1320*/  IADD3 R10, P1, R11, R18, RZ ;  /* 0x000000120b0a7210 */ /* 0x000fe40007f3e0ff */
[-C--:B------:R-:W-:Y:S01]  /*1330*/  LEA.HI.X.SX32 R9, R13, R15.reuse, 0x1, P0 ;  /* 0x0000000f0d097211 */ /* 0x080fe200000f0eff */
[----:B------:R-:W-:Y:S01]  /*1340*/  IMAD R13, R12, 0x4, R19 ;  /* 0x000000040c0d7824 */ /* 0x000fe200078e0213 */
[----:B0-----:R0:W3:Y:S01]  /*1350*/  LDG.E.U8 R27, desc[UR10][R16.64] ;  /* 0x0000000a101b7981 */ /* 0x0010e2000c1e1100 */
[----:B------:R-:W-:-:S03]  /*1360*/  LEA.HI.X.SX32 R11, R11, R15, 0x1, P1 ;  /* 0x0000000f0b0b7211 */ /* 0x000fc600008f0eff */
[----:B----4-:R1:W-:Y:S01]  /*1370*/  STL [R1+0x168], R26 ;  /* 0x0001681a01007387 */ /* 0x0103e20000100800 */
[----:B0-----:R-:W-:-:S03]  /*1380*/  IADD3 R16, P0, R19, R18, RZ ;  /* 0x0000001213107210 */ /* 0x001fc60007f1e0ff */
[----:B------:R0:W-:Y:S01]  /*1390*/  STL [R1+0x28], R25 ;  /* 0x0000281901007387 */ /* 0x0001e20000100800 */
[----:B------:R-:W-:-:S03]  /*13a0*/  LEA.HI.X.SX32 R17, R19, R15, 0x1, P0 ;  /* 0x0000000f13117211 */ /* 0x000fc600000f0eff */
[----:B-1----:R1:W4:Y:S01]  /*13b0*/  LDG.E.U8 R26, desc[UR10][R8.64] ;  /* 0x0000000a081a7981 */ /* 0x002322000c1e1100 */
[----:B------:R-:W-:-:S03]  /*13c0*/  IMAD R19, R12, 0x4, R13 ;  /* 0x000000040c137824 */ /* 0x000fc600078e020d */
[----:B0-----:R0:W4:Y:S01]  /*13d0*/  LDG.E.U8 R25, desc[UR10][R10.64] ;  /* 0x0000000a0a197981 */ /* 0x001122000c1e1100 */
[----:B-1----:R-:W-:-:S03]  /*13e0*/  IADD3 R8, P0, R13, R18, RZ ;  /* 0x000000120d087210 */ /* 0x002fc60007f1e0ff */
[----:B------:R1:W-:Y:S01]  /*13f0*/  STL [R1+0x2c], R22 ;  /* 0x00002c1601007387 */ /* 0x0003e20000100800 */
[----:B------:R-:W-:Y:S01]  /*1400*/  LEA.HI.X.SX32 R9, R13, R15, 0x1, P0 ;  /* 0x0000000f0d097211 */ /* 0x000fe200000f0eff */
[C---:B0-----:R-:W-:Y:S02]  /*1410*/  IMAD R11, R12.reuse, 0x4, R19 ;  /* 0x000000040c0b7824 */ /* 0x041fe400078e0213 */
[----:B-1----:R0:W4:Y:S03]  /*1420*/  LDG.E.U8 R22, desc[UR10][R16.64] ;  /* 0x0000000a10167981 */ /* 0x002126000c1e1100 */
[----:B------:R-:W-:Y:S01]  /*1430*/  IADD3 R10, P1, R11, R18, RZ ;  /* 0x000000120b0a7210 */ /* 0x000fe20007f3e0ff */
[----:B------:R-:W-:-:S03]  /*1440*/  IMAD R13, R12, 0x4, R11 ;  /* 0x000000040c0d7824 */ /* 0x000fc600078e020b */
[----:B------:R-:W-:Y:S02]  /*1450*/  LEA.HI.X.SX32 R11, R11, R15, 0x1, P1 ;  /* 0x0000000f0b0b7211 */ /* 0x000fe400008f0eff */
[----:B0-----:R-:W-:-:S04]  /*1460*/  IADD3 R16, P0, R19, R18, RZ ;  /* 0x0000001213107210 */ /* 0x001fc80007f1e0ff */
[----:B------:R-:W-:Y:S01]  /*1470*/  LEA.HI.X.SX32 R17, R19, R15, 0x1, P0 ;  /* 0x0000000f13117211 */ /* 0x000fe200000f0eff */
[----:B--2---:R0:W-:Y:S04]  /*1480*/  STL [R1+0x24], R24 ;  /* 0x0000241801007387 */ /* 0x0041e80000100800 */
[----:B0-----:R0:W2:Y:S04]  /*1490*/  LDG.E.U8 R24, desc[UR10][R8.64] ;  /* 0x0000000a08187981 */ /* 0x0010a8000c1e1100 */
[----:B-----5:R1:W-:Y:S04]  /*14a0*/  STL [R1+0x20], R23 ;  /* 0x0000201701007387 */ /* 0x0203e80000100800 */
[----:B------:R5:W-:Y:S01]  /*14b0*/  STL [R1+0x14], R20 ;  /* 0x0000141401007387 */ /* 0x000be20000100800 */
[----:B0-----:R-:W-:-:S03]  /*14c0*/  IADD3 R8, P0, R13, R18, RZ ;  /* 0x000000120d087210 */ /* 0x001fc60007f1e0ff */
[----:B-1----:R0:W2:Y:S01]  /*14d0*/  LDG.E.U8 R23, desc[UR10][R16.64] ;  /* 0x0000000a10177981 */ /* 0x0020a2000c1e1100 */
[----:B------:R-:W-:-:S03]  /*14e0*/  LEA.HI.X.SX32 R9, R13, R15, 0x1, P0 ;  /* 0x0000000f0d097211 */ /* 0x000fc600000f0eff */
[----:B-----5:R1:W5:Y:S04]  /*14f0*/  LDG.E.U8 R20, desc[UR10][R10.64] ;  /* 0x0000000a0a147981 */ /* 0x020368000c1e1100 */
[----:B------:R0:W-:Y:S04]  /*1500*/  STL [R1+0x16c], R21 ;  /* 0x00016c1501007387 */ /* 0x0001e80000100800 */
[----:B0-----:R0:W5:Y:S01]  /*1510*/  LDG.E.U8 R21, desc[UR10][R8.64] ;  /* 0x0000000a08157981 */ /* 0x001162000c1e1100 */
[----:B------:R-:W-:-:S04]  /*1520*/  IMAD R19, R12, 0x4, R13 ;  /* 0x000000040c137824 */ /* 0x000fc800078e020d */
[----:B------:R-:W-:Y:S01]  /*1530*/  IMAD R13, R12, 0x4, R19 ;  /* 0x000000040c0d7824 */ /* 0x000fe200078e0213 */
[----:B------:R-:W-:-:S03]  /*1540*/  IADD3 R16, P0, R19, R18, RZ ;  /* 0x0000001213107210 */ /* 0x000fc60007f1e0ff */
[C---:B-1----:R-:W-:Y:S01]  /*1550*/  IMAD R11, R12.reuse, 0x4, R13 ;  /* 0x000000040c0b7824 */ /* 0x042fe200078e020d */
[-C--:B------:R-:W-:Y:S02]  /*1560*/  LEA.HI.X.SX32 R17, R19, R15.reuse, 0x1, P0 ;  /* 0x0000000f13117211 */ /* 0x080fe400000f0eff */
[-C--:B0-----:R-:W-:Y:S01]  /*1570*/  IADD3 R8, P0, R13, R18.reuse, RZ ;  /* 0x000000120d087210 */ /* 0x081fe20007f1e0ff */
[C---:B------:R-:W-:Y:S01]  /*1580*/  IMAD R19, R12.reuse, 0x4, R11 ;  /* 0x000000040c137824 */ /* 0x040fe200078e020b */
[----:B---3--:R0:W-:Y:S01]  /*1590*/  STL [R1+0x164], R27 ;  /* 0x0001641b01007387 */ /* 0x0081e20000100800 */
[-C--:B------:R-:W-:Y:S02]  /*15a0*/  IADD3 R10, P1, R11, R18.reuse, RZ ;  /* 0x000000120b0a7210 */ /* 0x080fe40007f3e0ff */
[-C--:B------:R-:W-:Y:S01]  /*15b0*/  LEA.HI.X.SX32 R9, R13, R15.reuse, 0x1, P0 ;  /* 0x0000000f0d097211 */ /* 0x080fe200000f0eff */
[----:B------:R-:W-:Y:S01]  /*15c0*/  IMAD R13, R12, 0x4, R19 ;  /* 0x000000040c0d7824 */ /* 0x000fe200078e0213 */
[----:B------:R-:W-:Y:S01]  /*15d0*/  LEA.HI.X.SX32 R11, R11, R15, 0x1, P1 ;  /* 0x0000000f0b0b7211 */ /* 0x000fe200008f0eff */
[----:B0-----:R0:W3:Y:S04]  /*15e0*/  LDG.E.U8 R27, desc[UR10][R16.64] ;  /* 0x0000000a101b7981 */ /* 0x0010e8000c1e1100 */
[----:B----4-:R1:W-:Y:S01]  /*15f0*/  STL [R1+0x160], R26 ;  /* 0x0001601a01007387 */ /* 0x0103e20000100800 */
[----:B0-----:R-:W-:-:S03]  /*1600*/  IADD3 R16, P0, R19, R18, RZ ;  /* 0x0000001213107210 */ /* 0x001fc60007f1e0ff */
[----:B------:R0:W-:Y:S01]  /*1610*/  STL [R1+0x15c], R25 ;  /* 0x00015c1901007387 */ /* 0x0001e20000100800 */
[----:B------:R-:W-:Y:S01]  /*1620*/  LEA.HI.X.SX32 R17, R19, R15, 0x1, P0 ;  /* 0x0000000f13117211 */ /* 0x000fe200000f0eff */
[----:B------:R-:W-:Y:S02]  /*1630*/  IMAD R19, R12, 0x4, R13 ;  /* 0x000000040c137824 */ /* 0x000fe400078e020d */
[----:B-1----:R1:W4:Y:S04]  /*1640*/  LDG.E.U8 R26, desc[UR10][R8.64] ;  /* 0x0000000a081a7981 */ /* 0x002328000c1e1100 */
[----:B0-----:R0:W4:Y:S01]  /*1650*/  LDG.E.U8 R25, desc[UR10][R10.64] ;  /* 0x0000000a0a197981 */ /* 0x001122000c1e1100 */
[----:B-1----:R-:W-:-:S03]  /*1660*/  IADD3 R8, P0, R13, R18, RZ ;  /* 0x000000120d087210 */ /* 0x002fc60007f1e0ff */
[----:B------:R1:W-:Y:S01]  /*1670*/  STL [R1+0x154], R22 ;  /* 0x0001541601007387 */ /* 0x0003e20000100800 */
[----:B0-----:R-:W-:Y:S01]  /*1680*/  IMAD R11, R12, 0x4, R19 ;  /* 0x000000040c0b7824 */ /* 0x001fe200078e0213 */
[----:B------:R-:W-:-:S03]  /*1690*/  LEA.HI.X.SX32 R9, R13, R15, 0x1, P0 ;  /* 0x0000000f0d097211 */ /* 0x000fc600000f0eff */
[----:B------:R-:W-:Y:S01]  /*16a0*/  IMAD R13, R12, 0x4, R11 ;  /* 0x000000040c0d7824 */ /* 0x000fe200078e020b */
[----:B-1----:R0:W4:Y:S01]  /*16b0*/  LDG.E.U8 R22, desc[UR10][R16.64] ;  /* 0x0000000a10167981 */ /* 0x002122000c1e1100 */
[-C--:B------:R-:W-:Y:S02]  /*16c0*/  IADD3 R10, P1, R11, R18.reuse, RZ ;  /* 0x000000120b0a7210 */ /* 0x080fe40007f3e0ff */
[----:B0-----:R-:W-:-:S04]  /*16d0*/  IADD3 R16, P0, R19, R18, RZ ;  /* 0x0000001213107210 */ /* 0x001fc80007f1e0ff */
[-C--:B------:R-:W-:Y:S01]  /*16e0*/  LEA.HI.X.SX32 R17, R19, R15.reuse, 0x1, P0 ;  /* 0x0000000f13117211 */ /* 0x080fe200000f0eff */
[----:B------:R-:W-:Y:S01]  /*16f0*/  IMAD R19, R12, 0x4, R13 ;  /* 0x000000040c137824 */ /* 0x000fe200078e020d */
[----:B------:R-:W-:Y:S01]  /*1700*/  LEA.HI.X.SX32 R11, R11, R15, 0x1, P1 ;  /* 0x0000000f0b0b7211 */ /* 0x000fe200008f0eff */
[----:B--2---:R0:W-:Y:S04]  /*1710*/  STL [R1+0x1c], R24 ;  /* 0x00001c1801007387 */ /* 0x0041e80000100800 */
[----:B0-----:R0:W2:Y:S02]  /*1720*/  LDG.E.U8 R24, desc[UR10][R8.64] ;  /* 0x0000000a08187981 */ /* 0x0010a4000c1e1100 */
[----:B0-----:R-:W-:-:S04]  /*1730*/  IADD3 R8, P0, R13, R18, RZ ;  /* 0x000000120d087210 */ /* 0x001fc80007f1e0ff */
[-C--:B------:R-:W-:Y:S02]  /*1740*/  LEA.HI.X.SX32 R9, R13, R15.reuse, 0x1, P0 ;  /* 0x0000000f0d097211 */ /* 0x080fe400000f0eff */
[C---:B------:R-:W-:Y:S01]  /*1750*/  IADD3 R28, P0, R19.reuse, R18, RZ ;  /* 0x00000012131c7210 */ /* 0x040fe20007f1e0ff */
[C---:B------:R-:W-:Y:S01]  /*1760*/  IMAD R13, R12.reuse, 0x4, R19 ;  /* 0x000000040c0d7824 */ /* 0x040fe200078e0213 */
[----:B------:R0:W-:Y:S02]  /*1770*/  STL [R1+0x18], R23 ;  /* 0x0000181701007387 */ /* 0x0001e40000100800 */
[----:B------:R-:W-:Y:S02]  /*1780*/  LEA.HI.X.SX32 R29, R19, R15, 0x1, P0 ;  /* 0x0000000f131d7211 */ /* 0x000fe400000f0eff */
[----:B-----5:R1:W-:Y:S04]  /*1790*/  STL [R1+0xc], R20 ;  /* 0x00000c1401007387 */ /* 0x0203e80000100800 */
[----:B------:R-:W5:Y:S04]  /*17a0*/  LDG.E.U8 R28, desc[UR10][R28.64] ;  /* 0x0000000a1c1c7981 */ /* 0x000f68000c1e1100 */
[----:B0-----:R-:W2:Y:S04]  /*17b0*/  LDG.E.U8 R23, desc[UR10][R16.64] ;  /* 0x0000000a10177981 */ /* 0x001ea8000c1e1100 */
[----:B-1----:R0:W2:Y:S04]  /*17c0*/  LDG.E.U8 R20, desc[UR10][R10.64] ;  /* 0x0000000a0a147981 */ /* 0x0020a8000c1e1100 */
[----:B------:R1:W-:Y:S01]  /*17d0*/  STL [R1+0x10], R21 ;  /* 0x0000101501007387 */ /* 0x0003e20000100800 */
[----:B0-----:R-:W-:-:S03]  /*17e0*/  IMAD R11, R12, 0x4, R13 ;  /* 0x000000040c0b7824 */ /* 0x001fc600078e020d */
[----:B-1----:R0:W2:Y:S02]  /*17f0*/  LDG.E.U8 R21, desc[UR10][R8.64] ;  /* 0x0000000a08157981 */ /* 0x0020a4000c1e1100 */
[----:B------:R-:W-:Y:S01]  /*1800*/  IADD3 R10, P1, R11, R18, RZ ;  /* 0x000000120b0a7210 */ /* 0x000fe20007f3e0ff */
[----:B0-----:R-:W-:-:S03]  /*1810*/  IMAD R9, R12, 0x4, R11 ;  /* 0x000000040c097824 */ /* 0x001fc600078e020b */
[----:B------:R-:W-:-:S05]  /*1820*/  LEA.HI.X.SX32 R11, R11, R15, 0x1, P1 ;  /* 0x0000000f0b0b7211 */ /* 0x000fca00008f0eff */
[----:B------:R0:W2:Y:S01]  /*1830*/  LDG.E.U8 R29, desc[UR10][R10.64] ;  /* 0x0000000a0a1d7981 */ /* 0x0000a2000c1e1100 */
[----:B------:R-:W-:-:S03]  /*1840*/  IADD3 R16, P0, R13, R18, RZ ;  /* 0x000000120d107210 */ /* 0x000fc60007f1e0ff */
[----:B---3--:R-:W-:Y:S01]  /*1850*/  STL [R1+0x8], R27 ;  /* 0x0000081b01007387 */ /* 0x008fe20000100800 */
[----:B------:R-:W-:Y:S01]  /*1860*/  LEA.HI.X.SX32 R17, R13, R15, 0x1, P0 ;  /* 0x0000000f0d117211 */ /* 0x000fe200000f0eff */
[----:B------:R-:W-:Y:S01]  /*1870*/  IMAD R19, R12, 0x4, R9 ;  /* 0x000000040c137824 */ /* 0x000fe200078e0209 */
[----:B------:R-:W-:-:S04]  /*1880*/  IADD3 R8, P0, R9, R18, RZ ;  /* 0x0000001209087210 */ /* 0x000fc80007f1e0ff */
[----:B------:R-:W-:Y:S01]  /*1890*/  LEA.HI.X.SX32 R9, R9, R15, 0x1, P0 ;  /* 0x0000000f09097211 */ /* 0x000fe200000f0eff */
[----:B------:R-:W-:-:S04]  /*18a0*/  IMAD R13, R12, 0x4, R19 ;  /* 0x000000040c0d7824 */ /* 0x000fc800078e0213 */
[----:B0-----:R-:W-:-:S05]  /*18b0*/  IMAD R11, R12, 0x4, R13 ;  /* 0x000000040c0b7824 */ /* 0x001fca00078e020d */
[-C--:B------:R-:W-:Y:S01]  /*18c0*/  IADD3 R10, P1, R11, R18.reuse, RZ ;  /* 0x000000120b0a7210 */ /* 0x080fe20007f3e0ff */
[----:B-----5:R-:W-:Y:S04]  /*18d0*/  STL [R1+0x2980], R28 ;  /* 0x0029801c01007387 */ /* 0x020fe80000100800 */
[----:B------:R-:W-:Y:S04]  /*18e0*/  STL [R1+0x2984], R28 ;  /* 0x0029841c01007387 */ /* 0x000fe80000100800 */
[----:B----4-:R-:W-:Y:S04]  /*18f0*/  STL [R1+0x158], R26 ;  /* 0x0001581a01007387 */ /* 0x010fe80000100800 */
[----:B------:R-:W-:Y:S04]  /*1900*/  STL [R1+0x2988], R28 ;  /* 0x0029881c01007387 */ /* 0x000fe80000100800 */
[----:B------:R-:W-:Y:S04]  /*1910*/  STL [R1+0x2998], R28 ;  /* 0x0029981c01007387 */ /* 0x000fe80000100800 */
[----:B------:R-:W-:Y:S04]  /*1920*/  STL [R1+0x29e0], R28 ;  /* 0x0029e01c01007387 */ /* 0x000fe80000100800 */
[----:B------:R-:W-:Y:S04]  /*1930*/  STL [R1+0x29f4], R28 ;  /* 0x0029f41c01007387 */ /* 0x000fe80000100800 */
[----:B------:R-:W-:Y:S04]  /*1940*/  STL [R1+0x150], R25 ;  /* 0x0001501901007387 */ /* 0x000fe80000100800 */
[----:B------:R-:W-:Y:S04]  /*1950*/  STL [R1+0x2a50], R28 ;  /* 0x002a501c01007387 */ /* 0x000fe80000100800 */
[----:B------:R-:W-:Y:S04]  /*1960*/  STL [R1+0x2a54], R28 ;  /* 0x002a541c01007387 */ /* 0x000fe80000100800 */
[----:B------:R0:W-:Y:S04]  /*1970*/  STL [R1+0x14c], R22 ;  /* 0x00014c1601007387 */ /* 0x0001e80000100800 */
[----:B--2---:R-:W-:Y:S04]  /*1980*/  STL [R1+0x148], R24 ;  /* 0x0001481801007387 */ /* 0x004fe80000100800 */
[----:B------:R-:W-:Y:S04]  /*1990*/  STL [R1+0x298c], R29 ;  /* 0x00298c1d01007387 */ /* 0x000fe80000100800 */
[----:B0-----:R0:W2:Y:S04]  /*19a0*/  LDG.E.U8 R22, desc[UR10][R16.64] ;  /* 0x0000000a10167981 */ /* 0x0010a8000c1e1100 */
[----:B------:R-:W-:Y:S01]  /*19b0*/  STL [R1+0x2990], R29 ;  /* 0x0029901d01007387 */ /* 0x000fe20000100800 */
[----:B0-----:R-:W-:-:S03]  /*19c0*/  IADD3 R16, P0, R19, R18, RZ ;  /* 0x0000001213107210 */ /* 0x001fc60007f1e0ff */
[----:B------:R-:W-:Y:S01]  /*19d0*/  STL [R1+0x140], R23 ;  /* 0x0001401701007387 */ /* 0x000fe20000100800 */
[----:B------:R-:W-:-:S03]  /*19e0*/  LEA.HI.X.SX32 R17, R19, R15, 0x1, P0 ;  /* 0x0000000f13117211 */ /* 0x000fc600000f0eff */
[----:B------:R-:W-:Y:S04]  /*19f0*/  STL [R1+0x2a0c], R29 ;  /* 0x002a0c1d01007387 */ /* 0x000fe80000100800 */
[----:B------:R-:W-:Y:S04]  /*1a00*/  STL [R1+0x2a10], R29 ;  /* 0x002a101d01007387 */ /* 0x000fe80000100800 */
[----:B------:R-:W-:Y:S04]  /*1a10*/  STL [R1+0x2a20], R29 ;  /* 0x002a201d01007387 */ /* 0x000fe80000100800 */
[----:B------:R0:W-:Y:S04]  /*1a20*/  STL [R1+0x4], R20 ;  /* 0x0000041401007387 */ /* 0x0001e80000100800 */
[----:B------:R1:W-:Y:S04]  /*1a30*/  STL [R1+0x138], R21 ;  /* 0x0001381501007387 */ /* 0x0003e80000100800 */
[----:B0-----:R0:W3:Y:S04]  /*1a40*/  LDG.E.U8 R20, desc[UR10][R8.64] ;  /* 0x0000000a08147981 */ /* 0x0010e8000c1e1100 */
[----:B-1----:R1:W4:Y:S01]  /*1a50*/  LDG.E.U8 R21, desc[UR10][R16.64] ;  /* 0x0000000a10157981 */ /* 0x002322000c1e1100 */
[----:B0-----:R-:W-:-:S04]  /*1a60*/  IADD3 R8, P0, R13, R18, RZ ;  /* 0x000000120d087210 */ /* 0x001fc80007f1e0ff */
[-C--:B------:R-:W-:Y:S01]  /*1a70*/  LEA.HI.X.SX32 R9, R13, R15.reuse, 0x1, P0 ;  /* 0x0000000f0d097211 */ /* 0x080fe200000f0eff */
[----:B------:R-:W-:Y:S01]  /*1a80*/  IMAD R19, R12, 0x4, R11 ;  /* 0x000000040c137824 */ /* 0x000fe200078e020b */
[----:B------:R-:W-:-:S03]  /*1a90*/  LEA.HI.X.SX32 R11, R11, R15, 0x1, P1 ;  /* 0x0000000f0b0b7211 */ /* 0x000fc600008f0eff */
[----:B------:R0:W5:Y:S04]  /*1aa0*/  LDG.E.U8 R26, desc[UR10][R8.64] ;  /* 0x0000000a081a7981 */ /* 0x000168000c1e1100 */
[----:B------:R0:W5:Y:S01]  /*1ab0*/  LDG.E.U8 R25, desc[UR10][R10.64] ;  /* 0x0000000a0a197981 */ /* 0x000162000c1e1100 */
[----:B-1----:R-:W-:Y:S01]  /*1ac0*/  IADD3 R16, P0, R19, R18, RZ ;  /* 0x0000001213107210 */ /* 0x002fe20007f1e0ff */
[----:B------:R-:W-:-:S03]  /*1ad0*/  IMAD R13, R12, 0x4, R19 ;  /* 0x000000040c0d7824 */ /* 0x000fc600078e0213 */
[----:B------:R-:W-:Y:S01]  /*1ae0*/  LEA.HI.X.SX32 R17, R19, R15, 0x1, P0 ;  /* 0x0000000f13117211 */ /* 0x000fe200000f0eff */
[----:B------:R-:W-:Y:S01]  /*1af0*/  IMAD R19, R12, 0x4, R13 ;  /* 0x000000040c137824 */ /* 0x000fe200078e020d */
[----:B0-----:R-:W-:-:S03]  /*1b00*/  IADD3 R8, P0, R13, R18, RZ ;  /* 0x000000120d087210 */ /* 0x001fc60007f1e0ff */
[----:B------:R0:W5:Y:S01]  /*1b10*/  LDG.E.U8 R23, desc[UR10][R16.64] ;  /* 0x0000000a10177981 */ /* 0x000162000c1e1100 */
[----:B------:R-:W-:Y:S01]  /*1b20*/  LEA.HI.X.SX32 R9, R13, R15, 0x1, P0 ;  /* 0x0000000f0d097211 */ /* 0x000fe200000f0eff */
[----:B------:R-:W-:Y:S01]  /*1b30*/  IMAD R11, R12, 0x4, R19 ;  /* 0x000000040c0b7824 */ /* 0x000fe200078e0213 */
[----:B0-----:R-:W-:-:S03]  /*1b40*/  IADD3 R16, P0, R19, R18, RZ ;  /* 0x0000001213107210 */ /* 0x001fc60007f1e0ff */
[----:B------:R-:W-:Y:S01]  /*1b50*/  IMAD R13, R12, 0x4, R11 ;  /* 0x000000040c0d7824 */ /* 0x000fe200078e020b */
[----:B------:R0:W5:Y:S01]  /*1b60*/  LDG.E.U8 R24, desc[UR10][R8.64] ;  /* 0x0000000a08187981 */ /* 0x000162000c1e1100 */
[-C--:B------:R-:W-:Y:S02]  /*1b70*/  LEA.HI.X.SX32 R17, R19, R15.reuse, 0x1, P0 ;  /* 0x0000000f13117211 */ /* 0x080fe400000f0eff */
[-C--:B------:R-:W-:Y:S02]  /*1b80*/  IADD3 R10, P1, R11, R18.reuse, RZ ;  /* 0x000000120b0a7210 */ /* 0x080fe40007f3e0ff */
[----:B0-----:R-:W-:Y:S02]  /*1b90*/  IADD3 R8, P0, R13, R18, RZ ;  /* 0x000000120d087210 */ /* 0x001fe40007f1e0ff */
[-C--:B------:R-:W-:Y:S02]  /*1ba0*/  LEA.HI.X.SX32 R11, R11, R15.reuse, 0x1, P1 ;  /* 0x0000000f0b0b7211 */ /* 0x080fe400008f0eff */
[----:B------:R-:W-:-:S03]  /*1bb0*/  LEA.HI.X.SX32 R9, R13, R15, 0x1, P0 ;  /* 0x0000000f0d097211 */ /* 0x000fc600000f0eff */
[----:B------:R-:W5:Y:S01]  /*1bc0*/  LDG.E.U8 R27, desc[UR10][R10.64] ;  /* 0x0000000a0a1b7981 */ /* 0x000f62000c1e1100 */
[----:B------:R-:W-:-:S04]  /*1bd0*/  IMAD R19, R12, 0x4, R13 ;  /* 0x000000040c137824 */ /* 0x000fc800078e020d */
[----:B------:R-:W-:Y:S01]  /*1be0*/  IMAD R13, R12, 0x4, R19 ;  /* 0x000000040c0d7824 */ /* 0x000fe200078e0213 */
[----:B--2---:R0:W-:Y:S04]  /*1bf0*/  STL [R1], R22 ;  /* 0x0000001601007387 */ /* 0x0041e80000100800 */
[----:B0-----:R0:W2:Y:S02]  /*1c00*/  LDG.E.U8 R22, desc[UR10][R16.64] ;  /* 0x0000000a10167981 */ /* 0x0010a4000c1e1100 */
[C---:B0-----:R-:W-:Y:S02]  /*1c10*/  IADD3 R16, P0, R19.reuse, R18, RZ ;  /* 0x0000001213107210 */ /* 0x041fe40007f1e0ff */
[----:B---3--:R-:W-:Y:S04]  /*1c20*/  STL [R1+0x144], R20 ;  /* 0x0001441401007387 */ /* 0x008fe80000100800 */
[----:B----4-:R0:W-:Y:S04]  /*1c30*/  STL [R1+0x13c], R21 ;  /* 0x00013c1501007387 */ /* 0x0101e80000100800 */
[----:B0-----:R0:W3:Y:S01]  /*1c40*/  LDG.E.U8 R21, desc[UR10][R8.64] ;  /* 0x0000000a08157981 */ /* 0x0010e2000c1e1100 */
[----:B------:R-:W-:-:S02]  /*1c50*/  LEA.HI.X.SX32 R17, R19, R15, 0x1, P0 ;  /* 0x0000000f13117211 */ /* 0x000fc400000f0eff */
[C---:B------:R-:W-:Y:S01]  /*1c60*/  IADD3 R10, P0, R13.reuse, R18, RZ ;  /* 0x000000120d0a7210 */ /* 0x040fe20007f1e0ff */
[----:B-----5:R1:W-:Y:S03]  /*1c70*/  STL [R1+0x134], R26 ;  /* 0x0001341a01007387 */ /* 0x0203e60000100800 */
[----:B------:R-:W-:Y:S01]  /*1c80*/  LEA.HI.X.SX32 R11, R13, R15, 0x1, P0 ;  /* 0x0000000f0d0b7211 */ /* 0x000fe200000f0eff */
[----:B-1----:R1:W4:Y:S04]  /*1c90*/  LDG.E.U8 R26, desc[UR10][R16.64] ;  /* 0x0000000a101a7981 */ /* 0x002328000c1e1100 */
[----:B------:R5:W-:Y:S04]  /*1ca0*/  STL [R1+0x130], R25 ;  /* 0x0001301901007387 */ /* 0x000be80000100800 */
[----:B-----5:R5:W4:Y:S01]  /*1cb0*/  LDG.E.U8 R25, desc[UR10][R10.64] ;  /* 0x0000000a0a197981 */ /* 0x020b22000c1e1100 */
[----:B------:R-:W-:-:S04]  /*1cc0*/  IMAD R20, R12, 0x4, R13 ;  /* 0x000000040c147824 */ /* 0x000fc800078e020d */
[----:B------:R-:W-:Y:S01]  /*1cd0*/  IMAD R19, R12, 0x4, R20 ;  /* 0x000000040c137824 */ /* 0x000fe200078e0214 */
[----:B0-----:R-:W-:-:S03]  /*1ce0*/  IADD3 R8, P1, R20, R18, RZ ;  /* 0x0000001214087210 */ /* 0x001fc60007f3e0ff */
[----:B------:R-:W-:Y:S01]  /*1cf0*/  IMAD R13, R12, 0x4, R19 ;  /* 0x000000040c0d7824 */ /* 0x000fe200078e0213 */
[-C--:B------:R-:W-:Y:S02]  /*1d00*/  LEA.HI.X.SX32 R9, R20, R15.reuse, 0x1, P1 ;  /* 0x0000000f14097211 */ /* 0x080fe400008f0eff */
[CC--:B-1----:R-:W-:Y:S01]  /*1d10*/  IADD3 R16, P0, R19.reuse, R18.reuse, RZ ;  /* 0x0000001213107210 */ /* 0x0c2fe20007f1e0ff */
[----:B------:R0:W-:Y:S03]  /*1d20*/  STL [R1+0x128], R23 ;  /* 0x0001281701007387 */ /* 0x0001e60000100800 */
[-C--:B------:R-:W-:Y:S01]  /*1d30*/  LEA.HI.X.SX32 R17, R19, R15.reuse, 0x1, P0 ;  /* 0x0000000f13117211 */ /* 0x080fe200000f0eff */
[C---:B------:R-:W-:Y:S01]  /*1d40*/  IMAD R19, R12.reuse, 0x4, R13 ;  /* 0x000000040c137824 */ /* 0x040fe200078e020d */
[CC--:B-----5:R-:W-:Y:S01]  /*1d50*/  IADD3 R10, P0, R13.reuse, R18.reuse, RZ ;  /* 0x000000120d0a7210 */ /* 0x0e0fe20007f1e0ff */
[----:B0-----:R0:W5:Y:S03]  /*1d60*/  LDG.E.U8 R23, desc[UR10][R8.64] ;  /* 0x0000000a08177981 */ /* 0x001166000c1e1100 */
[----:B------:R-:W-:Y:S01]  /*1d70*/  LEA.HI.X.SX32 R11, R13, R15, 0x1, P0 ;  /* 0x0000000f0d0b7211 */ /* 0x000fe200000f0eff */
[----:B------:R-:W-:Y:S01]  /*1d80*/  IMAD R20, R12, 0x4, R19 ;  /* 0x000000040c147824 */ /* 0x000fe200078e0213 */
[----:B------:R1:W-:Y:S01]  /*1d90*/  STL [R1+0x120], R24 ;  /* 0x0001201801007387 */ /* 0x0003e20000100800 */
[----:B0-----:R-:W-:-:S03]  /*1da0*/  IADD3 R8, P0, R19, R18, RZ ;  /* 0x0000001213087210 */ /* 0x001fc60007f1e0ff */
[----:B-1----:R0:W5:Y:S01]  /*1db0*/  LDG.E.U8 R24, desc[UR10][R16.64] ;  /* 0x0000000a10187981 */ /* 0x002162000c1e1100 */
[----:B------:R-:W-:Y:S02]  /*1dc0*/  LEA.HI.X.SX32 R9, R19, R15, 0x1, P0 ;  /* 0x0000000f13097211 */ /* 0x000fe400000f0eff */
[----:B0-----:R-:W-:-:S04]  /*1dd0*/  IADD3 R16, P1, R20, R18, RZ ;  /* 0x0000001214107210 */ /* 0x001fc80007f3e0ff */
[----:B------:R-:W-:Y:S01]  /*1de0*/  LEA.HI.X.SX32 R17, R20, R15, 0x1, P1 ;  /* 0x0000000f14117211 */ /* 0x000fe200008f0eff */
[----:B------:R-:W-:-:S04]  /*1df0*/  IMAD R13, R12, 0x4, R20 ;  /* 0x000000040c0d7824 */ /* 0x000fc800078e0214 */
[----:B------:R-:W-:Y:S01]  /*1e00*/  IMAD R19, R12, 0x4, R13 ;  /* 0x000000040c137824 */ /* 0x000fe200078e020d */
[----:B--2---:R0:W-:Y:S04]  /*1e10*/  STL [R1+0x11c], R22 ;  /* 0x00011c1601007387 */ /* 0x0041e80000100800 */
[----:B0-----:R0:W2:Y:S04]  /*1e20*/  LDG.E.U8 R22, desc[UR10][R10.64] ;  /* 0x0000000a0a167981 */ /* 0x0010a8000c1e1100 */
[----:B------:R1:W-:Y:S04]  /*1e30*/  STL [R1+0x104], R27 ;  /* 0x0001041b01007387 */ /* 0x0003e80000100800 */
[----:B-1----:R1:W2:Y:S01]  /*1e40*/  LDG.E.U8 R27, desc[UR10][R8.64] ;  /* 0x0000000a081b7981 */ /* 0x0022a2000c1e1100 */
[----:B0-----:R-:W-:-:S03]  /*1e50*/  IADD3 R10, P0, R13, R18, RZ ;  /* 0x000000120d0a7210 */ /* 0x001fc60007f1e0ff */
[----:B---3--:R0:W-:Y:S04]  /*1e60*/  STL [R1+0x110], R21 ;  /* 0x0001101501007387 */ /* 0x0081e80000100800 */
[----:B0-----:R0:W3:Y:S01]  /*1e70*/  LDG.E.U8 R21, desc[UR10][R16.64] ;  /* 0x0000000a10157981 */ /* 0x0010e2000c1e1100 */
[-C--:B------:R-:W-:Y:S02]  /*1e80*/  LEA.HI.X.SX32 R11, R13, R15.reuse, 0x1, P0 ;  /* 0x0000000f0d0b7211 */ /* 0x080fe400000f0eff */
[C---:B-1----:R-:W-:Y:S01]  /*1e90*/  IADD3 R8, P0, R19.reuse, R18, RZ ;  /* 0x0000001213087210 */ /* 0x042fe20007f1e0ff */
[----:B----4-:R1:W-:Y:S03]  /*1ea0*/  STL [R1+0xfc], R26 ;  /* 0x0000fc1a01007387 */ /* 0x0103e60000100800 */
[----:B------:R-:W-:Y:S01]  /*1eb0*/  LEA.HI.X.SX32 R9, R19, R15, 0x1, P0 ;  /* 0x0000000f13097211 */ /* 0x000fe200000f0eff */
[----:B-1----:R1:W4:Y:S04]  /*1ec0*/  LDG.E.U8 R26, desc[UR10][R10.64] ;  /* 0x0000000a0a1a7981 */ /* 0x002328000c1e1100 */
[----:B------:R0:W-:Y:S04]  /*1ed0*/  STL [R1+0x12c], R25 ;  /* 0x00012c1901007387 */ /* 0x0001e80000100800 */
[----:B0-----:R0:W4:Y:S01]  /*1ee0*/  LDG.E.U8 R25, desc[UR10][R8.64] ;  /* 0x0000000a08197981 */ /* 0x001122000c1e1100 */
[----:B------:R-:W-:-:S04]  /*1ef0*/  IMAD R13, R12, 0x4, R19 ;  /* 0x000000040c0d7824 */ /* 0x000fc800078e0213 */
[----:B------:R-:W-:Y:S01]  /*1f00*/  IMAD R20, R12, 0x4, R13 ;  /* 0x000000040c147824 */ /* 0x000fe200078e020d */
[----:B------:R-:W-:-:S03]  /*1f10*/  IADD3 R16, P0, R13, R18, RZ ;  /* 0x000000120d107210 */ /* 0x000fc60007f1e0ff */
[----:B------:R-:W-:Y:S01]  /*1f20*/  IMAD R19, R12, 0x4, R20 ;  /* 0x000000040c137824 */ /* 0x000fe200078e0214 */
[-C--:B------:R-:W-:Y:S02]  /*1f30*/  LEA.HI.X.SX32 R17, R13, R15.reuse, 0x1, P0 ;  /* 0x0000000f0d117211 */ /* 0x080fe400000f0eff */
[-C--:B-1----:R-:W-:Y:S01]  /*1f40*/  IADD3 R10, P1, R20, R18.reuse, RZ ;  /* 0x00000012140a7210 */ /* 0x082fe20007f3e0ff */
[----:B-----5:R1:W-:Y:S01]  /*1f50*/  STL [R1+0x124], R23 ;  /* 0x0001241701007387 */ /* 0x0203e20000100800 */
[C---:B0-----:R-:W-:Y:S01]  /*1f60*/  IADD3 R8, P0, R19.reuse, R18, RZ ;  /* 0x0000001213087210 */ /* 0x041fe20007f1e0ff */
[----:B------:R-:W-:Y:S01]  /*1f70*/  IMAD R13, R12, 0x4, R19 ;  /* 0x000000040c0d7824 */ /* 0x000fe200078e0213 */
[-C--:B------:R-:W-:Y:S02]  /*1f80*/  LEA.HI.X.SX32 R11, R20, R15.reuse, 0x1, P1 ;  /* 0x0000000f140b7211 */ /* 0x080fe400008f0eff */
[----:B------:R-:W-:Y:S01]  /*1f90*/  LEA.HI.X.SX32 R9, R19, R15, 0x1, P0 ;  /* 0x0000000f13097211 */ /* 0x000fe200000f0eff */
[----:B-1----:R0:W5:Y:S01]  /*1fa0*/  LDG.E.U8 R23, desc[UR10][R16.64] ;  /* 0x0000000a10177981 */ /* 0x002162000c1e1100 */
[----:B------:R-:W-:-:S03]  /*1fb0*/  IMAD R19, R12, 0x4, R13 ;  /* 0x000000040c137824 */ /* 0x000fc600078e020d */
[----:B------:R1:W-:Y:S01]  /*1fc0*/  STL [R1+0x118], R24 ;  /* 0x0001181801007387 */ /* 0x0003e20000100800 */
[----:B0-----:R-:W-:-:S03]  /*1fd0*/  IADD3 R16, P0, R13, R18, RZ ;  /* 0x000000120d107210 */ /* 0x001fc60007f1e0ff */
[----:B-1----:R0:W5:Y:S01]  /*1fe0*/  LDG.E.U8 R24, desc[UR10][R10.64] ;  /* 0x0000000a0a187981 */ /* 0x002162000c1e1100 */
[----:B------:R-:W-:Y:S01]  /*1ff0*/  LEA.HI.X.SX32 R17, R13, R15, 0x1, P0 ;  /* 0x0000000f0d117211 */ /* 0x000fe200000f0eff */
[----:B0-----:R-:W-:-:S04]  /*2000*/  IMAD R11, R12, 0x4, R19 ;  /* 0x000000040c0b7824 */ /* 0x001fc800078e0213 */
[----:B------:R-:W-:Y:S01]  /*2010*/  IMAD R13, R12, 0x4, R11 ;  /* 0x000000040c0d7824 */ /* 0x000fe200078e020b */
[----:B------:R-:W-:-:S04]  /*2020*/  IADD3 R10, P1, R11, R18, RZ ;  /* 0x000000120b0a7210 */ /* 0x000fc80007f3e0ff */
[-C--:B------:R-:W-:Y:S01]  /*2030*/  LEA.HI.X.SX32 R11, R11, R15.reuse, 0x1, P1 ;  /* 0x0000000f0b0b7211 */ /* 0x080fe200008f0eff */
[----:B--2---:R0:W-:Y:S04]  /*2040*/  STL [R1+0x114], R22 ;  /* 0x0001141601007387 */ /* 0x0041e80000100800 */
[----:B0-----:R0:W2:Y:S02]  /*2050*/  LDG.E.U8 R22, desc[UR10][R8.64] ;  /* 0x0000000a08167981 */ /* 0x0010a4000c1e1100 */
[C---:B0-----:R-:W-:Y:S02]  /*2060*/  IADD3 R8, P0, R19.reuse, R18, RZ ;  /* 0x0000001213087210 */ /* 0x041fe40007f1e0ff */
[----:B------:R0:W-:Y:S02]  /*2070*/  STL [R1+0x108], R27 ;  /* 0x0001081b01007387 */ /* 0x0001e40000100800 */
[----:B------:R-:W-:-:S02]  /*2080*/  LEA.HI.X.SX32 R9, R19, R15, 0x1, P0 ;  /* 0x0000000f13097211 */ /* 0x000fc400000f0eff */
[----:B0-----:R0:W2:Y:S04]  /*2090*/  LDG.E.U8 R27, desc[UR10][R16.64] ;  /* 0x0000000a101b7981 */ /* 0x0010a8000c1e1100 */
[----:B---3--:R1:W-:Y:S04]  /*20a0*/  STL [R1+0xf0], R21 ;  /* 0x0000f01501007387 */ /* 0x0083e80000100800 */
[----:B-1----:R1:W3:Y:S01]  /*20b0*/  LDG.E.U8 R21, desc[UR10][R8.64] ;  /* 0x0000000a08157981 */ /* 0x0022e2000c1e1100 */
[----:B0-----:R-:W-:Y:S01]  /*20c0*/  IADD3 R16, P0, R13, R18, RZ ;  /* 0x000000120d107210 */ /* 0x001fe20007f1e0ff */
[----:B------:R-:W-:-:S03]  /*20d0*/  IMAD R19, R12, 0x4, R13 ;  /* 0x000000040c137824 */ /* 0x000fc600078e020d */
[----:B------:R-:W-:Y:S01]  /*20e0*/  LEA.HI.X.SX32 R17, R13, R15, 0x1, P0 ;  /* 0x0000000f0d117211 */ /* 0x000fe200000f0eff */
[----:B----4-:R0:W-:Y:S01]  /*20f0*/  STL [R1+0xf8], R26 ;  /* 0x0000f81a01007387 */ /* 0x0101e20000100800 */
[----:B-1----:R-:W-:-:S03]  /*2100*/  IADD3 R8, P0, R19, R18, RZ ;  /* 0x0000001213087210 */ /* 0x002fc60007f1e0ff */
[----:B------:R-:W4:Y:S04]  /*2110*/  LDG.E.U8 R20, desc[UR10][R16.64] ;  /* 0x0000000a10147981 */ /* 0x000f28000c1e1100 */
[----:B0-----:R0:W4:Y:S01]  /*2120*/  LDG.E.U8 R26, desc[UR10][R10.64] ;  /* 0x0000000a0a1a7981 */ /* 0x001122000c1e1100 */
[----:B------:R-:W-:-:S03]  /*2130*/  LEA.HI.X.SX32 R9, R19, R15, 0x1, P0 ;  /* 0x0000000f13097211 */ /* 0x000fc600000f0eff */
[----:B------:R1:W-:Y:S04]  /*2140*/  STL [R1+0xec], R25 ;  /* 0x0000ec1901007387 */ /* 0x0003e80000100800 */
[----:B-1----:R1:W4:Y:S01]  /*2150*/  LDG.E.U8 R25, desc[UR10][R8.64] ;  /* 0x0000000a08197981 */ /* 0x002322000c1e1100 */
[----:B------:R-:W-:-:S04]  /*2160*/  IMAD R13, R12, 0x4, R19 ;  /* 0x000000040c0d7824 */ /* 0x000fc800078e0213 */
[----:B0-----:R-:W-:Y:S01]  /*2170*/  IMAD R11, R12, 0x4, R13 ;  /* 0x000000040c0b7824 */ /* 0x001fe200078e020d */
[----:B------:R-:W-:-:S03]  /*2180*/  IADD3 R16, P0, R13, R18, RZ ;  /* 0x000000120d107210 */ /* 0x000fc60007f1e0ff */
[C---:B------:R-:W-:Y:S01]  /*2190*/  IMAD R19, R12.reuse, 0x4, R11 ;  /* 0x000000040c137824 */ /* 0x040fe200078e020b */
[-C--:B------:R-:W-:Y:S02]  /*21a0*/  LEA.HI.X.SX32 R17, R13, R15.reuse, 0x1, P0 ;  /* 0x0000000f0d117211 */ /* 0x080fe400000f0eff */
[-C--:B------:R-:W-:Y:S01]  /*21b0*/  IADD3 R10, P1, R11, R18.reuse, RZ ;  /* 0x000000120b0a7210 */ /* 0x080fe20007f3e0ff */
[----:B-----5:R0:W-:Y:S01]  /*21c0*/  STL [R1+0xe4], R23 ;  /* 0x0000e41701007387 */ /* 0x0201e20000100800 */
[----:B-1----:R-:W-:Y:S01]  /*21d0*/  IADD3 R8, P0, R19, R18, RZ ;  /* 0x0000001213087210 */ /* 0x002fe20007f1e0ff */
[C---:B------:R-:W-:Y:S01]  /*21e0*/  IMAD R13, R12.reuse, 0x4, R19 ;  /* 0x000000040c0d7824 */ /* 0x040fe200078e0213 */
[-C--:B------:R-:W-:Y:S02]  /*21f0*/  LEA.HI.X.SX32 R11, R11, R15.reuse, 0x1, P1 ;  /* 0x0000000f0b0b7211 */ /* 0x080fe400008f0eff */
[----:B------:R-:W-:Y:S01]  /*2200*/  LEA.HI.X.SX32 R9, R19, R15, 0x1, P0 ;  /* 0x0000000f13097211 */ /* 0x000fe200000f0eff */
[----:B0-----:R0:W5:Y:S01]  /*2210*/  LDG.E.U8 R23, desc[UR10][R16.64] ;  /* 0x0000000a10177981 */ /* 0x001162000c1e1100 */
[----:B------:R-:W-:-:S03]  /*2220*/  IMAD R19, R12, 0x4, R13 ;  /* 0x000000040c137824 */ /* 0x000fc600078e020d */
[----:B------:R1:W-:Y:S01]  /*2230*/  STL [R1+0xd4], R24 ;  /* 0x0000d41801007387 */ /* 0x0003e20000100800 */
[----:B0-----:R-:W-:-:S03]  /*2240*/  IADD3 R16, P0, R13, R18, RZ ;  /* 0x000000120d107210 */ /* 0x001fc60007f1e0ff */
[----:B-1----:R0:W5:Y:S01]  /*2250*/  LDG.E.U8 R24, desc[UR10][R10.64] ;  /* 0x0000000a0a187981 */ /* 0x002162000c1e1100 */
[----:B------:R-:W-:Y:S01]  /*2260*/  LEA.HI.X.SX32 R17, R13, R15, 0x1, P0 ;  /* 0x0000000f0d117211 */ /* 0x000fe200000f0eff */
[----:B0-----:R-:W-:-:S05]  /*2270*/  IMAD R11, R12, 0x4, R19 ;  /* 0x000000040c0b7824 */ /* 0x001fca00078e0213 */
[----:B------:R-:W-:Y:S01]  /*2280*/  IADD3 R10, P1, R11, R18, RZ ;  /* 0x000000120b0a7210 */ /* 0x000fe20007f3e0ff */
[----:B------:R-:W-:-:S03]  /*2290*/  IMAD R13, R12, 0x4, R11 ;  /* 0x000000040c0d7824 */ /* 0x000fc600078e020b */
        /* <DEDUP_REMOVED lines=9> */
[----:B0-----:R-:W-:-:S03]  /*2330*/  IADD3 R16, P0, R13, R18, RZ ;  /* 0x000000120d107210 */ /* 0x001fc60007f1e0ff */
[----:B----4-:R0:W-:Y:S01]  /*2340*/  STL [R1+0xe8], R26 ;  /* 0x0000e81a01007387 */ /* 0x0101e20000100800 */
[----:B------:R-:W-:-:S03]  /*2350*/  LEA.HI.X.SX32 R17, R13, R15, 0x1, P0 ;  /* 0x0000000f0d117211 */ /* 0x000fc600000f0eff */
[----:B------:R-:W-:Y:S04]  /*2360*/  STL [R1+0xe0], R20 ;  /* 0x0000e01401007387 */ /* 0x000fe80000100800 */
[----:B0-----:R0:W4:Y:S04]  /*2370*/  LDG.E.U8 R26, desc[UR10][R10.64] ;  /* 0x0000000a0a1a7981 */ /* 0x001128000c1e1100 */
[----:B------:R1:W-:Y:S04]  /*2380*/  STL [R1+0xdc], R25 ;  /* 0x0000dc1901007387 */ /* 0x0003e80000100800 */
[----:B-1----:R1:W4:Y:S01]  /*2390*/  LDG.E.U8 R25, desc[UR10][R16.64] ;  /* 0x0000000a10197981 */ /* 0x002322000c1e1100 */
[----:B------:R-:W-:-:S04]  /*23a0*/  IMAD R19, R12, 0x4, R13 ;  /* 0x000000040c137824 */ /* 0x000fc800078e020d */
[----:B------:R-:W-:Y:S01]  /*23b0*/  IMAD R13, R12, 0x4, R19 ;  /* 0x000000040c0d7824 */ /* 0x000fe200078e0213 */
[----:B------:R-:W-:-:S03]  /*23c0*/  IADD3 R8, P0, R19, R18, RZ ;  /* 0x0000001213087210 */ /* 0x000fc60007f1e0ff */
[C---:B------:R-:W-:Y:S01]  /*23d0*/  IMAD R20, R12.reuse, 0x4, R13 ;  /* 0x000000040c147824 */ /* 0x040fe200078e020d */
[-C--:B------:R-:W-:Y:S02]  /*23e0*/  LEA.HI.X.SX32 R9, R19, R15.reuse, 0x1, P0 ;  /* 0x0000000f13097211 */ /* 0x080fe400000f0eff */
[CC--:B0-----:R-:W-:Y:S01]  /*23f0*/  IADD3 R10, P0, R13.reuse, R18.reuse, RZ ;  /* 0x000000120d0a7210 */ /* 0x0c1fe20007f1e0ff */
[----:B------:R-:W-:Y:S01]  /*2400*/  IMAD R19, R12, 0x4, R20 ;  /* 0x000000040c137824 */ /* 0x000fe200078e0214 */
[----:B-----5:R0:W-:Y:S01]  /*2410*/  STL [R1+0xd8], R23 ;  /* 0x0000d81701007387 */ /* 0x0201e20000100800 */
[-C--:B-1----:R-:W-:Y:S02]  /*2420*/  IADD3 R16, P1, R20, R18.reuse, RZ ;  /* 0x0000001214107210 */ /* 0x082fe40007f3e0ff */
[-C--:B------:R-:W-:Y:S01]  /*2430*/  LEA.HI.X.SX32 R11, R13, R15.reuse, 0x1, P0 ;  /* 0x0000000f0d0b7211 */ /* 0x080fe200000f0eff */
[----:B------:R-:W-:Y:S01]  /*2440*/  IMAD R13, R12, 0x4, R19 ;  /* 0x000000040c0d7824 */ /* 0x000fe200078e0213 */
[----:B------:R-:W-:Y:S01]  /*2450*/  LEA.HI.X.SX32 R17, R20, R15, 0x1, P1 ;  /* 0x0000000f14117211 */ /* 0x000fe200008f0eff */
[----:B0-----:R0:W5:Y:S04]  /*2460*/  LDG.E.U8 R23, desc[UR10][R8.64] ;  /* 0x0000000a08177981 */ /* 0x001168000c1e1100 */
[----:B------:R1:W-:Y:S01]  /*2470*/  STL [R1+0xc8], R24 ;  /* 0x0000c81801007387 */ /* 0x0003e20000100800 */
[----:B0-----:R-:W-:-:S04]  /*2480*/  IADD3 R8, P0, R19, R18, RZ ;  /* 0x0000001213087210 */ /* 0x001fc80007f1e0ff */
[----:B------:R-:W-:Y:S01]  /*2490*/  LEA.HI.X.SX32 R9, R19, R15, 0x1, P0 ;  /* 0x0000000f13097211 */ /* 0x000fe200000f0eff */
[----:B------:R-:W-:Y:S01]  /*24a0*/  IMAD R19, R12, 0x4, R13 ;  /* 0x000000040c137824 */ /* 0x000fe200078e020d */
[----:B-1----:R0:W5:Y:S02]  /*24b0*/  LDG.E.U8 R24, desc[UR10][R10.64] ;  /* 0x0000000a0a187981 */ /* 0x002164000c1e1100 */
[----:B0-----:R-:W-:-:S04]  /*24c0*/  IADD3 R10, P0, R13, R18, RZ ;  /* 0x000000120d0a7210 */ /* 0x001fc80007f1e0ff */
[-C--:B------:R-:W-:Y:S01]  /*24d0*/  LEA.HI.X.SX32 R11, R13, R15.reuse, 0x1, P0 ;  /* 0x0000000f0d0b7211 */ /* 0x080fe200000f0eff */
[----:B--2---:R0:W-:Y:S04]  /*24e0*/  STL [R1+0xcc], R22 ;  /* 0x0000cc1601007387 */ /* 0x0041e80000100800 */
[----:B0-----:R0:W2:Y:S02]  /*24f0*/  LDG.E.U8 R22, desc[UR10][R16.64] ;  /* 0x0000000a10167981 */ /* 0x0010a4000c1e1100 */
[----:B0-----:R-:W-:Y:S02]  /*2500*/  IMAD R16, R12, 0x4, R19 ;  /* 0x000000040c107824 */ /* 0x001fe400078e0213 */
[----:B------:R0:W-:Y:S03]  /*2510*/  STL [R1+0xc0], R27 ;  /* 0x0000c01b01007387 */ /* 0x0001e60000100800 */
[----:B------:R-:W-:Y:S01]  /*2520*/  IADD3 R20, P1, R16, R18, RZ ;  /* 0x0000001210147210 */ /* 0x000fe20007f3e0ff */
[----:B------:R-:W-:Y:S01]  /*2530*/  IMAD R13, R12, 0x4, R16 ;  /* 0x000000040c0d7824 */ /* 0x000fe200078e0210 */
[----:B0-----:R0:W2:Y:S04]  /*2540*/  LDG.E.U8 R27, desc[UR10][R8.64] ;  /* 0x0000000a081b7981 */ /* 0x0010a8000c1e1100 */
[----:B---3--:R1:W-:Y:S02]  /*2550*/  STL [R1+0xd0], R21 ;  /* 0x0000d01501007387 */ /* 0x0083e40000100800 */
[----:B-1----:R-:W-:-:S05]  /*2560*/  LEA.HI.X.SX32 R21, R16, R15, 0x1, P1 ;  /* 0x0000000f10157211 */ /* 0x002fca00008f0eff */
[----:B------:R-:W3:Y:S01]  /*2570*/  LDG.E.U8 R20, desc[UR10][R20.64] ;  /* 0x0000000a14147981 */ /* 0x000ee2000c1e1100 */
[----:B0-----:R-:W-:-:S03]  /*2580*/  IADD3 R8, P0, R19, R18, RZ ;  /* 0x0000001213087210 */ /* 0x001fc60007f1e0ff */
[----:B----4-:R0:W-:Y:S01]  /*2590*/  STL [R1+0xc4], R26 ;  /* 0x0000c41a01007387 */ /* 0x0101e20000100800 */
[-C--:B------:R-:W-:Y:S02]  /*25a0*/  LEA.HI.X.SX32 R9, R19, R15.reuse, 0x1, P0 ;  /* 0x0000000f13097211 */ /* 0x080fe400000f0eff */
[C---:B------:R-:W-:Y:S01]  /*25b0*/  IADD3 R16, P0, R13.reuse, R18, RZ ;  /* 0x000000120d107210 */ /* 0x040fe20007f1e0ff */
[----:B0-----:R0:W4:Y:S03]  /*25c0*/  LDG.E.U8 R26, desc[UR10][R10.64] ;  /* 0x0000000a0a1a7981 */ /* 0x001126000c1e1100 */
[----:B------:R-:W-:Y:S01]  /*25d0*/  LEA.HI.X.SX32 R17, R13, R15, 0x1, P0 ;  /* 0x0000000f0d117211 */ /* 0x000fe200000f0eff */
[----:B------:R1:W-:Y:S01]  /*25e0*/  STL [R1+0xbc], R25 ;  /* 0x0000bc1901007387 */ /* 0x0003e20000100800 */
[----:B0-----:R-:W-:-:S03]  /*25f0*/  IMAD R11, R12, 0x4, R13 ;  /* 0x000000040c0b7824 */ /* 0x001fc600078e020d */
[----:B-1----:R0:W4:Y:S02]  /*2600*/  LDG.E.U8 R25, desc[UR10][R8.64] ;  /* 0x0000000a08197981 */ /* 0x002124000c1e1100 */
[----:B------:R-:W-:Y:S01]  /*2610*/  IADD3 R10, P0, R11, R18, RZ ;  /* 0x000000120b0a7210 */ /* 0x000fe20007f1e0ff */
[----:B0-----:R-:W-:-:S03]  /*2620*/  IMAD R9, R12, 0x4, R11 ;  /* 0x000000040c097824 */ /* 0x001fc600078e020b */
[----:B------:R-:W-:-:S05]  /*2630*/  LEA.HI.X.SX32 R11, R11, R15, 0x1, P0 ;  /* 0x0000000f0b0b7211 */ /* 0x000fca00000f0eff */
[----:B------:R-:W4:Y:S01]  /*2640*/  LDG.E.U8 R21, desc[UR10][R10.64] ;  /* 0x0000000a0a157981 */ /* 0x000f22000c1e1100 */
[----:B------:R-:W-:-:S03]  /*2650*/  IADD3 R8, P1, R9, R18, RZ ;  /* 0x0000001209087210 */ /* 0x000fc60007f3e0ff */
[----:B---3--:R-:W-:Y:S04]  /*2660*/  STL [R1+0x2974], R20 ;  /* 0x0029741401007387 */ /* 0x008fe80000100800 */
[----:B------:R-:W-:Y:S04]  /*2670*/  STL [R1+0x29e4], R20 ;  /* 0x0029e41401007387 */ /* 0x000fe80000100800 */
[----:B------:R-:W-:Y:S04]  /*2680*/  STL [R1+0x29e8], R20 ;  /* 0x0029e81401007387 */ /* 0x000fe80000100800 */
[----:B------:R-:W-:Y:S04]  /*2690*/  STL [R1+0x29ec], R20 ;  /* 0x0029ec1401007387 */ /* 0x000fe80000100800 */
[----:B------:R-:W-:Y:S04]  /*26a0*/  STL [R1+0x29fc], R20 ;  /* 0x0029fc1401007387 */ /* 0x000fe80000100800 */
[----:B------:R-:W-:Y:S04]  /*26b0*/  STL [R1+0x2a14], R20 ;  /* 0x002a141401007387 */ /* 0x000fe80000100800 */
[----:B------:R-:W-:Y:S04]  /*26c0*/  STL [R1+0x2a18], R20 ;  /* 0x002a181401007387 */ /* 0x000fe80000100800 */
[----:B-----5:R0:W-:Y:S04]  /*26d0*/  STL [R1+0xb8], R23 ;  /* 0x0000b81701007387 */ /* 0x0201e80000100800 */
[----:B------:R1:W-:Y:S01]  /*26e0*/  STL [R1+0xb4], R24 ;  /* 0x0000b41801007387 */ /* 0x0003e20000100800 */
[----:B0-----:R-:W-:-:S03]  /*26f0*/  IMAD R23, R12, 0x4, R9 ;  /* 0x000000040c177824 */ /* 0x001fc600078e0209 */
[----:B--2---:R0:W-:Y:S01]  /*2700*/  STL [R1+0xac], R22 ;  /* 0x0000ac1601007387 */ /* 0x0041e20000100800 */
[----:B------:R-:W-:-:S03]  /*2710*/  IMAD R13, R12, 0x4, R23 ;  /* 0x000000040c0d7824 */ /* 0x000fc600078e0217 */
[----:B-1----:R1:W2:Y:S01]  /*2720*/  LDG.E.U8 R24, desc[UR10][R16.64] ;  /* 0x0000000a10187981 */ /* 0x0022a2000c1e1100 */
[----:B0-----:R-:W-:-:S04]  /*2730*/  IADD3 R22, P0, R23, R18, RZ ;  /* 0x0000001217167210 */ /* 0x001fc80007f1e0ff */
[----:B------:R-:W-:-:S05]  /*2740*/  LEA.HI.X.SX32 R23, R23, R15, 0x1, P0 ;  /* 0x0000000f17177211 */ /* 0x000fca00000f0eff */
[----:B------:R-:W3:Y:S04]  /*2750*/  LDG.E.U8 R22, desc[UR10][R22.64] ;  /* 0x0000000a16167981 */ /* 0x000ee8000c1e1100 */
[----:B----4-:R-:W-:Y:S01]  /*2760*/  STL [R1+0x2978], R21 ;  /* 0x0029781501007387 */ /* 0x010fe20000100800 */
[----:B------:R-:W-:-:S03]  /*2770*/  IMAD R19, R12, 0x4, R13 ;  /* 0x000000040c137824 */ /* 0x000fc600078e020d */
[----:B------:R-:W-:Y:S04]  /*2780*/  STL [R1+0xb0], R27 ;  /* 0x0000b01b01007387 */ /* 0x000fe80000100800 */
[----:B------:R-:W-:Y:S04]  /*2790*/  STL [R1+0x29f0], R21 ;  /* 0x0029f01501007387 */ /* 0x000fe80000100800 */
[----:B------:R-:W-:Y:S04]  /*27a0*/  STL [R1+0x29f8], R21 ;  /* 0x0029f81501007387 */ /* 0x000fe80000100800 */
[----:B------:R-:W-:Y:S01]  /*27b0*/  STL [R1+0x2a48], R21 ;  /* 0x002a481501007387 */ /* 0x000fe20000100800 */
[----:B------:R-:W-:-:S03]  /*27c0*/  LEA.HI.X.SX32 R9, R9, R15, 0x1, P1 ;  /* 0x0000000f09097211 */ /* 0x000fc600008f0eff */
[----:B------:R0:W-:Y:S01]  /*27d0*/  STL [R1+0xa8], R26 ;  /* 0x0000a81a01007387 */ /* 0x0001e20000100800 */
[----:B------:R-:W-:-:S03]  /*27e0*/  IADD3 R10, P1, R19, R18, RZ ;  /* 0x00000012130a7210 */ /* 0x000fc60007f3e0ff */
[----:B------:R4:W5:Y:S01]  /*27f0*/  LDG.E.U8 R20, desc[UR10][R8.64] ;  /* 0x0000000a08147981 */ /* 0x000962000c1e1100 */
[----:B0-----:R-:W-:-:S04]  /*2800*/  IADD3 R26, P0, R13, R18, RZ ;  /* 0x000000120d1a7210 */ /* 0x001fc80007f1e0ff */
[-C--:B------:R-:W-:Y:S02]  /*2810*/  LEA.HI.X.SX32 R27, R13, R15.reuse, 0x1, P0 ;  /* 0x0000000f0d1b7211 */ /* 0x080fe400000f0eff */
[----:B------:R-:W-:Y:S01]  /*2820*/  LEA.HI.X.SX32 R11, R19, R15, 0x1, P1 ;  /* 0x0000000f130b7211 */ /* 0x000fe200008f0eff */
[----:B------:R0:W-:Y:S04]  /*2830*/  STL [R1+0xa0], R25 ;  /* 0x0000a01901007387 */ /* 0x0001e80000100800 */
[----:B------:R-:W5:Y:S04]  /*2840*/  LDG.E.U8 R26, desc[UR10][R26.64] ;  /* 0x0000000a1a1a7981 */ /* 0x000f68000c1e1100 */
[----:B0-----:R0:W5:Y:S01]  /*2850*/  LDG.E.U8 R25, desc[UR10][R10.64] ;  /* 0x0000000a0a197981 */ /* 0x001162000c1e1100 */
[----:B-1----:R-:W-:-:S04]  /*2860*/  IMAD R17, R12, 0x4, R19 ;  /* 0x000000040c117824 */ /* 0x002fc800078e0213 */
[----:B------:R-:W-:-:S04]  /*2870*/  IMAD R16, R12, 0x4, R17 ;  /* 0x000000040c107824 */ /* 0x000fc800078e0211 */
[----:B----4-:R-:W-:-:S05]  /*2880*/  IMAD R9, R12, 0x4, R16 ;  /* 0x000000040c097824 */ /* 0x010fca00078e0210 */
[----:B------:R-:W-:Y:S01]  /*2890*/  IADD3 R8, P0, R9, R18, RZ ;  /* 0x0000001209087210 */ /* 0x000fe20007f1e0ff */
[----:B------:R-:W-:-:S03]  /*28a0*/  IMAD R13, R12, 0x4, R9 ;  /* 0x000000040c0d7824 */ /* 0x000fc600078e0209 */
[-C--:B------:R-:W-:Y:S02]  /*28b0*/  LEA.HI.X.SX32 R9, R9, R15.reuse, 0x1, P0 ;  /* 0x0000000f09097211 */ /* 0x080fe400000f0eff */
[-C--:B------:R-:W-:Y:S02]  /*28c0*/  IADD3 R12, P1, R13, R18.reuse, RZ ;  /* 0x000000120d0c7210 */ /* 0x080fe40007f3e0ff */
[----:B0-----:R-:W-:Y:S02]  /*28d0*/  IADD3 R10, P0, R17, R18, RZ ;  /* 0x00000012110a7210 */ /* 0x001fe40007f1e0ff */
[-C--:B------:R-:W-:Y:S02]  /*28e0*/  LEA.HI.X.SX32 R13, R13, R15.reuse, 0x1, P1 ;  /* 0x0000000f0d0d7211 */ /* 0x080fe400008f0eff */
[----:B------:R-:W-:Y:S01]  /*28f0*/  LEA.HI.X.SX32 R11, R17, R15, 0x1, P0 ;  /* 0x0000000f110b7211 */ /* 0x000fe200000f0eff */
[----:B------:R-:W-:Y:S02]  /*2900*/  IMAD R0, R0, 0x100, R3 ;  /* 0x0000010000007824 */ /* 0x000fe400078e0203 */
[----:B------:R-:W-:Y:S01]  /*2910*/  IMAD R2, R14, 0x100, R2 ;  /* 0x000001000e027824 */ /* 0x000fe200078e0202 */
[----:B------:R-:W0:Y:S01]  /*2920*/  S2UR UR7, SR_CgaCtaId ;  /* 0x00000000000779c3 */ /* 0x000e220000008800 */
[----:B------:R-:W4:Y:S04]  /*2930*/  LDG.E.U8 R27, desc[UR10][R10.64] ;  /* 0x0000000a0a1b7981 */ /* 0x000f28000c1e1100 */
[----:B---3--:R-:W-:Y:S04]  /*2940*/  STL [R1+0x297c], R22 ;  /* 0x00297c1601007387 */ /* 0x008fe80000100800 */
[----:B------:R-:W-:Y:S04]  /*2950*/  STL [R1+0x29a4], R22 ;  /* 0x0029a41601007387 */ /* 0x000fe80000100800 */
        /* <DEDUP_REMOVED lines=10> */
[----:B--2---:R1:W-:Y:S01]  /*2a00*/  STL [R1+0xa4], R24 ;  /* 0x0000a41801007387 */ /* 0x0043e20000100800 */
[----:B------:R-:W-:-:S02]  /*2a10*/  IMAD R4, R7, 0x100, R4 ;  /* 0x0000010007047824 */ /* 0x000fc400078e0204 */
[----:B------:R-:W-:Y:S01]  /*2a20*/  IMAD R5, R6, 0x100, R5 ;  /* 0x0000010006057824 */ /* 0x000fe200078e0205 */
[----:B------:R-:W-:Y:S01]  /*2a30*/  UMOV UR4, 0x400 ;  /* 0x0000040000047882 */ /* 0x000fe20000000000 */
[----:B------:R-:W2:Y:S04]  /*2a40*/  LDG.E.U8 R23, desc[UR10][R12.64] ;  /* 0x0000000a0c177981 */ /* 0x000ea8000c1e1100 */
[----:B-1----:R1:W3:Y:S04]  /*2a50*/  LDG.E.U8 R24, desc[UR10][R8.64] ;  /* 0x0000000a08187981 */ /* 0x0022e8000c1e1100 */
[----:B-----5:R-:W-:Y:S04]  /*2a60*/  STL [R1+0x2994], R26 ;  /* 0x0029941a01007387 */ /* 0x020fe80000100800 */
[----:B------:R-:W-:Y:S01]  /*2a70*/  STL [R1+0x2a04], R26 ;  /* 0x002a041a01007387 */ /* 0x000fe20000100800 */
[----:B-1----:R-:W-:-:S03]  /*2a80*/  IADD3 R8, P1, R16, R18, RZ ;  /* 0x0000001210087210 */ /* 0x002fc60007f3e0ff */
[----:B------:R-:W-:Y:S01]  /*2a90*/  STL [R1+0x2a1c], R26 ;  /* 0x002a1c1a01007387 */ /* 0x000fe20000100800 */
[----:B------:R-:W-:-:S03]  /*2aa0*/  LEA.HI.X.SX32 R9, R16, R15, 0x1, P1 ;  /* 0x0000000f10097211 */ /* 0x000fc600008f0eff */
[----:B------:R-:W-:Y:S04]  /*2ab0*/  STL [R1+0x299c], R25 ;  /* 0x00299c1901007387 */ /* 0x000fe80000100800 */
[----:B------:R-:W-:Y:S04]  /*2ac0*/  STL [R1+0x2a00], R25 ;  /* 0x002a001901007387 */ /* 0x000fe80000100800 */
[----:B------:R-:W-:Y:S04]  /*2ad0*/  STL [R1+0x9c], R20 ;  /* 0x00009c1401007387 */ /* 0x000fe80000100800 */
[----:B------:R-:W-:Y:S04]  /*2ae0*/  STL [R1+0x2a08], R25 ;  /* 0x002a081901007387 */ /* 0x000fe80000100800 */
[----:B------:R-:W-:Y:S04]  /*2af0*/  STL [R1+0x2a24], R25 ;  /* 0x002a241901007387 */ /* 0x000fe80000100800 */
[----:B------:R1:W-:Y:S04]  /*2b00*/  STL [R1+0x2a3c], R25 ;  /* 0x002a3c1901007387 */ /* 0x0003e80000100800 */
[----:B-1----:R1:W5:Y:S01]  /*2b10*/  LDG.E.U8 R25, desc[UR10][R8.64] ;  /* 0x0000000a08197981 */ /* 0x002362000c1e1100 */
[----:B------:R-:W1:Y:S01]  /*2b20*/  S2R R19, SR_TID.X ;  /* 0x0000000000137919 */ /* 0x000e620000002100 */
[----:B------:R-:W-:-:S04]  /*2b30*/  F2FP.F16.E4M3.UNPACK_B R28, R0 ;  /* 0x00000000ff1c723e */ /* 0x000fc800020006ff */
[----:B------:R-:W-:Y:S02]  /*2b40*/  PRMT R21, R28, 0x7610, R21 ;  /* 0x000076101c157816 */ /* 0x000fe40000000015 */
[----:B-1----:R-:W-:Y:S01]  /*2b50*/  SHF.R.S32.HI R8, RZ, 0x6, R19 ;  /* 0x00000006ff087819 */ /* 0x002fe20000011413 */
        /* <DEDUP_REMOVED lines=13> */
[----:B------:R-:W3:Y:S04]  /*2c30*/  LDL.LU R22, [R1+0x1c8] ;  /* 0x0001c80001167983 */ /* 0x000ee80000300800 */
[----:B------:R-:W2:Y:S04]  /*2c40*/  LDL.LU R26, [R1+0x80] ;  /* 0x00008000011a7983 */ /* 0x000ea80000300800 */
[----:B------:R-:W2:Y:S04]  /*2c50*/  LDL.LU R20, [R1+0x78] ;  /* 0x0000780001147983 */ /* 0x000ea80000300800 */
[----:B----4-:R1:W-:Y:S04]  /*2c60*/  STL [R1+0x98], R27 ;  /* 0x0000981b01007387 */ /* 0x0103e80000100800 */
[----:B-----5:R4:W-:Y:S01]  /*2c70*/  STL [R1+0x94], R25 ;  /* 0x0000941901007387 */ /* 0x0209e20000100800 */
[----:B-1----:R-:W-:-:S03]  /*2c80*/  LOP3.LUT R27, R19, 0x3f, RZ, 0xc0, !PT ;  /* 0x0000003f131b7812 */ /* 0x002fc600078ec0ff */
[----:B----4-:R-:W4:Y:S04]  /*2c90*/  LDL.LU R25, [R1+0x7c] ;  /* 0x00007c0001197983 */ /* 0x010f280000300800 */
[----:B------:R-:W5:Y:S04]  /*2ca0*/  LDL.LU R19, [R1+0x70] ;  /* 0x0000700001137983 */ /* 0x000f680000300800 */
[----:B------:R1:W-:Y:S04]  /*2cb0*/  STL [R1+0x90], R28 ;  /* 0x0000901c01007387 */ /* 0x0003e80000100800 */
[----:B-1----:R1:W3:Y:S02]  /*2cc0*/  LDL.LU R28, [R1+0x2a54] ;  /* 0x002a5400011c7983 */ /* 0x0022e40000300800 */
[----:B---3--:R-:W-:-:S04]  /*2cd0*/  F2FP.F16.E4M3.UNPACK_B R28, R2 ;  /* 0x00000002ff1c723e */ /* 0x008fc800020006ff */
[----:B------:R-:W-:Y:S01]  /*2ce0*/  PRMT R29, R28, 0x7610, R29 ;  /* 0x000076101c1d7816 */ /* 0x000fe2000000001d */
[----:B------:R3:W-:Y:S04]  /*2cf0*/  STL [R1+0x8c], R28 ;  /* 0x00008c1c01007387 */ /* 0x0007e80000100800 */
[----:B---3--:R-:W3:Y:S01]  /*2d00*/  LDL.LU R28, [R1+0x2a50] ;  /* 0x002a5000011c7983 */ /* 0x008ee20000300800 */
[----:B------:R-:W-:-:S05]  /*2d10*/  F2FP.F16.E4M3.UNPACK_B R24, R4 ;  /* 0x00000004ff18723e */ /* 0x000fca00020006ff */
[----:B------:R0:W-:Y:S01]  /*2d20*/  STL [R1+0x88], R24 ;  /* 0x0000881801007387 */ /* 0x0001e20000100800 */
[----:B------:R-:W-:Y:S02]  /*2d30*/  PRMT R0, R21, 0x7610, R0 ;  /* 0x0000761015007816 */ /* 0x000fe40000000000 */
[----:B---3--:R-:W-:Y:S02]  /*2d40*/  PRMT R28, R24, 0x7610, R28 ;  /* 0x00007610181c7816 */ /* 0x008fe4000000001c */
[----:B0-----:R1:W3:Y:S04]  /*2d50*/  LDL.LU R24, [R1+0x2a4c] ;  /* 0x002a4c0001187983 */ /* 0x0012e80000300800 */
[----:B------:R-:W2:Y:S01]  /*2d60*/  LDL.LU R21, [R1+0x2a48] ;  /* 0x002a480001157983 */ /* 0x000ea20000300800 */
[----:B------:R-:W-:Y:S01]  /*2d70*/  IMAD.SHL.U32 R27, R27, 0x2, RZ ;  /* 0x000000021b1b7824 */ /* 0x000fe200078e00ff */
[----:B------:R-:W-:Y:S01]  /*2d80*/  SGXT R8, R8, 0x1 ;  /* 0x000000010808781a */ /* 0x000fe20000000200 */
[----:B------:R-:W-:Y:S01]  /*2d90*/  ULEA UR7, UR7, UR4, 0x18 ;  /* 0x0000000407077291 */ /* 0x000fe2000f8ec03f */
[----:B------:R-:W-:-:S02]  /*2da0*/  PRMT R2, R29, 0x7610, R2 ;  /* 0x000076101d027816 */ /* 0x000fc40000000002 */
[----:B------:R-:W-:Y:S02]  /*2db0*/  LOP3.LUT R27, R27, 0x90, R8, 0x78, !PT ;  /* 0x000000901b1b7812 */ /* 0x000fe400078e7808 */
[----:B------:R-:W-:-:S04]  /*2dc0*/  PRMT R3, R28, 0x7610, R3 ;  /* 0x000076101c037816 */ /* 0x000fc80000000003 */
[----:B------:R-:W-:Y:S01]  /*2dd0*/  STS.U16 [R27+UR7+0x10000], R0 ;  /* 0x010000001b007988 */ /* 0x000fe20008000407 */
[----:B---3--:R-:W-:-:S04]  /*2de0*/  F2FP.F16.E4M3.UNPACK_B R24, R5 ;  /* 0x00000005ff18723e */ /* 0x008fc800020006ff */
[----:B--2---:R-:W-:Y:S01]  /*2df0*/  PRMT R21, R24, 0x7610, R21 ;  /* 0x0000761018157816 */ /* 0x004fe20000000015 */
[----:B------:R0:W-:Y:S03]  /*2e00*/  STL [R1+0x84], R24 ;  /* 0x0000841801007387 */ /* 0x0001e60000100800 */
[----:B------:R-:W-:Y:S01]  /*2e10*/  PRMT R4, R21, 0x7610, R4 ;  /* 0x0000761015047816 */ /* 0x000fe20000000004 */
[----:B0-----:R1:W2:Y:S04]  /*2e20*/  LDL.LU R24, [R1+0x2a44] ;  /* 0x002a440001187983 */ /* 0x0012a80000300800 */
[----:B------:R-:W3:Y:S04]  /*2e30*/  LDL.LU R29, [R1+0x1b8] ;  /* 0x0001b800011d7983 */ /* 0x000ee80000300800 */
[----:B------:R-:W3:Y:S04]  /*2e40*/  LDL.LU R21, [R1+0x1a4] ;  /* 0x0001a40001157983 */ /* 0x000ee80000300800 */
[----:B------:R-:W3:Y:S04]  /*2e50*/  LDL.LU R28, [R1+0x6c] ;  /* 0x00006c00011c7983 */ /* 0x000ee80000300800 */
[----:B------:R-:W4:Y:S04]  /*2e60*/  LDL.LU R0, [R1+0x1c0] ;  /* 0x0001c00001007983 */ /* 0x000f280000300800 */
[----:B------:R0:W-:Y:S04]  /*2e70*/  STS.U16 [R27+UR7+0x10200], R2 ;  /* 0x010200021b007988 */ /* 0x0001e80008000407 */
[----:B------:R5:W-:Y:S04]  /*2e80*/  STS.U16 [R27+UR7+0x10400], R3 ;  /* 0x010400031b007988 */ /* 0x000be80008000407 */
[----:B------:R1:W-:Y:S04]  /*2e90*/  STS.U16 [R27+UR7+0x10600], R4 ;  /* 0x010600041b007988 */ /* 0x0003e80008000407 */
[----:B0-----:R-:W2:Y:S04]  /*2ea0*/  LDL.LU R2, [R1+0x74] ;  /* 0x0000740001027983 */ /* 0x001ea80000300800 */
[----:B-----5:R-:W5:Y:S01]  /*2eb0*/  LDL.LU R3, [R1+0x1bc] ;  /* 0x0001bc0001037983 */ /* 0x020f620000300800 */
[----:B----4-:R-:W-:-:S03]  /*2ec0*/  IMAD R0, R0, 0x100, R22 ;  /* 0x0000010000007824 */ /* 0x010fc600078e0216 */
[----:B------:R-:W4:Y:S04]  /*2ed0*/  LDL.LU R22, [R1+0x2a40] ;  /* 0x002a400001167983 */ /* 0x000f280000300800 */
[----:B-1----:R-:W5:Y:S01]  /*2ee0*/  LDL.LU R4, [R1+0x1c4] ;  /* 0x0001c40001047983 */ /* 0x002f620000300800 */
[----:B------:R-:W-:-:S04]  /*2ef0*/  F2FP.F16.E4M3.UNPACK_B R0, R0 ;  /* 0x00000000ff00723e */ /* 0x000fc800020006ff */
[----:B----4-:R-:W-:Y:S01]  /*2f00*/  PRMT R22, R0, 0x7610, R22 ;  /* 0x0000761000167816 */ /* 0x010fe20000000016 */
[----:B-----5:R-:W-:Y:S02]  /*2f10*/  IMAD R4, R3, 0x100, R4 ;  /* 0x0000010003047824 */ /* 0x020fe400078e0204 */
[----:B------:R-:W-:Y:S02]  /*2f20*/  IMAD R3, R20, 0x100, R26 ;  /* 0x0000010014037824 */ /* 0x000fe400078e021a */
[----:B------:R-:W4:Y:S04]  /*2f30*/  LDL.LU R26, [R1+0x68] ;  /* 0x00006800011a7983 */ /* 0x000f280000300800 */
[----:B------:R-:W5:Y:S04]  /*2f40*/  LDL.LU R20, [R1+0x60] ;  /* 0x0000600001147983 */ /* 0x000f680000300800 */
[----:B------:R0:W-:Y:S04]  /*2f50*/  STL [R1+0x80], R0 ;  /* 0x0000800001007387 */ /* 0x0001e80000100800 */
[----:B0-----:R-:W3:Y:S01]  /*2f60*/  LDL.LU R0, [R1+0x64] ;  /* 0x0000640001007983 */ /* 0x001ee20000300800 */
[----:B--2---:R-:W-:-:S03]  /*2f70*/  IMAD R2, R2, 0x100, R25 ;  /* 0x0000010002027824 */ /* 0x004fc600078e0219 */
[----:B------:R-:W2:Y:S01]  /*2f80*/  LDL.LU R25, [R1+0x2a3c] ;  /* 0x002a3c0001197983 */ /* 0x000ea20000300800 */
[----:B---3--:R-:W-:-:S03]  /*2f90*/  IMAD R0, R0, 0x100, R19 ;  /* 0x0000010000007824 */ /* 0x008fc600078e0213 */
[----:B------:R0:W3:Y:S02]  /*2fa0*/  LDL.LU R19, [R1+0x2a38] ;  /* 0x002a380001137983 */ /* 0x0000e40000300800 */
[----:B---3--:R-:W-:-:S04]  /*2fb0*/  F2FP.F16.E4M3.UNPACK_B R19, R4 ;  /* 0x00000004ff13723e */ /* 0x008fc800020006ff */
[----:B--2---:R-:W-:Y:S01]  /*2fc0*/  PRMT R25, R19, 0x7610, R25 ;  /* 0x0000761013197816 */ /* 0x004fe20000000019 */
[----:B------:R1:W-:Y:S01]  /*2fd0*/  STL [R1+0x7c], R19 ;  /* 0x00007c1301007387 */ /* 0x0003e20000100800 */
[----:B------:R-:W-:-:S03]  /*2fe0*/  PRMT R4, R22, 0x7610, R4 ;  /* 0x0000761016047816 */ /* 0x000fc60000000004 */
[----:B-1----:R0:W2:Y:S04]  /*2ff0*/  LDL.LU R19, [R1+0x2a34] ;  /* 0x002a340001137983 */ /* 0x0020a80000300800 */
[----:B------:R-:W3:Y:S01]  /*3000*/  LDL.LU R22, [R1+0x2a30] ;  /* 0x002a300001167983 */ /* 0x000ee20000300800 */
[----:B--2---:R-:W-:-:S04]  /*3010*/  F2FP.F16.E4M3.UNPACK_B R19, R3 ;  /* 0x00000003ff13723e */ /* 0x004fc800020006ff */
[----:B---3--:R-:W-:Y:S01]  /*3020*/  PRMT R22, R19, 0x7610, R22 ;  /* 0x0000761013167816 */ /* 0x008fe20000000016 */
[----:B------:R1:W-:Y:S04]  /*3030*/  STL [R1+0x78], R19 ;  /* 0x0000781301007387 */ /* 0x0003e80000100800 */
[----:B-1----:R-:W2:Y:S01]  /*3040*/  LDL.LU R19, [R1+0x2a2c] ;  /* 0x002a2c0001137983 */ /* 0x002ea20000300800 */
[----:B------:R-:W-:-:S05]  /*3050*/  F2FP.F16.E4M3.UNPACK_B R24, R2 ;  /* 0x00000002ff18723e */ /* 0x000fca00020006ff */
[----:B------:R1:W-:Y:S01]  /*3060*/  STL [R1+0x74], R24 ;  /* 0x0000741801007387 */ /* 0x0003e20000100800 */
[----:B--2---:R-:W-:-:S03]  /*3070*/  PRMT R19, R24, 0x7610, R19 ;  /* 0x0000761018137816 */ /* 0x004fc60000000013 */
[----:B-1----:R0:W2:Y:S01]  /*3080*/  LDL.LU R24, [R1+0x2a28] ;  /* 0x002a280001187983 */ /* 0x0020a20000300800 */
[----:B------:R-:W-:Y:S02]  /*3090*/  PRMT R2, R25, 0x7610, R2 ;  /* 0x0000761019027816 */ /* 0x000fe40000000002 */
[----:B------:R-:W-:Y:S01]  /*30a0*/  PRMT R3, R19, 0x7610, R3 ;  /* 0x0000761013037816 */ /* 0x000fe20000000003 */
[----:B------:R0:W3:Y:S04]  /*30b0*/  LDL.LU R25, [R1+0x2a24] ;  /* 0x002a240001197983 */ /* 0x0000e80000300800 */
[----:B------:R1:W-:Y:S04]  /*30c0*/  STS.U16 [R27+UR7+0x10800], R4 ;  /* 0x010800041b007988 */ /* 0x0003e80008000407 */
[----:B------:R-:W-:Y:S01]  /*30d0*/  STS.U16 [R27+UR7+0x10a00], R2 ;  /* 0x010a00021b007988 */ /* 0x000fe20008000407 */
[----:B--2---:R-:W-:-:S04]  /*30e0*/  F2FP.F16.E4M3.UNPACK_B R24, R0 ;  /* 0x00000000ff18723e */ /* 0x004fc800020006ff */
[----:B------:R-:W-:Y:S01]  /*30f0*/  PRMT R18, R24, 0x7610, R18 ;  /* 0x0000761018127816 */ /* 0x000fe20000000012 */
[----:B------:R2:W-:Y:S01]  /*3100*/  STL [R1+0x70], R24 ;  /* 0x0000701801007387 */ /* 0x0005e20000100800 */
[----:B------:R-:W-:Y:S02]  /*3110*/  PRMT R0, R22, 0x7610, R0 ;  /* 0x0000761016007816 */ /* 0x000fe40000000000 */
[----:B-1----:R-:W-:Y:S01]  /*3120*/  PRMT R4, R18, 0x7610, R4 ;  /* 0x0000761012047816 */ /* 0x002fe20000000004 */
[----:B------:R-:W3:Y:S04]  /*3130*/  LDL.LU R19, [R1+0x1a0] ;  /* 0x0001a00001137983 */ /* 0x000ee80000300800 */
[----:B------:R1:W-:Y:S04]  /*3140*/  STS.U16 [R27+UR7+0x10c00], R0 ;  /* 0x010c00001b007988 */ /* 0x0003e80008000407 */
[----:B--2---:R-:W2:Y:S04]  /*3150*/  LDL.LU R24, [R1+0x198] ;  /* 0x0001980001187983 */ /* 0x004ea80000300800 */
[----:B------:R-:W2:Y:S04]  /*3160*/  LDL.LU R18, [R1+0x190] ;  /* 0x0001900001127983 */ /* 0x000ea80000300800 */
[----:B------:R-:W2:Y:S04]  /*3170*/  LDL.LU R22, [R1+0x50] ;  /* 0x0000500001167983 */ /* 0x000ea80000300800 */
[----:B------:R-:W4:Y:S04]  /*3180*/  LDL.LU R2, [R1+0x5c] ;  /* 0x00005c0001027983 */ /* 0x000f280000300800 */
[----:B-1----:R-:W5:Y:S04]  /*3190*/  LDL.LU R0, [R1+0x1b4] ;  /* 0x0001b40001007983 */ /* 0x002f680000300800 */
[----:B------:R1:W-:Y:S04]  /*31a0*/  STS.U16 [R27+UR7+0x10e00], R3 ;  /* 0x010e00031b007988 */ /* 0x0003e80008000407 */
[----:B------:R0:W-:Y:S04]  /*31b0*/  STS.U16 [R27+UR7+0x11000], R4 ;  /* 0x011000041b007988 */ /* 0x0001e80008000407 */
[----:B-1----:R-:W3:Y:S01]  /*31c0*/  LDL.LU R3, [R1+0x1ac] ;  /* 0x0001ac0001037983 */ /* 0x002ee20000300800 */
[----:B-----5:R-:W-:-:S03]  /*31d0*/  IMAD R0, R0, 0x100, R29 ;  /* 0x0000010000007824 */ /* 0x020fc600078e021d */
[----:B------:R-:W5:Y:S04]  /*31e0*/  LDL.LU R29, [R1+0x2a20] ;  /* 0x002a2000011d7983 */ /* 0x000f680000300800 */
[----:B0-----:R-:W3:Y:S01]  /*31f0*/  LDL.LU R4, [R1+0x1b0] ;  /* 0x0001b00001047983 */ /* 0x001ee20000300800 */
[----:B------:R-:W-:-:S04]  /*3200*/  F2FP.F16.E4M3.UNPACK_B R0, R0 ;  /* 0x00000000ff00723e */ /* 0x000fc800020006ff */
[----:B-----5:R-:W-:Y:S01]  /*3210*/  PRMT R29, R0, 0x7610, R29 ;  /* 0x00007610001d7816 */ /* 0x020fe2000000001d */
[----:B---3--:R-:W-:Y:S02]  /*3220*/  IMAD R4, R3, 0x100, R4 ;  /* 0x0000010003047824 */ /* 0x008fe400078e0204 */
[----:B------:R-:W-:Y:S02]  /*3230*/  IMAD R3, R28, 0x100, R21 ;  /* 0x000001001c037824 */ /* 0x000fe400078e0215 */
[----:B------:R-:W3:Y:S04]  /*3240*/  LDL.LU R21, [R1+0x54] ;  /* 0x0000540001157983 */ /* 0x000ee80000300800 */
[----:B------:R-:W5:Y:S04]  /*3250*/  LDL.LU R28, [R1+0x48] ;  /* 0x00004800011c7983 */ /* 0x000f680000300800 */
[----:B------:R0:W-:Y:S04]  /*3260*/  STL [R1+0x6c], R0 ;  /* 0x00006c0001007387 */ /* 0x0001e80000100800 */
[----:B0-----:R-:W2:Y:S01]  /*3270*/  LDL.LU R0, [R1+0x58] ;  /* 0x0000580001007983 */ /* 0x001ea20000300800 */
[----:B----4-:R-:W-:-:S03]  /*3280*/  IMAD R2, R2, 0x100, R26 ;  /* 0x0000010002027824 */ /* 0x010fc600078e021a */
[----:B------:R-:W4:Y:S01]  /*3290*/  LDL.LU R26, [R1+0x2a1c] ;  /* 0x002a1c00011a7983 */ /* 0x000f220000300800 */
[----:B--2---:R-:W-:-:S03]  /*32a0*/  IMAD R0, R0, 0x100, R20 ;  /* 0x0000010000007824 */ /* 0x004fc600078e0214 */
[----:B------:R0:W2:Y:S02]  /*32b0*/  LDL.LU R20, [R1+0x2a18] ;  /* 0x002a180001147983 */ /* 0x0000a40000300800 */
[----:B--2---:R-:W-:Y:S02]  /*32c0*/  F2FP.F16.E4M3.UNPACK_B R20, R4 ;  /* 0x00000004ff14723e */ /* 0x004fe400020006ff */
[----:B------:R-:W-:Y:S02]  /*32d0*/  PRMT R4, R29, 0x7610, R4 ;  /* 0x000076101d047816 */ /* 0x000fe40000000004 */
[----:B----4-:R-:W-:Y:S01]  /*32e0*/  PRMT R26, R20, 0x7610, R26 ;  /* 0x00007610141a7816 */ /* 0x010fe2000000001a */
[----:B------:R1:W-:Y:S04]  /*32f0*/  STL [R1+0x68], R20 ;  /* 0x0000681401007387 */ /* 0x0003e80000100800 */
[----:B-1----:R-:W2:Y:S04]  /*3300*/  LDL.LU R20, [R1+0x2a14] ;  /* 0x002a140001147983 */ /* 0x002ea80000300800 */
[----:B------:R0:W4:Y:S02]  /*3310*/  LDL.LU R29, [R1+0x2a10] ;  /* 0x002a1000011d7983 */ /* 0x0001240000300800 */
[----:B----4-:R-:W-:-:S04]  /*3320*/  F2FP.F16.E4M3.UNPACK_B R29, R3 ;  /* 0x00000003ff1d723e */ /* 0x010fc800020006ff */
[----:B--2---:R-:W-:Y:S01]  /*3330*/  PRMT R20, R29, 0x7610, R20 ;  /* 0x000076101d147816 */ /* 0x004fe20000000014 */
[----:B------:R1:W-:Y:S04]  /*3340*/  STL [R1+0x64], R29 ;  /* 0x0000641d01007387 */ /* 0x0003e80000100800 */
[----:B-1----:R-:W2:Y:S01]  /*3350*/  LDL.LU R29, [R1+0x2a0c] ;  /* 0x002a0c00011d7983 */ /* 0x002ea20000300800 */
[----:B------:R-:W-:-:S05]  /*3360*/  F2FP.F16.E4M3.UNPACK_B R25, R2 ;  /* 0x00000002ff19723e */ /* 0x000fca00020006ff */
[----:B------:R1:W-:Y:S01]  /*3370*/  STL [R1+0x60], R25 ;  /* 0x0000601901007387 */ /* 0x0003e20000100800 */
[----:B------:R-:W-:Y:S02]  /*3380*/  PRMT R2, R26, 0x7610, R2 ;  /* 0x000076101a027816 */ /* 0x000fe40000000002 */
[----:B--2---:R-:W-:Y:S02]  /*3390*/  PRMT R29, R25, 0x7610, R29 ;  /* 0x00007610191d7816 */ /* 0x004fe4000000001d */
[----:B-1----:R0:W2:Y:S04]  /*33a0*/  LDL.LU R25, [R1+0x2a08] ;  /* 0x002a080001197983 */ /* 0x0020a80000300800 */
[----:B------:R-:W4:Y:S01]  /*33b0*/  LDL.LU R26, [R1+0x2a04] ;  /* 0x002a0400011a7983 */ /* 0x000f220000300800 */
[----:B------:R-:W-:-:S03]  /*33c0*/  PRMT R3, R29, 0x7610, R3 ;  /* 0x000076101d037816 */ /* 0x000fc60000000003 */
[----:B------:R1:W-:Y:S04]  /*33d0*/  STS.U16 [R27+UR7+0x11200], R4 ;  /* 0x011200041b007988 */ /* 0x0003e80008000407 */
[----:B------:R-:W-:Y:S04]  /*33e0*/  STS.U16 [R27+UR7+0x11400], R2 ;  /* 0x011400021b007988 */ /* 0x000fe80008000407 */
[----:B------:R-:W-:Y:S01]  /*33f0*/  STS.U16 [R27+UR7+0x11800], R3 ;  /* 0x011800031b007988 */ /* 0x000fe20008000407 */
[----:B--2---:R-:W-:-:S04]  /*3400*/  F2FP.F16.E4M3.UNPACK_B R25, R0 ;  /* 0x00000000ff19723e */ /* 0x004fc800020006ff */
[----:B----4-:R-:W-:Y:S01]  /*3410*/  PRMT R26, R25, 0x7610, R26 ;  /* 0x00007610191a7816 */ /* 0x010fe2000000001a */
[----:B------:R2:W-:Y:S01]  /*3420*/  STL [R1+0x5c], R25 ;  /* 0x00005c1901007387 */ /* 0x0005e20000100800 */
[----:B------:R-:W-:Y:S02]  /*3430*/  PRMT R0, R20, 0x7610, R0 ;  /* 0x0000761014007816 */ /* 0x000fe40000000000 */
[----:B-1----:R-:W-:-:S03]  /*3440*/  PRMT R4, R26, 0x7610, R4 ;  /* 0x000076101a047816 */ /* 0x002fc60000000004 */
[----:B------:R1:W-:Y:S04]  /*3450*/  STS.U16 [R27+UR7+0x11600], R0 ;  /* 0x011600001b007988 */ /* 0x0003e80008000407 */
[----:B--2---:R-:W2:Y:S04]  /*3460*/  LDL.LU R25, [R1+0x2a00] ;  /* 0x002a000001197983 */ /* 0x004ea80000300800 */
[----:B------:R-:W4:Y:S04]  /*3470*/  LDL.LU R20, [R1+0x29fc] ;  /* 0x0029fc0001147983 */ /* 0x000f280000300800 */
[----:B------:R-:W2:Y:S04]  /*3480*/  LDL.LU R26, [R1+0x194] ;  /* 0x00019400011a7983 */ /* 0x000ea80000300800 */
[----:B------:R-:W2:Y:S04]  /*3490*/  LDL.LU R29, [R1+0x18c] ;  /* 0x00018c00011d7983 */ /* 0x000ea80000300800 */
[----:B------:R-:W3:Y:S04]  /*34a0*/  LDL.LU R2, [R1+0x4c] ;  /* 0x00004c0001027983 */ /* 0x000ee80000300800 */
[----:B-1----:R-:W5:Y:S04]  /*34b0*/  LDL.LU R0, [R1+0x1a8] ;  /* 0x0001a80001007983 */ /* 0x002f680000300800 */
[----:B------:R-:W4:Y:S04]  /*34c0*/  LDL.LU R3, [R1+0x19c] ;  /* 0x00019c0001037983 */ /* 0x000f280000300800 */
[----:B------:R4:W-:Y:S01]  /*34d0*/  STS.U16 [R27+UR7+0x11a00], R4 ;  /* 0x011a00041b007988 */ /* 0x0009e20008000407 */
[----:B-----5:R-:W-:-:S03]  /*34e0*/  IMAD R0, R19, 0x100, R0 ;  /* 0x0000010013007824 */ /* 0x020fc600078e0200 */
[----:B------:R-:W5:Y:S01]  /*34f0*/  LDL.LU R19, [R1+0x44] ;  /* 0x0000440001137983 */ /* 0x000f620000300800 */
[----:B----4-:R-:W-:Y:S01]  /*3500*/  IMAD R4, R24, 0x100, R3 ;  /* 0x0000010018047824 */ /* 0x010fe200078e0203 */
[----:B------:R-:W-:Y:S02]  /*3510*/  F2FP.F16.E4M3.UNPACK_B R0, R0 ;  /* 0x00000000ff00723e */ /* 0x000fe400020006ff */
[----:B------:R-:W4:Y:S01]  /*3520*/  LDL.LU R24, [R1+0x188] ;  /* 0x0001880001187983 */ /* 0x000f220000300800 */
[----:B------:R-:W-:-:S03]  /*3530*/  IMAD R3, R22, 0x100, R18 ;  /* 0x0000010016037824 */ /* 0x000fc600078e0212 */
[----:B------:R-:W5:Y:S01]  /*3540*/  LDL.LU R18, [R1+0x40] ;  /* 0x0000400001127983 */ /* 0x000f620000300800 */
[----:B------:R-:W-:-:S03]  /*3550*/  PRMT R20, R0, 0x7610, R20 ;  /* 0x0000761000147816 */ /* 0x000fc60000000014 */
[----:B------:R-:W5:Y:S04]  /*3560*/  LDL.LU R22, [R1+0x38] ;  /* 0x0000380001167983 */ /* 0x000f680000300800 */
[----:B------:R1:W-:Y:S04]  /*3570*/  STL [R1+0x58], R0 ;  /* 0x0000580001007387 */ /* 0x0003e80000100800 */
[----:B-1----:R-:W2:Y:S01]  /*3580*/  LDL.LU R0, [R1+0x3c] ;  /* 0x00003c0001007983 */ /* 0x002ea20000300800 */
[----:B---3--:R-:W-:-:S03]  /*3590*/  IMAD R2, R2, 0x100, R21 ;  /* 0x0000010002027824 */ /* 0x008fc600078e0215 */
[----:B------:R0:W3:Y:S01]  /*35a0*/  LDL.LU R21, [R1+0x29f8] ;  /* 0x0029f80001157983 */ /* 0x0000e20000300800 */
[----:B--2---:R-:W-:-:S03]  /*35b0*/  IMAD R0, R0, 0x100, R28 ;  /* 0x0000010000007824 */ /* 0x004fc600078e021c */
[----:B------:R-:W2:Y:S01]  /*35c0*/  LDL.LU R28, [R1+0x29f4] ;  /* 0x0029f400011c7983 */ /* 0x000ea20000300800 */
[----:B---3--:R-:W-:Y:S02]  /*35d0*/  F2FP.F16.E4M3.UNPACK_B R21, R4 ;  /* 0x00000004ff15723e */ /* 0x008fe400020006ff */
[----:B------:R-:W-:-:S03]  /*35e0*/  PRMT R4, R20, 0x7610, R4 ;  /* 0x0000761014047816 */ /* 0x000fc60000000004 */
[----:B------:R1:W-:Y:S01]  /*35f0*/  STL [R1+0x54], R21 ;  /* 0x0000541501007387 */ /* 0x0003e20000100800 */
[----:B--2---:R-:W-:-:S03]  /*3600*/  PRMT R28, R21, 0x7610, R28 ;  /* 0x00007610151c7816 */ /* 0x004fc6000000001c */
[----:B-1----:R-:W2:Y:S04]  /*3610*/  LDL.LU R21, [R1+0x29f0] ;  /* 0x0029f00001157983 */ /* 0x002ea80000300800 */
[----:B------:R0:W3:Y:S02]  /*3620*/  LDL.LU R20, [R1+0x29ec] ;  /* 0x0029ec0001147983 */ /* 0x0000e40000300800 */
[----:B---3--:R-:W-:-:S04]  /*3630*/  F2FP.F16.E4M3.UNPACK_B R20, R3 ;  /* 0x00000003ff14723e */ /* 0x008fc800020006ff */
[----:B------:R-:W-:Y:S01]  /*3640*/  PRMT R25, R20, 0x7610, R25 ;  /* 0x0000761014197816 */ /* 0x000fe20000000019 */
[----:B------:R1:W-:Y:S04]  /*3650*/  STL [R1+0x50], R20 ;  /* 0x0000501401007387 */ /* 0x0003e80000100800 */
[----:B-1----:R0:W3:Y:S02]  /*3660*/  LDL.LU R20, [R1+0x29e8] ;  /* 0x0029e80001147983 */ /* 0x0020e40000300800 */
[----:B---3--:R-:W-:Y:S02]  /*3670*/  F2FP.F16.E4M3.UNPACK_B R20, R2 ;  /* 0x00000002ff14723e */ /* 0x008fe400020006ff */
[----:B------:R-:W-:Y:S02]  /*3680*/  PRMT R2, R28, 0x7610, R2 ;  /* 0x000076101c027816 */ /* 0x000fe40000000002 */
[----:B--2---:R-:W-:Y:S01]  /*3690*/  PRMT R21, R20, 0x7610, R21 ;  /* 0x0000761014157816 */ /* 0x004fe20000000015 */
[----:B------:R1:W-:Y:S04]  /*36a0*/  STL [R1+0x4c], R20 ;  /* 0x00004c1401007387 */ /* 0x0003e80000100800 */
[----:B-1----:R-:W2:Y:S04]  /*36b0*/  LDL.LU R20, [R1+0x29e4] ;  /* 0x0029e40001147983 */ /* 0x002ea80000300800 */
[----:B------:R0:W3:Y:S01]  /*36c0*/  LDL.LU R28, [R1+0x29e0] ;  /* 0x0029e000011c7983 */ /* 0x0000e20000300800 */
[----:B------:R-:W-:-:S03]  /*36d0*/  PRMT R3, R21, 0x7610, R3 ;  /* 0x0000761015037816 */ /* 0x000fc60000000003 */
[----:B------:R1:W-:Y:S04]  /*36e0*/  STS.U16 [R27+UR7+0x11c00], R4 ;  /* 0x011c00041b007988 */ /* 0x0003e80008000407 */
[----:B------:R-:W-:Y:S04]  /*36f0*/  STS.U16 [R27+UR7+0x11e00], R2 ;  /* 0x011e00021b007988 */ /* 0x000fe80008000407 */
[----:B------:R-:W-:Y:S01]  /*3700*/  STS.U16 [R27+UR7+0x12200], R3 ;  /* 0x012200031b007988 */ /* 0x000fe20008000407 */
[----:B---3--:R-:W-:-:S04]  /*3710*/  F2FP.F16.E4M3.UNPACK_B R28, R0 ;  /* 0x00000000ff1c723e */ /* 0x008fc800020006ff */
[----:B--2---:R-:W-:Y:S01]  /*3720*/  PRMT R20, R28, 0x7610, R20 ;  /* 0x000076101c147816 */ /* 0x004fe20000000014 */
[----:B------:R2:W-:Y:S01]  /*3730*/  STL [R1+0x48], R28 ;  /* 0x0000481c01007387 */ /* 0x0005e20000100800 */
[----:B------:R-:W-:Y:S02]  /*3740*/  PRMT R0, R25, 0x7610, R0 ;  /* 0x0000761019007816 */ /* 0x000fe40000000000 */
[----:B-1----:R-:W-:Y:S01]  /*3750*/  PRMT R4, R20, 0x7610, R4 ;  /* 0x0000761014047816 */ /* 0x002fe20000000004 */
[----:B------:R-:W3:Y:S04]  /*3760*/  LDL.LU R25, [R1+0x178] ;  /* 0x0001780001197983 */ /* 0x000ee80000300800 */
[----:B------:R-:W3:Y:S04]  /*3770*/  LDL.LU R21, [R1+0x174] ;  /* 0x0001740001157983 */ /* 0x000ee80000300800 */
[----:B------:R-:W3:Y:S04]  /*3780*/  LDL.LU R20, [R1+0x170] ;  /* 0x0001700001147983 */ /* 0x000ee80000300800 */
[----:B--2---:R-:W2:Y:S04]  /*3790*/  LDL.LU R28, [R1+0x28] ;  /* 0x00002800011c7983 */ /* 0x004ea80000300800 */
[----:B------:R-:W3:Y:S04]  /*37a0*/  LDL.LU R2, [R1+0x34] ;  /* 0x0000340001027983 */ /* 0x000ee80000300800 */
[----:B------:R1:W-:Y:S04]  /*37b0*/  STS.U16 [R27+UR7+0x12000], R0 ;  /* 0x012000001b007988 */ /* 0x0003e80008000407 */
[----:B------:R-:W5:Y:S04]  /*37c0*/  LDL.LU R3, [R1+0x17c] ;  /* 0x00017c0001037983 */ /* 0x000f680000300800 */
[----:B------:R4:W-:Y:S01]  /*37d0*/  STS.U16 [R27+UR7+0x12400], R4 ;  /* 0x012400041b007988 */ /* 0x0009e20008000407 */
[----:B-1----:R-:W-:-:S03]  /*37e0*/  IMAD R0, R29, 0x100, R26 ;  /* 0x000001001d007824 */ /* 0x002fc600078e021a */
[----:B------:R-:W2:Y:S04]  /*37f0*/  LDL.LU R26, [R1+0x2c] ;  /* 0x00002c00011a7983 */ /* 0x000ea80000300800 */
[----:B------:R-:W2:Y:S04]  /*3800*/  LDL.LU R29, [R1+0x24] ;  /* 0x00002400011d7983 */ /* 0x000ea80000300800 */
[----:B----4-:R-:W4:Y:S01]  /*3810*/  LDL.LU R4, [R1+0x184] ;  /* 0x0001840001047983 */ /* 0x010f220000300800 */
[----:B------:R-:W-:Y:S01]  /*3820*/  F2FP.F16.E4M3.UNPACK_B R0, R0 ;  /* 0x00000000ff00723e */ /* 0x000fe200020006ff */
[----:B----4-:R-:W-:-:S02]  /*3830*/  IMAD R4, R4, 0x100, R24 ;  /* 0x0000010004047824 */ /* 0x010fc400078e0218 */
[----:B------:R-:W4:Y:S01]  /*3840*/  LDL.LU R24, [R1+0x29dc] ;  /* 0x0029dc0001187983 */ /* 0x000f220000300800 */
[----:B-----5:R-:W-:-:S03]  /*3850*/  IMAD R3, R19, 0x100, R3 ;  /* 0x0000010013037824 */ /* 0x020fc600078e0203 */
[----:B------:R-:W5:Y:S04]  /*3860*/  LDL.LU R19, [R1+0x20] ;  /* 0x0000200001137983 */ /* 0x000f680000300800 */
[----:B------:R1:W-:Y:S01]  /*3870*/  STL [R1+0x44], R0 ;  /* 0x0000440001007387 */ /* 0x0003e20000100800 */
[----:B----4-:R-:W-:-:S03]  /*3880*/  PRMT R24, R0, 0x7610, R24 ;  /* 0x0000761000187816 */ /* 0x010fc60000000018 */
[----:B-1----:R-:W4:Y:S01]  /*3890*/  LDL.LU R0, [R1+0x30] ;  /* 0x0000300001007983 */ /* 0x002f220000300800 */
[----:B---3--:R-:W-:-:S03]  /*38a0*/  IMAD R2, R2, 0x100, R18 ;  /* 0x0000010002027824 */ /* 0x008fc600078e0212 */
[----:B------:R0:W3:Y:S01]  /*38b0*/  LDL.LU R18, [R1+0x29d8] ;  /* 0x0029d80001127983 */ /* 0x0000e20000300800 */
[----:B----4-:R-:W-:-:S03]  /*38c0*/  IMAD R0, R0, 0x100, R22 ;  /* 0x0000010000007824 */ /* 0x010fc600078e0216 */
[----:B------:R-:W4:Y:S01]  /*38d0*/  LDL.LU R22, [R1+0x29d4] ;  /* 0x0029d40001167983 */ /* 0x000f220000300800 */
[----:B---3--:R-:W-:Y:S02]  /*38e0*/  F2FP.F16.E4M3.UNPACK_B R18, R4 ;  /* 0x00000004ff12723e */ /* 0x008fe400020006ff */
[----:B------:R-:W-:-:S03]  /*38f0*/  PRMT R4, R24, 0x7610, R4 ;  /* 0x0000761018047816 */ /* 0x000fc60000000004 */
[----:B------:R1:W-:Y:S01]  /*3900*/  STL [R1+0x40], R18 ;  /* 0x0000401201007387 */ /* 0x0003e20000100800 */
[----:B----4-:R-:W-:-:S03]  /*3910*/  PRMT R22, R18, 0x7610, R22 ;  /* 0x0000761012167816 */ /* 0x010fc60000000016 */
[----:B-1----:R-:W3:Y:S04]  /*3920*/  LDL.LU R18, [R1+0x29d0] ;  /* 0x0029d00001127983 */ /* 0x002ee80000300800 */
[----:B------:R0:W4:Y:S02]  /*3930*/  LDL.LU R24, [R1+0x29cc] ;  /* 0x0029cc0001187983 */ /* 0x0001240000300800 */
[----:B----4-:R-:W-:-:S04]  /*3940*/  F2FP.F16.E4M3.UNPACK_B R24, R3 ;  /* 0x00000003ff18723e */ /* 0x010fc800020006ff */
[----:B---3--:R-:W-:Y:S01]  /*3950*/  PRMT R18, R24, 0x7610, R18 ;  /* 0x0000761018127816 */ /* 0x008fe20000000012 */
[----:B------:R1:W-:Y:S04]  /*3960*/  STL [R1+0x3c], R24 ;  /* 0x00003c1801007387 */ /* 0x0003e80000100800 */
[----:B-1----:R-:W3:Y:S01]  /*3970*/  LDL.LU R24, [R1+0x29c8] ;  /* 0x0029c80001187983 */ /* 0x002ee20000300800 */
[----:B------:R-:W-:-:S05]  /*3980*/  F2FP.F16.E4M3.UNPACK_B R17, R2 ;  /* 0x00000002ff11723e */ /* 0x000fca00020006ff */
[----:B------:R1:W-:Y:S01]  /*3990*/  STL [R1+0x38], R17 ;  /* 0x0000381101007387 */ /* 0x0003e20000100800 */
[----:B------:R-:W-:Y:S02]  /*39a0*/  PRMT R2, R22, 0x7610, R2 ;  /* 0x0000761016027816 */ /* 0x000fe40000000002 */
[----:B---3--:R-:W-:Y:S02]  /*39b0*/  PRMT R24, R17, 0x7610, R24 ;  /* 0x0000761011187816 */ /* 0x008fe40000000018 */
[----:B-1----:R0:W3:Y:S04]  /*39c0*/  LDL.LU R17, [R1+0x29c4] ;  /* 0x0029c40001117983 */ /* 0x0020e80000300800 */
[----:B------:R-:W4:Y:S01]  /*39d0*/  LDL.LU R22, [R1+0x29c0] ;  /* 0x0029c00001167983 */ /* 0x000f220000300800 */
[----:B------:R-:W-:-:S03]  /*39e0*/  PRMT R3, R24, 0x7610, R3 ;  /* 0x0000761018037816 */ /* 0x000fc60000000003 */
[----:B------:R1:W-:Y:S04]  /*39f0*/  STS.U16 [R27+UR7+0x12600], R4 ;  /* 0x012600041b007988 */ /* 0x0003e80008000407 */
[----:B------:R-:W-:Y:S01]  /*3a00*/  STS.U16 [R27+UR7+0x12800], R2 ;  /* 0x012800021b007988 */ /* 0x000fe20008000407 */
[----:B---3--:R-:W-:Y:S02]  /*3a10*/  F2FP.F16.E4M3.UNPACK_B R17, R0 ;  /* 0x00000000ff11723e */ /* 0x008fe400020006ff */
[----:B------:R-:W-:Y:S02]  /*3a20*/  PRMT R0, R18, 0x7610, R0 ;  /* 0x0000761012007816 */ /* 0x000fe40000000000 */
[----:B----4-:R-:W-:Y:S01]  /*3a30*/  PRMT R22, R17, 0x7610, R22 ;  /* 0x0000761011167816 */ /* 0x010fe20000000016 */
[----:B------:R3:W-:Y:S03]  /*3a40*/  STL [R1+0x34], R17 ;  /* 0x0000341101007387 */ /* 0x0007e60000100800 */
[----:B-1----:R-:W-:Y:S01]  /*3a50*/  PRMT R4, R22, 0x7610, R4 ;  /* 0x0000761016047816 */ /* 0x002fe20000000004 */
[----:B------:R1:W-:Y:S04]  /*3a60*/  STS.U16 [R27+UR7+0x12a00], R0 ;  /* 0x012a00001b007988 */ /* 0x0003e80008000407 */
[----:B---3--:R0:W3:Y:S04]  /*3a70*/  LDL.LU R17, [R1+0x29bc] ;  /* 0x0029bc0001117983 */ /* 0x0080e80000300800 */
[----:B------:R-:W4:Y:S04]  /*3a80*/  LDL.LU R18, [R1+0x29b8] ;  /* 0x0029b80001127983 */ /* 0x000f280000300800 */
[----:B------:R-:W3:Y:S04]  /*3a90*/  LDL.LU R24, [R1+0x29b4] ;  /* 0x0029b40001187983 */ /* 0x000ee80000300800 */
[----:B------:R-:W5:Y:S04]  /*3aa0*/  LDL.LU R22, [R1+0x29b0] ;  /* 0x0029b00001167983 */ /* 0x000f680000300800 */
[----:B------:R-:W2:Y:S04]  /*3ab0*/  LDL.LU R2, [R1+0x168] ;  /* 0x0001680001027983 */ /* 0x000ea80000300800 */
[----:B-1----:R-:W4:Y:S04]  /*3ac0*/  LDL.LU R0, [R1+0x180] ;  /* 0x0001800001007983 */ /* 0x002f280000300800 */
[----:B------:R1:W-:Y:S04]  /*3ad0*/  STS.U16 [R27+UR7+0x12e00], R4 ;  /* 0x012e00041b007988 */ /* 0x0003e80008000407 */
[----:B------:R2:W-:Y:S01]  /*3ae0*/  STS.U16 [R27+UR7+0x12c00], R3 ;  /* 0x012c00031b007988 */ /* 0x0005e20008000407 */
[----:B-1----:R-:W-:-:S02]  /*3af0*/  IMAD R4, R20, 0x100, R21 ;  /* 0x0000010014047824 */ /* 0x002fc400078e0215 */
[----:B----4-:R-:W-:Y:S02]  /*3b00*/  IMAD R0, R25, 0x100, R0 ;  /* 0x0000010019007824 */ /* 0x010fe400078e0200 */
[----:B------:R-:W4:Y:S03]  /*3b10*/  LDL.LU R25, [R1+0x16c] ;  /* 0x00016c0001197983 */ /* 0x000f260000300800 */
[----:B------:R-:W-:Y:S01]  /*3b20*/  F2FP.F16.E4M3.UNPACK_B R0, R0 ;  /* 0x00000000ff00723e */ /* 0x000fe200020006ff */
[----:B------:R-:W4:Y:S01]  /*3b30*/  LDL.LU R21, [R1+0x160] ;  /* 0x0001600001157983 */ /* 0x000f220000300800 */
[----:B--2---:R-:W-:-:S03]  /*3b40*/  IMAD R3, R28, 0x100, R2 ;  /* 0x000001001c037824 */ /* 0x004fc600078e0202 */
[----:B------:R-:W4:Y:S01]  /*3b50*/  LDL.LU R20, [R1+0x15c] ;  /* 0x00015c0001147983 */ /* 0x000f220000300800 */
[----:B-----5:R-:W-:-:S03]  /*3b60*/  PRMT R22, R0, 0x7610, R22 ;  /* 0x0000761000167816 */ /* 0x020fc60000000016 */
[----:B------:R-:W2:Y:S04]  /*3b70*/  LDL.LU R28, [R1+0x154] ;  /* 0x00015400011c7983 */ /* 0x000ea80000300800 */
[----:B------:R1:W-:Y:S04]  /*3b80*/  STL [R1+0x30], R0 ;  /* 0x0000300001007387 */ /* 0x0003e80000100800 */
[----:B-1----:R-:W5:Y:S01]  /*3b90*/  LDL.LU R0, [R1+0x14] ;  /* 0x0000140001007983 */ /* 0x002f620000300800 */
[----:B------:R-:W-:-:S03]  /*3ba0*/  IMAD R2, R29, 0x100, R26 ;  /* 0x000001001d027824 */ /* 0x000fc600078e021a */
[----:B------:R-:W2:Y:S04]  /*3bb0*/  LDL.LU R26, [R1+0x18] ;  /* 0x00001800011a7983 */ /* 0x000ea80000300800 */
[----:B------:R-:W2:Y:S01]  /*3bc0*/  LDL.LU R29, [R1+0x10] ;  /* 0x00001000011d7983 */ /* 0x000ea20000300800 */
[----:B-----5:R-:W-:-:S03]  /*3bd0*/  IMAD R0, R0, 0x100, R19 ;  /* 0x0000010000007824 */ /* 0x020fc600078e0213 */
[----:B------:R0:W5:Y:S02]  /*3be0*/  LDL.LU R19, [R1+0x29ac] ;  /* 0x0029ac0001137983 */ /* 0x0001640000300800 */
[----:B-----5:R-:W-:Y:S02]  /*3bf0*/  F2FP.F16.E4M3.UNPACK_B R19, R4 ;  /* 0x00000004ff13723e */ /* 0x020fe400020006ff */
[----:B------:R-:W-:Y:S02]  /*3c00*/  PRMT R4, R22, 0x7610, R4 ;  /* 0x0000761016047816 */ /* 0x000fe40000000004 */
[----:B------:R-:W-:Y:S01]  /*3c10*/  PRMT R18, R19, 0x7610, R18 ;  /* 0x0000761013127816 */ /* 0x000fe20000000012 */
[----:B------:R1:W-:Y:S04]  /*3c20*/  STL [R1+0x2c], R19 ;  /* 0x00002c1301007387 */ /* 0x0003e80000100800 */
[----:B-1----:R0:W5:Y:S04]  /*3c30*/  LDL.LU R19, [R1+0x29a8] ;  /* 0x0029a80001137983 */ /* 0x0021680000300800 */
[----:B------:R0:W4:Y:S01]  /*3c40*/  LDL.LU R22, [R1+0x29a4] ;  /* 0x0029a40001167983 */ /* 0x0001220000300800 */
[----:B---3--:R-:W-:-:S04]  /*3c50*/  F2FP.F16.E4M3.UNPACK_B R17, R0 ;  /* 0x00000000ff11723e */ /* 0x008fc800020006ff */
[----:B------:R-:W-:Y:S01]  /*3c60*/  PRMT R24, R17, 0x7610, R24 ;  /* 0x0000761011187816 */ /* 0x000fe20000000018 */
[----:B------:R1:W-:Y:S03]  /*3c70*/  STS.U16 [R27+UR7+0x13000], R4 ;  /* 0x013000041b007988 */ /* 0x0003e60008000407 */
[----:B-1----:R-:W-:Y:S02]  /*3c80*/  PRMT R4, R24, 0x7610, R4 ;  /* 0x0000761018047816 */ /* 0x002fe40000000004 */
[----:B-----5:R-:W-:Y:S02]  /*3c90*/  F2FP.F16.E4M3.UNPACK_B R19, R2 ;  /* 0x00000002ff13723e */ /* 0x020fe400020006ff */
[----:B----4-:R-:W-:Y:S02]  /*3ca0*/  F2FP.F16.E4M3.UNPACK_B R22, R3 ;  /* 0x00000003ff16723e */ /* 0x010fe400020006ff */
[----:B------:R-:W-:-:S02]  /*3cb0*/  PRMT R13, R19, 0x7610, R13 ;  /* 0x00007610130d7816 */ /* 0x000fc4000000000d */
[----:B------:R-:W-:Y:S01]  /*3cc0*/  PRMT R15, R22, 0x7610, R15 ;  /* 0x00007610160f7816 */ /* 0x000fe2000000000f */
[----:B------:R-:W-:Y:S01]  /*3cd0*/  STL [R1+0x28], R22 ;  /* 0x0000281601007387 */ /* 0x000fe20000100800 */
[----:B------:R-:W-:Y:S02]  /*3ce0*/  PRMT R3, R13, 0x7610, R3 ;  /* 0x000076100d037816 */ /* 0x000fe40000000003 */
[----:B------:R-:W-:Y:S01]  /*3cf0*/  PRMT R0, R15, 0x7610, R0 ;  /* 0x000076100f007816 */ /* 0x000fe20000000000 */
[----:B------:R-:W-:Y:S01]  /*3d00*/  STL [R1+0x24], R19 ;  /* 0x0000241301007387 */ /* 0x000fe20000100800 */
[----:B------:R-:W-:-:S03]  /*3d10*/  PRMT R2, R18, 0x7610, R2 ;  /* 0x0000761012027816 */ /* 0x000fc60000000002 */
[----:B------:R1:W-:Y:S04]  /*3d20*/  STL [R1+0x20], R17 ;  /* 0x0000201101007387 */ /* 0x0003e80000100800 */
[----:B------:R-:W3:Y:S04]  /*3d30*/  LDL.LU R15, [R1+0x158] ;  /* 0x00015800010f7983 */ /* 0x000ee80000300800 */
[----:B------:R-:W3:Y:S04]  /*3d40*/  LDL.LU R13, [R1+0x150] ;  /* 0x00015000010d7983 */ /* 0x000ee80000300800 */
[----:B-1----:R-:W4:Y:S04]  /*3d50*/  LDL.LU R17, [R1+0x14c] ;  /* 0x00014c0001117983 */ /* 0x002f280000300800 */
[----:B------:R-:W4:Y:S04]  /*3d60*/  LDL.LU R18, [R1+0x148] ;  /* 0x0001480001127983 */ /* 0x000f280000300800 */
[----:B------:R-:W5:Y:S04]  /*3d70*/  LDL.LU R19, [R1+0x140] ;  /* 0x0001400001137983 */ /* 0x000f680000300800 */
[----:B------:R-:W5:Y:S04]  /*3d80*/  LDL.LU R22, [R1+0x4] ;  /* 0x0000040001167983 */ /* 0x000f680000300800 */
[----:B------:R-:W4:Y:S04]  /*3d90*/  LDL.LU R24, [R1+0x29a0] ;  /* 0x0029a00001187983 */ /* 0x000f280000300800 */
[----:B------:R1:W-:Y:S04]  /*3da0*/  STS.U16 [R27+UR7+0x13200], R2 ;  /* 0x013200021b007988 */ /* 0x0003e80008000407 */
[----:B------:R2:W-:Y:S04]  /*3db0*/  STS.U16 [R27+UR7+0x13400], R0 ;  /* 0x013400001b007988 */ /* 0x0005e80008000407 */
[----:B-1----:R-:W3:Y:S04]  /*3dc0*/  LDL.LU R2, [R1+0xc] ;  /* 0x00000c0001027983 */ /* 0x002ee80000300800 */
[----:B--2---:R-:W2:Y:S04]  /*3dd0*/  LDL.LU R0, [R1+0x164] ;  /* 0x0001640001007983 */ /* 0x004ea80000300800 */
[----:B------:R1:W-:Y:S04]  /*3de0*/  STS.U16 [R27+UR7+0x13600], R3 ;  /* 0x013600031b007988 */ /* 0x0003e80008000407 */
[----:B-1----:R-:W5:Y:S04]  /*3df0*/  LDL.LU R3, [R1+0x1c] ;  /* 0x00001c0001037983 */ /* 0x002f680000300800 */
[----:B------:R1:W-:Y:S02]  /*3e00*/  STS.U16 [R27+UR7+0x13800], R4 ;  /* 0x013800041b007988 */ /* 0x0003e40008000407 */
[----:B-1----:R-:W-:-:S02]  /*3e10*/  IMAD R4, R20, 0x100, R21 ;  /* 0x0000010014047824 */ /* 0x002fc400078e0215 */
[----:B--2---:R-:W-:Y:S02]  /*3e20*/  IMAD R0, R0, 0x100, R25 ;  /* 0x0000010000007824 */ /* 0x004fe400078e0219 */
[----:B------:R-:W2:Y:S04]  /*3e30*/  LDL.LU R25, [R1+0x299c] ;  /* 0x00299c0001197983 */ /* 0x000ea80000300800 */
[----:B------:R-:W2:Y:S04]  /*3e40*/  LDL.LU R21, [R1+0x138] ;  /* 0x0001380001157983 */ /* 0x000ea80000300800 */
[----:B------:R-:W4:Y:S01]  /*3e50*/  LDL.LU R20, [R1] ;  /* 0x0000000001147983 */ /* 0x000f220000300800 */
[----:B-----5:R-:W-:-:S03]  /*3e60*/  IMAD R3, R3, 0x100, R28 ;  /* 0x0000010003037824 */ /* 0x020fc600078e021c */
[----:B------:R-:W5:Y:S01]  /*3e70*/  LDL.LU R28, [R1+0x2998] ;  /* 0x00299800011c7983 */ /* 0x000f620000300800 */
[----:B------:R-:W-:-:S05]  /*3e80*/  F2FP.F16.E4M3.UNPACK_B R0, R0 ;  /* 0x00000000ff00723e */ /* 0x000fca00020006ff */
[----:B------:R1:W-:Y:S01]  /*3e90*/  STL [R1+0x1c], R0 ;  /* 0x00001c0001007387 */ /* 0x0003e20000100800 */
[----:B-----5:R-:W-:-:S03]  /*3ea0*/  PRMT R28, R0, 0x7610, R28 ;  /* 0x00007610001c7816 */ /* 0x020fc6000000001c */
[----:B-1----:R-:W5:Y:S01]  /*3eb0*/  LDL.LU R0, [R1+0x8] ;  /* 0x0000080001007983 */ /* 0x002f620000300800 */
[----:B---3--:R-:W-:-:S03]  /*3ec0*/  IMAD R2, R2, 0x100, R26 ;  /* 0x0000010002027824 */ /* 0x008fc600078e021a */
[----:B------:R-:W3:Y:S01]  /*3ed0*/  LDL.LU R26, [R1+0x2994] ;  /* 0x00299400011a7983 */ /* 0x000ee20000300800 */
[----:B-----5:R-:W-:-:S03]  /*3ee0*/  IMAD R0, R0, 0x100, R29 ;  /* 0x0000010000007824 */ /* 0x020fc600078e021d */
[----:B------:R0:W5:Y:S02]  /*3ef0*/  LDL.LU R29, [R1+0x2990] ;  /* 0x00299000011d7983 */ /* 0x0001640000300800 */
[----:B-----5:R-:W-:Y:S02]  /*3f00*/  F2FP.F16.E4M3.UNPACK_B R29, R4 ;  /* 0x00000004ff1d723e */ /* 0x020fe400020006ff */
[----:B------:R-:W-:Y:S02]  /*3f10*/  PRMT R4, R28, 0x7610, R4 ;  /* 0x000076101c047816 */ /* 0x000fe40000000004 */
[----:B------:R-:W-:Y:S01]  /*3f20*/  PRMT R16, R29, 0x7610, R16 ;  /* 0x000076101d107816 */ /* 0x000fe20000000010 */
[----:B------:R1:W-:Y:S04]  /*3f30*/  STL [R1+0x18], R29 ;  /* 0x0000181d01007387 */ /* 0x0003e80000100800 */
[----:B-1----:R-:W4:Y:S04]  /*3f40*/  LDL.LU R29, [R1+0x298c] ;  /* 0x00298c00011d7983 */ /* 0x002f280000300800 */
[----:B------:R0:W5:Y:S02]  /*3f50*/  LDL.LU R28, [R1+0x2988] ;  /* 0x00298800011c7983 */ /* 0x0001640000300800 */
[----:B-----5:R-:W-:-:S04]  /*3f60*/  F2FP.F16.E4M3.UNPACK_B R28, R3 ;  /* 0x00000003ff1c723e */ /* 0x020fc800020006ff */
[----:B------:R-:W-:Y:S01]  /*3f70*/  PRMT R11, R28, 0x7610, R11 ;  /* 0x000076101c0b7816 */ /* 0x000fe2000000000b */
[----:B------:R1:W-:Y:S04]  /*3f80*/  STL [R1+0x14], R28 ;  /* 0x0000141c01007387 */ /* 0x0003e80000100800 */
[----:B-1----:R0:W5:Y:S01]  /*3f90*/  LDL.LU R28, [R1+0x2984] ;  /* 0x00298400011c7983 */ /* 0x0021620000300800 */
[----:B------:R-:W-:-:S04]  /*3fa0*/  F2FP.F16.E4M3.UNPACK_B R14, R0 ;  /* 0x00000000ff0e723e */ /* 0x000fc800020006ff */
[----:B------:R-:W-:Y:S01]  /*3fb0*/  PRMT R7, R14, 0x7610, R7 ;  /* 0x000076100e077816 */ /* 0x000fe20000000007 */
[----:B------:R1:W-:Y:S01]  /*3fc0*/  STS.U16 [R27+UR7+0x13a00], R4 ;  /* 0x013a00041b007988 */ /* 0x0003e20008000407 */
[----:B------:R-:W-:Y:S02]  /*3fd0*/  PRMT R0, R11, 0x7610, R0 ;  /* 0x000076100b007816 */ /* 0x000fe40000000000 */
[----:B-1----:R-:W-:-:S03]  /*3fe0*/  PRMT R4, R7, 0x7610, R4 ;  /* 0x0000761007047816 */ /* 0x002fc60000000004 */
[----:B------:R1:W-:Y:S01]  /*3ff0*/  STS.U16 [R27+UR7+0x13e00], R0 ;  /* 0x013e00001b007988 */ /* 0x0003e20008000407 */
[----:B----4-:R-:W-:Y:S02]  /*4000*/  IMAD R29, R29, 0x100, R20 ;  /* 0x000001001d1d7824 */ /* 0x010fe400078e0214 */
[----:B-1----:R-:W-:Y:S01]  /*4010*/  IMAD R0, R22, 0x100, R19 ;  /* 0x0000010016007824 */ /* 0x002fe200078e0213 */
[----:B-----5:R-:W-:-:S04]  /*4020*/  F2FP.F16.E4M3.UNPACK_B R28, R2 ;  /* 0x00000002ff1c723e */ /* 0x020fc800020006ff */
[----:B------:R-:W-:Y:S01]  /*4030*/  PRMT R9, R28, 0x7610, R9 ;  /* 0x000076101c097816 */ /* 0x000fe20000000009 */
[----:B------:R1:W-:Y:S03]  /*4040*/  STL [R1+0x10], R28 ;  /* 0x0000101c01007387 */ /* 0x0003e60000100800 */
[----:B------:R-:W-:Y:S02]  /*4050*/  PRMT R3, R9, 0x7610, R3 ;  /* 0x0000761009037816 */ /* 0x000fe40000000003 */
[----:B------:R-:W-:-:S03]  /*4060*/  PRMT R2, R16, 0x7610, R2 ;  /* 0x0000761010027816 */ /* 0x000fc60000000002 */
[----:B------:R4:W-:Y:S04]  /*4070*/  STS.U16 [R27+UR7+0x14000], R3 ;  /* 0x014000031b007988 */ /* 0x0009e80008000407 */
[----:B-1----:R-:W2:Y:S01]  /*4080*/  LDL.LU R28, [R1+0x2980] ;  /* 0x00298000011c7983 */ /* 0x002ea20000300800 */
[----:B----4-:R-:W-:-:S03]  /*4090*/  IMAD R3, R13, 0x100, R15 ;  /* 0x000001000d037824 */ /* 0x010fc600078e020f */
[----:B------:R1:W-:Y:S04]  /*40a0*/  STL [R1+0xc], R14 ;  /* 0x00000c0e01007387 */ /* 0x0003e80000100800 */
[----:B------:R-:W4:Y:S01]  /*40b0*/  LDL.LU R7, [R1+0x144] ;  /* 0x0001440001077983 */ /* 0x000f220000300800 */
[----:B------:R-:W-:-:S03]  /*40c0*/  F2FP.F16.E4M3.UNPACK_B R8, R3 ;  /* 0x00000003ff08723e */ /* 0x000fc600020006ff */
[----:B------:R5:W-:Y:S04]  /*40d0*/  STS.U16 [R27+UR7+0x13c00], R2 ;  /* 0x013c00021b007988 */ /* 0x000be80008000407 */
[----:B-1----:R-:W4:Y:S04]  /*40e0*/  LDL.LU R14, [R1+0x13c] ;  /* 0x00013c00010e7983 */ /* 0x002f280000300800 */
[----:B------:R-:W3:Y:S01]  /*40f0*/  LDL.LU R11, [R1+0x134] ;  /* 0x00013400010b7983 */ /* 0x000ee20000300800 */
[----:B-----5:R-:W-:-:S03]  /*4100*/  IMAD R2, R18, 0x100, R17 ;  /* 0x0000010012027824 */ /* 0x020fc600078e0211 */
[----:B------:R-:W3:Y:S01]  /*4110*/  LDL.LU R16, [R1+0x130] ;  /* 0x0001300001107983 */ /* 0x000ee20000300800 */
[----:B------:R-:W-:-:S03]  /*4120*/  PRMT R10, R8, 0x7610, R10 ;  /* 0x00007610080a7816 */ /* 0x000fc6000000000a */
[----:B------:R-:W5:Y:S04]  /*4130*/  LDL.LU R17, [R1+0x128] ;  /* 0x0001280001117983 */ /* 0x000f680000300800 */
[----:B------:R-:W5:Y:S04]  /*4140*/  LDL.LU R18, [R1+0x120] ;  /* 0x0001200001127983 */ /* 0x000f680000300800 */
[----:B------:R1:W-:Y:S04]  /*4150*/  STL [R1+0x8], R8 ;  /* 0x0000080801007387 */ /* 0x0003e80000100800 */
[----:B-1----:R-:W4:Y:S04]  /*4160*/  LDL.LU R8, [R1+0x11c] ;  /* 0x00011c0001087983 */ /* 0x002f280000300800 */
[----:B------:R-:W4:Y:S04]  /*4170*/  LDL.LU R9, [R1+0x104] ;  /* 0x0001040001097983 */ /* 0x000f280000300800 */
[----:B------:R-:W4:Y:S04]  /*4180*/  LDL.LU R19, [R1+0x110] ;  /* 0x0001100001137983 */ /* 0x000f280000300800 */
[----:B------:R-:W4:Y:S01]  /*4190*/  LDL.LU R20, [R1+0xfc] ;  /* 0x0000fc0001147983 */ /* 0x000f220000300800 */
[----:B------:R-:W-:-:S02]  /*41a0*/  F2FP.F16.E4M3.UNPACK_B R12, R2 ;  /* 0x00000002ff0c723e */ /* 0x000fc400020006ff */
[----:B------:R-:W-:Y:S01]  /*41b0*/  F2FP.F16.E4M3.UNPACK_B R6, R0 ;  /* 0x00000000ff06723e */ /* 0x000fe200020006ff */
[----:B------:R1:W-:Y:S01]  /*41c0*/  STS.U16 [R27+UR7+0x14200], R4 ;  /* 0x014200041b007988 */ /* 0x0003e20008000407 */
[----:B------:R-:W-:-:S03]  /*41d0*/  PRMT R2, R10, 0x7610, R2 ;  /* 0x000076100a027816 */ /* 0x000fc60000000002 */
[----:B------:R0:W-:Y:S01]  /*41e0*/  STL [R1+0x4], R12 ;  /* 0x0000040c01007387 */ /* 0x0001e20000100800 */
[----:B------:R-:W-:-:S03]  /*41f0*/  PRMT R5, R12, 0x7610, R5 ;  /* 0x000076100c057816 */ /* 0x000fc60000000005 */
[----:B------:R-:W-:Y:S01]  /*4200*/  STL [R1], R6 ;  /* 0x0000000601007387 */ /* 0x000fe20000100800 */
[----:B-1----:R-:W-:-:S03]  /*4210*/  PRMT R4, R6, 0x7610, R4 ;  /* 0x0000761006047816 */ /* 0x002fc60000000004 */
[----:B------:R-:W4:Y:S01]  /*4220*/  LDL.LU R10, [R1+0x12c] ;  /* 0x00012c00010a7983 */ /* 0x000f220000300800 */
[----:B------:R-:W-:-:S03]  /*4230*/  F2FP.F16.E4M3.UNPACK_B R29, R29 ;  /* 0x0000001dff1d723e */ /* 0x000fc600020006ff */
[----:B------:R-:W4:Y:S01]  /*4240*/  LDL.LU R15, [R1+0x124] ;  /* 0x00012400010f7983 */ /* 0x000f220000300800 */
[----:B------:R-:W-:-:S03]  /*4250*/  PRMT R3, R4, 0x7610, R3 ;  /* 0x0000761004037816 */ /* 0x000fc60000000003 */
[----:B0-----:R-:W4:Y:S04]  /*4260*/  LDL.LU R12, [R1+0x118] ;  /* 0x00011800010c7983 */ /* 0x001f280000300800 */
[----:B------:R-:W4:Y:S04]  /*4270*/  LDL.LU R13, [R1+0x114] ;  /* 0x00011400010d7983 */ /* 0x000f280000300800 */
[----:B------:R-:W4:Y:S04]  /*4280*/  LDL.LU R22, [R1+0x108] ;  /* 0x0001080001167983 */ /* 0x000f280000300800 */
[----:B------:R3:W-:Y:S01]  /*4290*/  STS.U16 [R27+UR7+0x14400], R2 ;  /* 0x014400021b007988 */ /* 0x0007e20008000407 */
[----:B------:R-:W-:-:S03]  /*42a0*/  PRMT R0, R5, 0x7610, R0 ;  /* 0x0000761005007816 */ /* 0x000fc60000000000 */
[----:B------:R5:W-:Y:S01]  /*42b0*/  STS.U16 [R27+UR7+0x14800], R3 ;  /* 0x014800031b007988 */ /* 0x000be20008000407 */
[----:B--2---:R-:W-:-:S03]  /*42c0*/  IMAD R28, R28, 0x100, R21 ;  /* 0x000001001c1c7824 */ /* 0x004fc600078e0215 */
[----:B------:R-:W2:Y:S02]  /*42d0*/  LDL.LU R21, [R1+0xf0] ;  /* 0x0000f00001157983 */ /* 0x000ea40000300800 */
[----:B------:R-:W-:-:S05]  /*42e0*/  F2FP.F16.E4M3.UNPACK_B R28, R28 ;  /* 0x0000001cff1c723e */ /* 0x000fca00020006ff */
[----:B------:R-:W-:Y:S04]  /*42f0*/  STL [R1+0x2938], R28 ;  /* 0x0029381c01007387 */ /* 0x000fe80000100800 */
[----:B------:R-:W-:Y:S01]  /*4300*/  STL [R1+0x293c], R29 ;  /* 0x00293c1d01007387 */ /* 0x000fe20000100800 */
[----:B---3--:R-:W-:-:S03]  /*4310*/  IMAD R2, R16, 0x100, R11 ;  /* 0x0000010010027824 */ /* 0x008fc600078e020b */
[----:B------:R-:W3:Y:S04]  /*4320*/  LDL.LU R11, [R1+0xf8] ;  /* 0x0000f800010b7983 */ /* 0x000ee80000300800 */
[----:B------:R-:W3:Y:S01]  /*4330*/  LDL.LU R16, [R1+0xec] ;  /* 0x0000ec0001107983 */ /* 0x000ee20000300800 */
[----:B-----5:R-:W-:-:S03]  /*4340*/  IMAD R3, R18, 0x100, R17 ;  /* 0x0000010012037824 */ /* 0x020fc600078e0211 */
[----:B------:R-:W5:Y:S04]  /*4350*/  LDL.LU R17, [R1+0xe4] ;  /* 0x0000e40001117983 */ /* 0x000f680000300800 */
[----:B------:R-:W5:Y:S01]  /*4360*/  LDL.LU R18, [R1+0xd4] ;  /* 0x0000d40001127983 */ /* 0x000f620000300800 */
[----:B----4-:R-:W-:-:S03]  /*4370*/  IMAD R5, R20, 0x100, R19 ;  /* 0x0000010014057824 */ /* 0x010fc600078e0213 */
[----:B------:R-:W4:Y:S04]  /*4380*/  LDL.LU R19, [R1+0x10c] ;  /* 0x00010c0001137983 */ /* 0x000f280000300800 */
[----:B------:R-:W4:Y:S01]  /*4390*/  LDL.LU R20, [R1+0x100] ;  /* 0x0001000001147983 */ /* 0x000f220000300800 */
[----:B------:R-:W-:-:S03]  /*43a0*/  IMAD R4, R9, 0x100, R8 ;  /* 0x0000010009047824 */ /* 0x000fc600078e0208 */
[----:B------:R0:W-:Y:S04]  /*43b0*/  STS.U16 [R27+UR7+0x14600], R0 ;  /* 0x014600001b007988 */ /* 0x0001e80008000407 */
[----:B------:R1:W-:Y:S01]  /*43c0*/  STS.U16 [R27+UR7+0x14a00], R28 ;  /* 0x014a001c1b007988 */ /* 0x0003e20008000407 */
[----:B0-----:R-:W-:Y:S02]  /*43d0*/  IMAD R0, R14, 0x100, R7 ;  /* 0x000001000e007824 */ /* 0x001fe400078e0207 */
[----:B------:R-:W-:Y:S01]  /*43e0*/  IMAD R6, R15, 0x100, R10 ;  /* 0x000001000f067824 */ /* 0x000fe200078e020a */
[----:B-1----:R-:W4:Y:S01]  /*43f0*/  LDL.LU R28, [R1+0xf4] ;  /* 0x0000f400011c7983 */ /* 0x002f220000300800 */
[----:B------:R-:W-:-:S03]  /*4400*/  IMAD R7, R13, 0x100, R12 ;  /* 0x000001000d077824 */ /* 0x000fc600078e020c */
[----:B------:R-:W4:Y:S04]  /*4410*/  LDL.LU R12, [R1+0xe8] ;  /* 0x0000e800010c7983 */ /* 0x000f280000300800 */
[----:B------:R0:W-:Y:S01]  /*4420*/  STS.U16 [R27+UR7+0x14c00], R29 ;  /* 0x014c001d1b007988 */ /* 0x0001e20008000407 */
[----:B--2---:R-:W-:-:S03]  /*4430*/  IMAD R8, R21, 0x100, R22 ;  /* 0x0000010015087824 */ /* 0x004fc600078e0216 */
[----:B------:R-:W2:Y:S04]  /*4440*/  LDL.LU R22, [R1+0xe0] ;  /* 0x0000e00001167983 */ /* 0x000ea80000300800 */
[----:B------:R-:W2:Y:S04]  /*4450*/  LDL.LU R13, [R1+0xdc] ;  /* 0x0000dc00010d7983 */ /* 0x000ea80000300800 */
[----:B------:R-:W2:Y:S04]  /*4460*/  LDL.LU R21, [R1+0xd8] ;  /* 0x0000d80001157983 */ /* 0x000ea80000300800 */
[----:B------:R-:W2:Y:S04]  /*4470*/  LDL.LU R14, [R1+0xc8] ;  /* 0x0000c800010e7983 */ /* 0x000ea80000300800 */
[----:B------:R-:W2:Y:S01]  /*4480*/  LDL.LU R15, [R1+0xc0] ;  /* 0x0000c000010f7983 */ /* 0x000ea20000300800 */
[----:B---3--:R-:W-:-:S02]  /*4490*/  IMAD R9, R16, 0x100, R11 ;  /* 0x0000010010097824 */ /* 0x008fc400078e020b */
[----:B-----5:R-:W-:-:S05]  /*44a0*/  IMAD R10, R18, 0x100, R17 ;  /* 0x00000100120a7824 */ /* 0x020fca00078e0211 */
[----:B------:R-:W-:-:S05]  /*44b0*/  F2FP.F16.E4M3.UNPACK_B R10, R10 ;  /* 0x0000000aff0a723e */ /* 0x000fca00020006ff */
[----:B------:R-:W-:Y:S01]  /*44c0*/  STS.U16 [R27+UR7+0x16000], R10 ;  /* 0x0160000a1b007988 */ /* 0x000fe20008000407 */
[----:B----4-:R-:W-:-:S03]  /*44d0*/  IMAD R11, R20, 0x100, R19 ;  /* 0x00000100140b7824 */ /* 0x010fc600078e0213 */
[----:B------:R-:W3:Y:S04]  /*44e0*/  LDL.LU R20, [R1+0xd0] ;  /* 0x0000d00001147983 */ /* 0x000ee80000300800 */
[----:B------:R-:W3:Y:S04]  /*44f0*/  LDL.LU R16, [R1+0xc4] ;  /* 0x0000c40001107983 */ /* 0x000ee80000300800 */
[----:B------:R-:W4:Y:S04]  /*4500*/  LDL.LU R17, [R1+0xb8] ;  /* 0x0000b80001117983 */ /* 0x000f280000300800 */
[----:B------:R-:W5:Y:S04]  /*4510*/  LDL.LU R18, [R1+0xac] ;  /* 0x0000ac0001127983 */ /* 0x000f680000300800 */
[----:B0-----:R-:W4:Y:S04]  /*4520*/  LDL.LU R29, [R1+0xb0] ;  /* 0x0000b000011d7983 */ /* 0x001f280000300800 */
[----:B------:R-:W4:Y:S04]  /*4530*/  LDL.LU R19, [R1+0xa8] ;  /* 0x0000a80001137983 */ /* 0x000f280000300800 */
[----:B------:R0:W-:Y:S04]  /*4540*/  STL [R1+0x2940], R10 ;  /* 0x0029400a01007387 */ /* 0x0001e80000100800 */
[----:B0-----:R-:W5:Y:S01]  /*4550*/  LDL.LU R10, [R1+0xcc] ;  /* 0x0000cc00010a7983 */ /* 0x001f620000300800 */
[----:B------:R-:W-:Y:S01]  /*4560*/  IMAD R12, R12, 0x100, R28 ;  /* 0x000001000c0c7824 */ /* 0x000fe200078e021c */
[----:B------:R-:W-:-:S02]  /*4570*/  F2FP.F16.E4M3.UNPACK_B R11, R11 ;  /* 0x0000000bff0b723e */ /* 0x000fc400020006ff */
[----:B------:R-:W4:Y:S02]  /*4580*/  LDL.LU R28, [R1+0xa0] ;  /* 0x0000a000011c7983 */ /* 0x000f240000300800 */
[----:B------:R-:W-:Y:S02]  /*4590*/  F2FP.F16.E4M3.UNPACK_B R12, R12 ;  /* 0x0000000cff0c723e */ /* 0x000fe400020006ff */
[----:B------:R-:W-:Y:S04]  /*45a0*/  STS.U16 [R27+UR7+0x16200], R11 ;  /* 0x0162000b1b007988 */ /* 0x000fe80008000407 */
[----:B------:R-:W-:Y:S01]  /*45b0*/  STS.U16 [R27+UR7+0x16400], R12 ;  /* 0x0164000c1b007988 */ /* 0x000fe20008000407 */
[----:B--2---:R-:W-:-:S03]  /*45c0*/  IMAD R13, R13, 0x100, R22 ;  /* 0x000001000d0d7824 */ /* 0x004fc600078e0216 */
[----:B------:R-:W2:Y:S01]  /*45d0*/  LDL.LU R22, [R1+0x297c] ;  /* 0x00297c0001167983 */ /* 0x000ea20000300800 */
[----:B------:R-:W-:-:S03]  /*45e0*/  IMAD R14, R14, 0x100, R21 ;  /* 0x000001000e0e7824 */ /* 0x000fc600078e0215 */
[----:B------:R-:W2:Y:S02]  /*45f0*/  LDL.LU R21, [R1+0x2978] ;  /* 0x0029780001157983 */ /* 0x000ea40000300800 */
[----:B------:R-:W-:-:S05]  /*4600*/  F2FP.F16.E4M3.UNPACK_B R14, R14 ;  /* 0x0000000eff0e723e */ /* 0x000fca00020006ff */
[----:B------:R-:W-:Y:S01]  /*4610*/  STS.U16 [R27+UR7+0x16800], R14 ;  /* 0x0168000e1b007988 */ /* 0x000fe20008000407 */
[----:B---3--:R-:W-:Y:S02]  /*4620*/  IMAD R16, R16, 0x100, R20 ;  /* 0x0000010010107824 */ /* 0x008fe400078e0214 */
[----:B-----5:R-:W-:Y:S02]  /*4630*/  IMAD R15, R15, 0x100, R10 ;  /* 0x000001000f0f7824 */ /* 0x020fe400078e020a */
[----:B------:R-:W3:Y:S04]  /*4640*/  LDL.LU R10, [R1+0x9c] ;  /* 0x00009c00010a7983 */ /* 0x000ee80000300800 */
[----:B------:R0:W-:Y:S04]  /*4650*/  STL [R1+0x2944], R11 ;  /* 0x0029440b01007387 */ /* 0x0001e80000100800 */
[----:B0-----:R-:W2:Y:S04]  /*4660*/  LDL.LU R11, [R1+0xa4] ;  /* 0x0000a400010b7983 */ /* 0x001ea80000300800 */
[----:B------:R0:W-:Y:S04]  /*4670*/  STL [R1+0x2948], R12 ;  /* 0x0029480c01007387 */ /* 0x0001e80000100800 */
[----:B0-----:R-:W5:Y:S04]  /*4680*/  LDL.LU R12, [R1+0xb4] ;  /* 0x0000b400010c7983 */ /* 0x001f680000300800 */
[----:B------:R0:W-:Y:S04]  /*4690*/  STL [R1+0x294c], R14 ;  /* 0x00294c0e01007387 */ /* 0x0001e80000100800 */
[----:B0-----:R-:W3:Y:S04]  /*46a0*/  LDL.LU R14, [R1+0xbc] ;  /* 0x0000bc00010e7983 */ /* 0x001ee80000300800 */
[----:B------:R-:W2:Y:S01]  /*46b0*/  LDL.LU R20, [R1+0x2974] ;  /* 0x0029740001147983 */ /* 0x000ea20000300800 */
[----:B------:R-:W-:Y:S01]  /*46c0*/  F2FP.F16.E4M3.UNPACK_B R15, R15 ;  /* 0x0000000fff0f723e */ /* 0x000fe200020006ff */
[----:B----4-:R-:W-:-:S04]  /*46d0*/  IMAD R19, R19, 0x100, R29 ;  /* 0x0000010013137824 */ /* 0x010fc800078e021d */
[----:B------:R-:W-:Y:S04]  /*46e0*/  STL [R1+0x2950], R15 ;  /* 0x0029500f01007387 */ /* 0x000fe80000100800 */
[----:B------:R-:W4:Y:S01]  /*46f0*/  LDL.LU R29, [R1+0x98] ;  /* 0x00009800011d7983 */ /* 0x000f220000300800 */
[----:B------:R-:W-:Y:S02]  /*4700*/  F2FP.F16.E4M3.UNPACK_B R16, R16 ;  /* 0x00000010ff10723e */ /* 0x000fe400020006ff */
[----:B------:R-:W-:Y:S01]  /*4710*/  F2FP.F16.E4M3.UNPACK_B R19, R19 ;  /* 0x00000013ff13723e */ /* 0x000fe200020006ff */
[----:B------:R0:W-:Y:S01]  /*4720*/  STS.U16 [R27+UR7+0x16a00], R15 ;  /* 0x016a000f1b007988 */ /* 0x0001e20008000407 */
[----:B--2---:R-:W-:-:S03]  /*4730*/  IMAD R20, R20, 0x100, R28 ;  /* 0x0000010014147824 */ /* 0x004fc600078e021c */
[----:B------:R-:W4:Y:S01]  /*4740*/  LDL.LU R28, [R1+0x94] ;  /* 0x00009400011c7983 */ /* 0x000f220000300800 */
[----:B---3--:R-:W-:Y:S02]  /*4750*/  IMAD R17, R17, 0x100, R14 ;  /* 0x0000010011117824 */ /* 0x008fe400078e020e */
[----:B-----5:R-:W-:-:S03]  /*4760*/  IMAD R18, R18, 0x100, R12 ;  /* 0x0000010012127824 */ /* 0x020fc600078e020c */
[----:B------:R-:W-:Y:S02]  /*4770*/  F2FP.F16.E4M3.UNPACK_B R17, R17 ;  /* 0x00000011ff11723e */ /* 0x000fe400020006ff */
[----:B------:R-:W-:Y:S01]  /*4780*/  F2FP.F16.E4M3.UNPACK_B R18, R18 ;  /* 0x00000012ff12723e */ /* 0x000fe200020006ff */
[----:B------:R-:W-:Y:S01]  /*4790*/  STL [R1+0x2954], R16 ;  /* 0x0029541001007387 */ /* 0x000fe20000100800 */
[----:B------:R-:W-:-:S03]  /*47a0*/  F2FP.F16.E4M3.UNPACK_B R20, R20 ;  /* 0x00000014ff14723e */ /* 0x000fc600020006ff */
[----:B------:R-:W-:Y:S04]  /*47b0*/  STL [R1+0x2958], R17 ;  /* 0x0029581101007387 */ /* 0x000fe80000100800 */
[----:B------:R-:W-:Y:S04]  /*47c0*/  STL [R1+0x295c], R18 ;  /* 0x00295c1201007387 */ /* 0x000fe80000100800 */
[----:B------:R-:W-:Y:S04]  /*47d0*/  STL [R1+0x2960], R19 ;  /* 0x0029601301007387 */ /* 0x000fe80000100800 */
[----:B------:R-:W-:Y:S01]  /*47e0*/  STL [R1+0x2964], R20 ;  /* 0x0029641401007387 */ /* 0x000fe20000100800 */
[----:B------:R-:W-:-:S03]  /*47f0*/  IMAD R21, R21, 0x100, R11 ;  /* 0x0000010015157824 */ /* 0x000fc600078e020b */
[----:B0-----:R-:W2:Y:S04]  /*4800*/  LDL.LU.S16 R15, [R1+0x8a] ;  /* 0x00008a00010f7983 */ /* 0x001ea80000300600 */
[----:B------:R0:W-:Y:S04]  /*4810*/  STS.U16 [R27+UR7+0x17400], R20 ;  /* 0x017400141b007988 */ /* 0x0001e80008000407 */
[----:B------:R-:W3:Y:S04]  /*4820*/  LDL.LU.S16 R14, [R1+0x86] ;  /* 0x00008600010e7983 */ /* 0x000ee80000300600 */
[----:B0-----:R-:W5:Y:S04]  /*4830*/  LDL.LU.S16 R20, [R1+0x82] ;  /* 0x0000820001147983 */ /* 0x001f680000300600 */
[----:B------:R-:W5:Y:S04]  /*4840*/  LDL.LU.S16 R12, [R1+0x7e] ;  /* 0x00007e00010c7983 */ /* 0x000f680000300600 */
[----:B------:R-:W5:Y:S01]  /*4850*/  LDL.LU.S16 R11, [R1+0x7a] ;  /* 0x00007a00010b7983 */ /* 0x000f620000300600 */
[----:B------:R-:W-:-:S02]  /*4860*/  IMAD R22, R22, 0x100, R10 ;  /* 0x0000010016167824 */ /* 0x000fc400078e020a */
[----:B------:R-:W-:Y:S01]  /*4870*/  IMAD R23, R23, 0x100, R24 ;  /* 0x0000010017177824 */ /* 0x000fe200078e0218 */
[----:B------:R0:W-:Y:S01]  /*4880*/  STS.U16 [R27+UR7+0x17200], R19 ;  /* 0x017200131b007988 */ /* 0x0001e20008000407 */
[----:B------:R-:W-:-:S03]  /*4890*/  IMAD R24, R25, 0x100, R26 ;  /* 0x0000010019187824 */ /* 0x000fc600078e021a */
[----:B------:R-:W5:Y:S04]  /*48a0*/  LDL.LU.S16 R10, [R1+0x76] ;  /* 0x00007600010a7983 */ /* 0x000f680000300600 */
[----:B------:R1:W-:Y:S04]  /*48b0*/  STS.U16 [R27+UR7+0x17000], R18 ;  /* 0x017000121b007988 */ /* 0x0003e80008000407 */
[----:B0-----:R-:W5:Y:S04]  /*48c0*/  LDL.LU.S16 R19, [R1+0x72] ;  /* 0x0000720001137983 */ /* 0x001f680000300600 */
[----:B------:R0:W-:Y:S04]  /*48d0*/  STS.U16 [R27+UR7+0x16e00], R17 ;  /* 0x016e00111b007988 */ /* 0x0001e80008000407 */
[----:B-1----:R-:W5:Y:S04]  /*48e0*/  LDL.LU.S16 R18, [R1+0x6e] ;  /* 0x00006e0001127983 */ /* 0x002f680000300600 */
[----:B0-----:R-:W5:Y:S01]  /*48f0*/  LDL.LU.S16 R17, [R1+0x6a] ;  /* 0x00006a0001117983 */ /* 0x001f620000300600 */
[----:B------:R-:W-:-:S02]  /*4900*/  F2FP.F16.E4M3.UNPACK_B R21, R21 ;  /* 0x00000015ff15723e */ /* 0x000fc400020006ff */
[----:B------:R-:W-:Y:S01]  /*4910*/  F2FP.F16.E4M3.UNPACK_B R22, R22 ;  /* 0x00000016ff16723e */ /* 0x000fe200020006ff */
[----:B------:R0:W-:Y:S04]  /*4920*/  STS.U16 [R27+UR7+0x16c00], R16 ;  /* 0x016c00101b007988 */ /* 0x0001e80008000407 */
[----:B------:R-:W-:Y:S01]  /*4930*/  STS.U16 [R27+UR7+0x17600], R21 ;  /* 0x017600151b007988 */ /* 0x000fe20008000407 */
[----:B------:R-:W-:-:S03]  /*4940*/  F2FP.F16.E4M3.UNPACK_B R2, R2 ;  /* 0x00000002ff02723e */ /* 0x000fc600020006ff */
[----:B------:R-:W-:Y:S01]  /*4950*/  STS.U16 [R27+UR7+0x17800], R22 ;  /* 0x017800161b007988 */ /* 0x000fe20008000407 */
[----:B------:R-:W-:Y:S02]  /*4960*/  F2FP.F16.E4M3.UNPACK_B R3, R3 ;  /* 0x00000003ff03723e */ /* 0x000fe400020006ff */
[----:B------:R-:W-:Y:S02]  /*4970*/  F2FP.F16.E4M3.UNPACK_B R23, R23 ;  /* 0x00000017ff17723e */ /* 0x000fe400020006ff */
[----:B------:R-:W-:Y:S02]  /*4980*/  F2FP.F16.E4M3.UNPACK_B R5, R5 ;  /* 0x00000005ff05723e */ /* 0x000fe400020006ff */
[----:B------:R-:W-:Y:S01]  /*4990*/  F2FP.F16.E4M3.UNPACK_B R6, R6 ;  /* 0x00000006ff06723e */ /* 0x000fe200020006ff */
[----:B------:R-:W-:Y:S04]  /*49a0*/  STS.U16 [R27+UR7+0x15000], R2 ;  /* 0x015000021b007988 */ /* 0x000fe80008000407 */
[----:B------:R-:W-:Y:S04]  /*49b0*/  STS.U16 [R27+UR7+0x15200], R3 ;  /* 0x015200031b007988 */ /* 0x000fe80008000407 */
[----:B------:R-:W-:Y:S04]  /*49c0*/  STS.U16 [R27+UR7+0x15600], R5 ;  /* 0x015600051b007988 */ /* 0x000fe80008000407 */
[----:B------:R-:W-:Y:S01]  /*49d0*/  STS.U16 [R27+UR7+0x15800], R6 ;  /* 0x015800061b007988 */ /* 0x000fe20008000407 */
[----:B----4-:R-:W-:-:S03]  /*49e0*/  IMAD R25, R28, 0x100, R29 ;  /* 0x000001001c197824 */ /* 0x010fc600078e021d */
[----:B------:R-:W4:Y:S04]  /*49f0*/  LDL.LU.S16 R29, [R1+0x66] ;  /* 0x00006600011d7983 */ /* 0x000f280000300600 */
[----:B------:R-:W4:Y:S04]  /*4a00*/  LDL.LU.S16 R28, [R1+0x62] ;  /* 0x00006200011c7983 */ /* 0x000f280000300600 */
[----:B0-----:R-:W4:Y:S04]  /*4a10*/  LDL.LU.S16 R16, [R1+0x5e] ;  /* 0x00005e0001107983 */ /* 0x001f280000300600 */
[----:B------:R0:W-:Y:S04]  /*4a20*/  STL [R1+0x2968], R21 ;  /* 0x0029681501007387 */ /* 0x0001e80000100800 */
[----:B0-----:R-:W4:Y:S04]  /*4a30*/  LDL.LU.S16 R21, [R1+0x8e] ;  /* 0x00008e0001157983 */ /* 0x001f280000300600 */
[----:B------:R0:W-:Y:S01]  /*4a40*/  STL [R1+0x296c], R22 ;  /* 0x00296c1601007387 */ /* 0x0001e20000100800 */
[----:B--2---:R-:W-:-:S03]  /*4a50*/  PRMT R2, R15, 0x7610, R2 ;  /* 0x000076100f027816 */ /* 0x004fc60000000002 */
[----:B0-----:R-:W2:Y:S01]  /*4a60*/  LDL.LU.S16 R22, [R1+0x92] ;  /* 0x0000920001167983 */ /* 0x001ea20000300600 */
[----:B---3--:R-:W-:-:S03]  /*4a70*/  PRMT R3, R14, 0x7610, R3 ;  /* 0x000076100e037816 */ /* 0x008fc60000000003 */
[----:B------:R-:W-:Y:S04]  /*4a80*/  STL [R1+0x2970], R23 ;  /* 0x0029701701007387 */ /* 0x000fe80000100800 */
[----:B------:R-:W3:Y:S01]  /*4a90*/  LDL.LU.S16 R15, [R1+0x5a] ;  /* 0x00005a00010f7983 */ /* 0x000ee20000300600 */
[----:B-----5:R-:W-:-:S03]  /*4aa0*/  PRMT R5, R12, 0x7610, R5 ;  /* 0x000076100c057816 */ /* 0x020fc60000000005 */
[----:B------:R-:W5:Y:S01]  /*4ab0*/  LDL.LU.S16 R14, [R1+0x56] ;  /* 0x00005600010e7983 */ /* 0x000f620000300600 */
[----:B------:R-:W-:-:S03]  /*4ac0*/  PRMT R6, R11, 0x7610, R6 ;  /* 0x000076100b067816 */ /* 0x000fc60000000006 */
[----:B------:R-:W5:Y:S04]  /*4ad0*/  LDL.LU.S16 R12, [R1+0x52] ;  /* 0x00005200010c7983 */ /* 0x000f680000300600 */
[----:B------:R-:W5:Y:S01]  /*4ae0*/  LDL.LU.S16 R11, [R1+0x4e] ;  /* 0x00004e00010b7983 */ /* 0x000f620000300600 */
[----:B------:R-:W-:Y:S02]  /*4af0*/  F2FP.F16.E4M3.UNPACK_B R0, R0 ;  /* 0x00000000ff00723e */ /* 0x000fe400020006ff */
[----:B------:R-:W-:Y:S02]  /*4b00*/  F2FP.F16.E4M3.UNPACK_B R4, R4 ;  /* 0x00000004ff04723e */ /* 0x000fe400020006ff */
[----:B------:R-:W-:Y:S02]  /*4b10*/  F2FP.F16.E4M3.UNPACK_B R7, R7 ;  /* 0x00000007ff07723e */ /* 0x000fe400020006ff */
[----:B------:R-:W-:-:S02]  /*4b20*/  F2FP.F16.E4M3.UNPACK_B R8, R8 ;  /* 0x00000008ff08723e */ /* 0x000fc400020006ff */
[----:B------:R-:W-:Y:S02]  /*4b30*/  F2FP.F16.E4M3.UNPACK_B R9, R9 ;  /* 0x00000009ff09723e */ /* 0x000fe400020006ff */
[----:B------:R-:W-:Y:S02]  /*4b40*/  F2FP.F16.E4M3.UNPACK_B R13, R13 ;  /* 0x0000000dff0d723e */ /* 0x000fe400020006ff */
[----:B------:R-:W-:Y:S02]  /*4b50*/  F2FP.F16.E4M3.UNPACK_B R24, R24 ;  /* 0x00000018ff18723e */ /* 0x000fe400020006ff */
[----:B------:R-:W-:Y:S02]  /*4b60*/  F2FP.F16.E4M3.UNPACK_B R25, R25 ;  /* 0x00000019ff19723e */ /* 0x000fe400020006ff */
[----:B------:R-:W-:Y:S01]  /*4b70*/  LOP3.LUT R26, R27, 0x20, RZ, 0x3c, !PT ;  /* 0x000000201b1a7812 */ /* 0x000fe200078e3cff */
[----:B------:R-:W-:Y:S04]  /*4b80*/  STS.U16 [R27+UR7+0x14e00], R0 ;  /* 0x014e00001b007988 */ /* 0x000fe80008000407 */
[----:B------:R-:W-:Y:S04]  /*4b90*/  STS.U16 [R27+UR7+0x15400], R4 ;  /* 0x015400041b007988 */ /* 0x000fe80008000407 */
[----:B------:R0:W-:Y:S04]  /*4ba0*/  STS.U16 [R27+UR7+0x15a00], R7 ;  /* 0x015a00071b007988 */ /* 0x0001e80008000407 */
[----:B------:R1:W-:Y:S04]  /*4bb0*/  STS.U16 [R27+UR7+0x15c00], R8 ;  /* 0x015c00081b007988 */ /* 0x0003e80008000407 */
[----:B------:R-:W-:Y:S01]  /*4bc0*/  STS.U16 [R27+UR7+0x15e00], R9 ;  /* 0x015e00091b007988 */ /* 0x000fe20008000407 */
[----:B0-----:R-:W-:-:S03]  /*4bd0*/  PRMT R7, R10, 0x7610, R7 ;  /* 0x000076100a077816 */ /* 0x001fc60000000007 */
[----:B------:R-:W-:Y:S04]  /*4be0*/  STS.U16 [R27+UR7+0x16600], R13 ;  /* 0x0166000d1b007988 */ /* 0x000fe80008000407 */
[----:B------:R-:W-:Y:S04]  /*4bf0*/  STS.U16 [R27+UR7+0x17e00], R23 ;  /* 0x017e00171b007988 */ /* 0x000fe80008000407 */
[----:B------:R-:W-:Y:S04]  /*4c00*/  STS.U16 [R27+UR7+0x17a00], R24 ;  /* 0x017a00181b007988 */ /* 0x000fe80008000407 */
[----:B------:R-:W-:Y:S04]  /*4c10*/  STS.U16 [R27+UR7+0x17c00], R25 ;  /* 0x017c00191b007988 */ /* 0x000fe80008000407 */
[----:B------:R4:W-:Y:S04]  /*4c20*/  STS.U16 [R26+UR7+0x10500], R2 ;  /* 0x010500021a007988 */ /* 0x0009e80008000407 */
[----:B------:R0:W-:Y:S04]  /*4c30*/  STS.U16 [R26+UR7+0x10700], R3 ;  /* 0x010700031a007988 */ /* 0x0001e80008000407 */
[----:B------:R-:W5:Y:S01]  /*4c40*/  LDL.LU.S16 R10, [R1+0x4a] ;  /* 0x00004a00010a7983 */ /* 0x000f620000300600 */
[----:B------:R-:W-:-:S02]  /*4c50*/  PRMT R4, R20, 0x7610, R4 ;  /* 0x0000761014047816 */ /* 0x000fc40000000004 */
[----:B-1----:R-:W-:Y:S01]  /*4c60*/  PRMT R8, R19, 0x7610, R8 ;  /* 0x0000761013087816 */ /* 0x002fe20000000008 */
[----:B------:R-:W-:Y:S04]  /*4c70*/  STS.U16 [R26+UR7+0x10b00], R5 ;  /* 0x010b00051a007988 */ /* 0x000fe80008000407 */
[----:B------:R-:W-:Y:S04]  /*4c80*/  STS.U16 [R26+UR7+0x10900], R4 ;  /* 0x010900041a007988 */ /* 0x000fe80008000407 */
[----:B------:R-:W-:Y:S04]  /*4c90*/  STS.U16 [R26+UR7+0x10d00], R6 ;  /* 0x010d00061a007988 */ /* 0x000fe80008000407 */
[----:B------:R-:W-:Y:S01]  /*4ca0*/  STS.U16 [R26+UR7+0x10f00], R7 ;  /* 0x010f00071a007988 */ /* 0x000fe20008000407 */
[----:B----4-:R-:W-:-:S03]  /*4cb0*/  PRMT R2, R29, 0x7610, R2 ;  /* 0x000076101d027816 */ /* 0x010fc60000000002 */
[----:B------:R-:W4:Y:S01]  /*4cc0*/  LDL.LU.S16 R29, [R1+0x46] ;  /* 0x00004600011d7983 */ /* 0x000f220000300600 */
[----:B0-----:R-:W-:-:S03]  /*4cd0*/  PRMT R3, R28, 0x7610, R3 ;  /* 0x000076101c037816 */ /* 0x001fc60000000003 */
[----:B------:R-:W4:Y:S04]  /*4ce0*/  LDL.LU.S16 R28, [R1+0x42] ;  /* 0x00004200011c7983 */ /* 0x000f280000300600 */
[----:B------:R-:W4:Y:S01]  /*4cf0*/  LDL.LU.S16 R23, [R1+0x3e] ;  /* 0x00003e0001177983 */ /* 0x000f220000300600 */
[----:B------:R-:W-:Y:S02]  /*4d00*/  PRMT R9, R16, 0x7610, R9 ;  /* 0x0000761010097816 */ /* 0x000fe40000000009 */
[----:B------:R-:W-:-:S05]  /*4d10*/  PRMT R0, R21, 0x7610, R0 ;  /* 0x0000761015007816 */ /* 0x000fca0000000000 */
[----:B------:R0:W-:Y:S01]  /*4d20*/  STS.U16 [R26+UR7+0x10300], R0 ;  /* 0x010300001a007988 */ /* 0x0001e20008000407 */
[----:B--2---:R-:W-:-:S03]  /*4d30*/  PRMT R13, R22, 0x7610, R13 ;  /* 0x00007610160d7816 */ /* 0x004fc6000000000d */
[----:B------:R-:W2:Y:S01]  /*4d40*/  LDL.LU.S16 R22, [R1+0x3a] ;  /* 0x00003a0001167983 */ /* 0x000ea20000300600 */
[----:B0-----:R-:W-:-:S03]  /*4d50*/  PRMT R0, R17, 0x7610, R0 ;  /* 0x0000761011007816 */ /* 0x001fc60000000000 */
[----:B------:R-:W2:Y:S04]  /*4d60*/  LDL.LU.S16 R21, [R1+0x36] ;  /* 0x0000360001157983 */ /* 0x000ea80000300600 */
[----:B------:R0:W-:Y:S04]  /*4d70*/  STS.U16 [R26+UR7+0x10100], R13 ;  /* 0x0101000d1a007988 */ /* 0x0001e80008000407 */
[----:B------:R-:W2:Y:S01]  /*4d80*/  LDL.LU.S16 R20, [R1+0x32] ;  /* 0x0000320001147983 */ /* 0x000ea20000300600 */
[----:B---3--:R-:W-:-:S03]  /*4d90*/  PRMT R4, R15, 0x7610, R4 ;  /* 0x000076100f047816 */ /* 0x008fc60000000004 */
[----:B------:R-:W3:Y:S01]  /*4da0*/  LDL.LU.S16 R19, [R1+0x2e] ;  /* 0x00002e0001137983 */ /* 0x000ee20000300600 */
[----:B0-----:R-:W-:-:S03]  /*4db0*/  PRMT R13, R18, 0x7610, R13 ;  /* 0x00007610120d7816 */ /* 0x001fc6000000000d */
[----:B------:R-:W3:Y:S01]  /*4dc0*/  LDL.LU.S16 R18, [R1+0x2a] ;  /* 0x00002a0001127983 */ /* 0x000ee20000300600 */
[----:B-----5:R-:W-:-:S03]  /*4dd0*/  PRMT R5, R14, 0x7610, R5 ;  /* 0x000076100e057816 */ /* 0x020fc60000000005 */
[----:B------:R-:W5:Y:S01]  /*4de0*/  LDL.LU.S16 R17, [R1+0x26] ;  /* 0x0000260001117983 */ /* 0x000f620000300600 */
[----:B------:R-:W-:-:S03]  /*4df0*/  PRMT R6, R12, 0x7610, R6 ;  /* 0x000076100c067816 */ /* 0x000fc60000000006 */
[----:B------:R-:W5:Y:S01]  /*4e00*/  LDL.LU.S16 R16, [R1+0x22] ;  /* 0x0000220001107983 */ /* 0x000f620000300600 */
[----:B------:R-:W-:-:S03]  /*4e10*/  PRMT R7, R11, 0x7610, R7 ;  /* 0x000076100b077816 */ /* 0x000fc60000000007 */
[----:B------:R-:W5:Y:S04]  /*4e20*/  LDL.LU.S16 R15, [R1+0x1e] ;  /* 0x00001e00010f7983 */ /* 0x000f680000300600 */
[----:B------:R-:W5:Y:S04]  /*4e30*/  LDL.LU.S16 R14, [R1+0x1a] ;  /* 0x00001a00010e7983 */ /* 0x000f680000300600 */
[----:B------:R-:W5:Y:S04]  /*4e40*/  LDL.LU.S16 R12, [R1+0x16] ;  /* 0x00001600010c7983 */ /* 0x000f680000300600 */
[----:B------:R-:W5:Y:S04]  /*4e50*/  LDL.LU.S16 R11, [R1+0x12] ;  /* 0x00001200010b7983 */ /* 0x000f680000300600 */
[----:B------:R0:W-:Y:S04]  /*4e60*/  STS.U16 [R26+UR7+0x11100], R8 ;  /* 0x011100081a007988 */ /* 0x0001e80008000407 */
[----:B------:R4:W-:Y:S04]  /*4e70*/  STS.U16 [R26+UR7+0x11300], R13 ;  /* 0x0113000d1a007988 */ /* 0x0009e80008000407 */
[----:B------:R1:W-:Y:S01]  /*4e80*/  STS.U16 [R26+UR7+0x11500], R0 ;  /* 0x011500001a007988 */ /* 0x0003e20008000407 */
[----:B0-----:R-:W-:-:S03]  /*4e90*/  PRMT R8, R10, 0x7610, R8 ;  /* 0x000076100a087816 */ /* 0x001fc60000000008 */
[----:B------:R-:W5:Y:S04]  /*4ea0*/  LDL.LU.S16 R10, [R1+0xe] ;  /* 0x00000e00010a7983 */ /* 0x000f680000300600 */
[----:B------:R0:W-:Y:S04]  /*4eb0*/  STS.U16 [R26+UR7+0x11700], R2 ;  /* 0x011700021a007988 */ /* 0x0001e80008000407 */
[----:B------:R2:W-:Y:S04]  /*4ec0*/  STS.U16 [R26+UR7+0x11900], R3 ;  /* 0x011900031a007988 */ /* 0x0005e80008000407 */
[----:B------:R2:W-:Y:S04]  /*4ed0*/  STS.U16 [R26+UR7+0x11b00], R9 ;  /* 0x011b00091a007988 */ /* 0x0005e80008000407 */
[----:B------:R2:W-:Y:S04]  /*4ee0*/  STS.U16 [R26+UR7+0x11d00], R4 ;  /* 0x011d00041a007988 */ /* 0x0005e80008000407 */
[----:B------:R3:W-:Y:S04]  /*4ef0*/  STS.U16 [R26+UR7+0x11f00], R5 ;  /* 0x011f00051a007988 */ /* 0x0007e80008000407 */
[----:B------:R3:W-:Y:S04]  /*4f00*/  STS.U16 [R26+UR7+0x12100], R6 ;  /* 0x012100061a007988 */ /* 0x0007e80008000407 */
[----:B------:R5:W-:Y:S04]  /*4f10*/  STS.U16 [R26+UR7+0x12300], R7 ;  /* 0x012300071a007988 */ /* 0x000be80008000407 */
[----:B------:R5:W-:Y:S01]  /*4f20*/  STS.U16 [R26+UR7+0x12500], R8 ;  /* 0x012500081a007988 */ /* 0x000be20008000407 */
[----:B----4-:R-:W-:-:S03]  /*4f30*/  PRMT R13, R29, 0x7610, R13 ;  /* 0x000076101d0d7816 */ /* 0x010fc6000000000d */
[----:B------:R-:W4:Y:S01]  /*4f40*/  LDL.LU.S16 R29, [R1+0xa] ;  /* 0x00000a00011d7983 */ /* 0x000f220000300600 */
[----:B-1----:R-:W-:-:S03]  /*4f50*/  PRMT R0, R28, 0x7610, R0 ;  /* 0x000076101c007816 */ /* 0x002fc60000000000 */
[----:B------:R-:W4:Y:S01]  /*4f60*/  LDL.LU.S16 R28, [R1+0x6] ;  /* 0x00000600011c7983 */ /* 0x000f220000300600 */
[----:B0-----:R-:W-:-:S03]  /*4f70*/  PRMT R2, R23, 0x7610, R2 ;  /* 0x0000761017027816 */ /* 0x001fc60000000002 */
[----:B------:R-:W4:Y:S04]  /*4f80*/  LDL.LU.S16 R27, [R1+0x2] ;  /* 0x00000200011b7983 */ /* 0x000f280000300600 */
[----:B------:R-:W4:Y:S04]  /*4f90*/  LDL.LU R23, [R1+0x2970] ;  /* 0x0029700001177983 */ /* 0x000f280000300800 */
[----:B------:R0:W-:Y:S04]  /*4fa0*/  STS.U16 [R26+UR7+0x12700], R13 ;  /* 0x0127000d1a007988 */ /* 0x0001e80008000407 */
[----:B------:R1:W-:Y:S04]  /*4fb0*/  STS.U16 [R26+UR7+0x12900], R0 ;  /* 0x012900001a007988 */ /* 0x0003e80008000407 */
[----:B------:R1:W-:Y:S01]  /*4fc0*/  STS.U16 [R26+UR7+0x12b00], R2 ;  /* 0x012b00021a007988 */ /* 0x0003e20008000407 */
[----:B--2---:R-:W-:-:S03]  /*4fd0*/  PRMT R3, R22, 0x7610, R3 ;  /* 0x0000761016037816 */ /* 0x004fc60000000003 */
[----:B------:R-:W2:Y:S01]  /*4fe0*/  LDL.LU R22, [R1+0x296c] ;  /* 0x00296c0001167983 */ /* 0x000ea20000300800 */
[----:B------:R-:W-:-:S03]  /*4ff0*/  PRMT R9, R21, 0x7610, R9 ;  /* 0x0000761015097816 */ /* 0x000fc60000000009 */
[----:B------:R-:W2:Y:S01]  /*5000*/  LDL.LU R21, [R1+0x2968] ;  /* 0x0029680001157983 */ /* 0x000ea20000300800 */
[----:B------:R-:W-:-:S03]  /*5010*/  PRMT R4, R20, 0x7610, R4 ;  /* 0x0000761014047816 */ /* 0x000fc60000000004 */
[----:B------:R-:W2:Y:S01]  /*5020*/  LDL.LU R20, [R1+0x2964] ;  /* 0x0029640001147983 */ /* 0x000ea20000300800 */
[----:B---3--:R-:W-:-:S03]  /*5030*/  PRMT R5, R19, 0x7610, R5 ;  /* 0x0000761013057816 */ /* 0x008fc60000000005 */
[----:B------:R-:W3:Y:S01]  /*5040*/  LDL.LU R19, [R1+0x2960] ;  /* 0x0029600001137983 */ /* 0x000ee20000300800 */
[----:B------:R-:W-:-:S03]  /*5050*/  PRMT R6, R18, 0x7610, R6 ;  /* 0x0000761012067816 */ /* 0x000fc60000000006 */
[----:B------:R-:W3:Y:S01]  /*5060*/  LDL.LU R18, [R1+0x295c] ;  /* 0x00295c0001127983 */ /* 0x000ee20000300800 */
[----:B-----5:R-:W-:-:S03]  /*5070*/  PRMT R7, R17, 0x7610, R7 ;  /* 0x0000761011077816 */ /* 0x020fc60000000007 */
[----:B------:R-:W5:Y:S01]  /*5080*/  LDL.LU R17, [R1+0x2958] ;  /* 0x0029580001117983 */ /* 0x000f620000300800 */
[----:B------:R-:W-:-:S03]  /*5090*/  PRMT R8, R16, 0x7610, R8 ;  /* 0x0000761010087816 */ /* 0x000fc60000000008 */
[----:B------:R-:W3:Y:S01]  /*50a0*/  LDL.LU R16, [R1+0x2954] ;  /* 0x0029540001107983 */ /* 0x000ee20000300800 */
[----:B0-----:R-:W-:-:S03]  /*50b0*/  PRMT R13, R15, 0x7610, R13 ;  /* 0x000076100f0d7816 */ /* 0x001fc6000000000d */
[----:B------:R-:W5:Y:S01]  /*50c0*/  LDL.LU R15, [R1+0x2950] ;  /* 0x00295000010f7983 */ /* 0x000f620000300800 */
[----:B-1----:R-:W-:-:S03]  /*50d0*/  PRMT R0, R14, 0x7610, R0 ;  /* 0x000076100e007816 */ /* 0x002fc60000000000 */
[----:B------:R0:W-:Y:S01]  /*50e0*/  STS.U16 [R26+UR7+0x12d00], R3 ;  /* 0x012d00031a007988 */ /* 0x0001e20008000407 */
[----:B------:R-:W-:-:S03]  /*50f0*/  PRMT R2, R12, 0x7610, R2 ;  /* 0x000076100c027816 */ /* 0x000fc60000000002 */
[----:B------:R-:W2:Y:S04]  /*5100*/  LDL.LU R14, [R1+0x294c] ;  /* 0x00294c00010e7983 */ /* 0x000ea80000300800 */
[----:B------:R-:W3:Y:S01]  /*5110*/  LDL.LU R12, [R1+0x2948] ;  /* 0x00294800010c7983 */ /* 0x000ee20000300800 */
[----:B0-----:R-:W-:-:S03]  /*5120*/  PRMT R3, R11, 0x7610, R3 ;  /* 0x000076100b037816 */ /* 0x001fc60000000003 */
[----:B------:R-:W5:Y:S04]  /*5130*/  LDL.LU R11, [R1+0x2944] ;  /* 0x00294400010b7983 */ /* 0x000f680000300800 */
[----:B------:R0:W-:Y:S04]  /*5140*/  STS.U16 [R26+UR7+0x12f00], R9 ;  /* 0x012f00091a007988 */ /* 0x0001e80008000407 */
[----:B------:R-:W-:Y:S04]  /*5150*/  STS.U16 [R26+UR7+0x13100], R4 ;  /* 0x013100041a007988 */ /* 0x000fe80008000407 */
[----:B------:R-:W-:Y:S01]  /*5160*/  STS.U16 [R26+UR7+0x13300], R5 ;  /* 0x013300051a007988 */ /* 0x000fe20008000407 */
[----:B0-----:R-:W-:-:S03]  /*5170*/  PRMT R9, R10, 0x7610, R9 ;  /* 0x000076100a097816 */ /* 0x001fc60000000009 */
[----:B------:R-:W3:Y:S04]  /*5180*/  LDL.LU R10, [R1+0x2940] ;  /* 0x00294000010a7983 */ /* 0x000ee80000300800 */
[----:B------:R0:W-:Y:S04]  /*5190*/  STS.U16 [R26+UR7+0x13b00], R13 ;  /* 0x013b000d1a007988 */ /* 0x0001e80008000407 */
[----:B------:R1:W-:Y:S01]  /*51a0*/  STS.U16 [R26+UR7+0x13d00], R0 ;  /* 0x013d00001a007988 */ /* 0x0003e20008000407 */
[----:B0-----:R-:W-:-:S03]  /*51b0*/  PRMT R13, R0, 0x7632, R13 ;  /* 0x00007632000d7816 */ /* 0x001fc6000000000d */
[----:B------:R0:W-:Y:S01]  /*51c0*/  STS.U16 [R26+UR7+0x13f00], R2 ;  /* 0x013f00021a007988 */ /* 0x0001e20008000407 */
[----:B-1----:R-:W-:-:S03]  /*51d0*/  PRMT R0, R2, 0x7632, R0 ;  /* 0x0000763202007816 */ /* 0x002fc60000000000 */
[----:B------:R-:W-:Y:S01]  /*51e0*/  STS.U16 [R26+UR7+0x14f00], R13 ;  /* 0x014f000d1a007988 */ /* 0x000fe20008000407 */
[----:B0-----:R-:W-:-:S03]  /*51f0*/  PRMT R2, R3, 0x7632, R2 ;  /* 0x0000763203027816 */ /* 0x001fc60000000002 */
[----:B------:R0:W-:Y:S01]  /*5200*/  STS.U16 [R26+UR7+0x14100], R3 ;  /* 0x014100031a007988 */ /* 0x0001e20008000407 */
[----:B----4-:R-:W-:-:S03]  /*5210*/  PRMT R4, R29, 0x7610, R4 ;  /* 0x000076101d047816 */ /* 0x010fc60000000004 */
[----:B------:R-:W4:Y:S01]  /*5220*/  LDL.LU R29, [R1+0x293c] ;  /* 0x00293c00011d7983 */ /* 0x000f220000300800 */
[----:B------:R-:W-:-:S03]  /*5230*/  PRMT R5, R28, 0x7610, R5 ;  /* 0x000076101c057816 */ /* 0x000fc60000000005 */
[----:B------:R-:W4:Y:S01]  /*5240*/  LDL.LU R28, [R1+0x2938] ;  /* 0x00293800011c7983 */ /* 0x000f220000300800 */
[----:B0-----:R-:W-:-:S03]  /*5250*/  PRMT R3, R4, 0x7632, R3 ;  /* 0x0000763204037816 */ /* 0x001fc60000000003 */
[----:B------:R-:W-:Y:S04]  /*5260*/  STS.U16 [R26+UR7+0x15300], R2 ;  /* 0x015300021a007988 */ /* 0x000fe80008000407 */
[----:B------:R-:W-:Y:S04]  /*5270*/  STS.U16 [R26+UR7+0x15100], R0 ;  /* 0x015100001a007988 */ /* 0x000fe80008000407 */
[----:B------:R2:W-:Y:S02]  /*5280*/  STS.U16 [R26+UR7+0x15500], R3 ;  /* 0x015500031a007988 */ /* 0x0005e40008000407 */
[----:B--2---:R-:W-:-:S02]  /*5290*/  PRMT R3, R14, 0x7632, R3 ;  /* 0x000076320e037816 */ /* 0x004fc40000000003 */
[----:B-----5:R-:W-:Y:S02]  /*52a0*/  PRMT R13, R11, 0x7632, R13 ;  /* 0x000076320b0d7816 */ /* 0x020fe4000000000d */
[----:B---3--:R-:W-:Y:S02]  /*52b0*/  PRMT R0, R12, 0x7632, R0 ;  /* 0x000076320c007816 */ /* 0x008fe40000000000 */
[----:B------:R-:W-:-:S03]  /*52c0*/  PRMT R2, R13, 0x7632, R2 ;  /* 0x000076320d027816 */ /* 0x000fc60000000002 */
[----:B------:R0:W-:Y:S04]  /*52d0*/  STS.U16 [R26+UR7+0x16500], R0 ;  /* 0x016500001a007988 */ /* 0x0001e80008000407 */
[----:B------:R1:W-:Y:S04]  /*52e0*/  STS.U16 [R26+UR7+0x16700], R2 ;  /* 0x016700021a007988 */ /* 0x0003e80008000407 */
[----:B------:R2:W-:Y:S01]  /*52f0*/  STS.U16 [R26+UR7+0x16900], R3 ;  /* 0x016900031a007988 */ /* 0x0005e20008000407 */
[----:B0-----:R-:W-:Y:S02]  /*5300*/  PRMT R0, R22, 0x7632, R0 ;  /* 0x0000763216007816 */ /* 0x001fe40000000000 */
[----:B-1----:R-:W-:-:S03]  /*5310*/  PRMT R2, R24, 0x7632, R2 ;  /* 0x0000763218027816 */ /* 0x002fc60000000002 */
[----:B------:R0:W-:Y:S01]  /*5320*/  STS.U16 [R26+UR7+0x17900], R0 ;  /* 0x017900001a007988 */ /* 0x0001e20008000407 */
[----:B--2---:R-:W-:-:S03]  /*5330*/  PRMT R3, R25, 0x7632, R3 ;  /* 0x0000763219037816 */ /* 0x004fc60000000003 */
[----:B------:R1:W-:Y:S04]  /*5340*/  STS.U16 [R26+UR7+0x17b00], R2 ;  /* 0x017b00021a007988 */ /* 0x0003e80008000407 */
[----:B------:R2:W-:Y:S01]  /*5350*/  STS.U16 [R26+UR7+0x17d00], R3 ;  /* 0x017d00031a007988 */ /* 0x0005e20008000407 */
[----:B0-----:R-:W-:Y:S02]  /*5360*/  IMAD.MOV.U32 R0, RZ, RZ, 0x3f800000 ;  /* 0x3f800000ff007424 */ /* 0x001fe400078e00ff */
[----:B-1----:R-:W-:Y:S02]  /*5370*/  IMAD.MOV.U32 R2, RZ, RZ, -0x800000 ;  /* 0xff800000ff027424 */ /* 0x002fe400078e00ff */
[----:B--2---:R-:W-:-:S03]  /*5380*/  IMAD.MOV.U32 R3, RZ, RZ, -0x800000 ;  /* 0xff800000ff037424 */ /* 0x004fc600078e00ff */
[----:B------:R-:W-:Y:S04]  /*5390*/  STL [R1+0x600], R2 ;  /* 0x0006000201007387 */ /* 0x000fe80000100800 */
[----:B------:R0:W-:Y:S04]  /*53a0*/  STL [R1+0xa88], R0 ;  /* 0x000a880001007387 */ /* 0x0001e80000100800 */
[----:B------:R1:W-:Y:S01]  /*53b0*/  STL [R1+0x5fc], R3 ;  /* 0x0005fc0301007387 */ /* 0x0003e20000100800 */
[----:B0-----:R-:W-:-:S03]  /*53c0*/  IMAD.MOV.U32 R0, RZ, RZ, -0x800000 ;  /* 0xff800000ff007424 */ /* 0x001fc600078e00ff */
[----:B------:R0:W-:Y:S01]  /*53d0*/  STL [R1+0x5f8], R2 ;  /* 0x0005f80201007387 */ /* 0x0001e20000100800 */
[----:B-1----:R-:W-:-:S03]  /*53e0*/  IMAD.MOV.U32 R3, RZ, RZ, 0x3f800000 ;  /* 0x3f800000ff037424 */ /* 0x002fc600078e00ff */
[----:B------:R1:W-:Y:S01]  /*53f0*/  STL [R1+0x5f4], R0 ;  /* 0x0005f40001007387 */ /* 0x0003e20000100800 */
[----:B0-----:R-:W-:-:S03]  /*5400*/  IMAD.MOV.U32 R2, RZ, RZ, 0x3f800000 ;  /* 0x3f800000ff027424 */ /* 0x001fc600078e00ff */
[----:B------:R-:W-:Y:S01]  /*5410*/  STL [R1+0xa8c], R3 ;  /* 0x000a8c0301007387 */ /* 0x000fe20000100800 */
[----:B-1----:R-:W-:-:S03]  /*5420*/  IMAD.MOV.U32 R0, RZ, RZ, 0x3f800000 ;  /* 0x3f800000ff007424 */ /* 0x002fc600078e00ff */
[----:B------:R-:W-:Y:S04]  /*5430*/  STL [R1+0xa90], R2 ;  /* 0x000a900201007387 */ /* 0x000fe80000100800 */
[----:B------:R-:W-:Y:S04]  /*5440*/  STL [R1+0x890], RZ ;  /* 0x000890ff01007387 */ /* 0x000fe80000100800 */
[----:B------:R-:W-:Y:S04]  /*5450*/  STL [R1+0xa94], R0 ;  /* 0x000a940001007387 */ /* 0x000fe80000100800 */
[----:B------:R-:W-:Y:S04]  /*5460*/  STL [R1+0x894], RZ ;  /* 0x000894ff01007387 */ /* 0x000fe80000100800 */
        /* <DEDUP_REMOVED lines=87> */
[----:B------:R0:W-:Y:S04]  /*59e0*/  STS.U16 [R26+UR7+0x13500], R6 ;  /* 0x013500061a007988 */ /* 0x0001e80008000407 */
[----:B------:R-:W-:Y:S04]  /*59f0*/  STL [R1+0x904], RZ ;  /* 0x000904ff01007387 */ /* 0x000fe80000100800 */
[----:B------:R-:W-:Y:S01]  /*5a00*/  STL [R1+0x908], RZ ;  /* 0x000908ff01007387 */ /* 0x000fe20000100800 */
[----:B0-----:R-:W-:-:S03]  /*5a10*/  PRMT R6, R27, 0x7610, R6 ;  /* 0x000076101b067816 */ /* 0x001fc60000000006 */
[----:B------:R-:W-:Y:S01]  /*5a20*/  STL [R1+0x90c], RZ ;  /* 0x00090cff01007387 */ /* 0x000fe20000100800 */
[----:B------:R-:W0:Y:S03]  /*5a30*/  S2R R27, SR_CTAID.X ;  /* 0x00000000001b7919 */ /* 0x000e260000002500 */
        /* <DEDUP_REMOVED lines=24> */
[----:B----4-:R-:W-:-:S03]  /*5bc0*/  PRMT R7, R28, 0x7632, R7 ;  /* 0x000076321c077816 */ /* 0x010fc60000000007 */
[----:B------:R-:W-:Y:S01]  /*5bd0*/  STL [R1+0x96c], RZ ;  /* 0x00096cff01007387 */ /* 0x000fe20000100800 */
[----:B------:R-:W1:Y:S03]  /*5be0*/  S2R R28, SR_TID.X ;  /* 0x00000000001c7919 */ /* 0x000e660000002100 */
[----:B------:R-:W-:Y:S04]  /*5bf0*/  STL [R1+0x990], RZ ;  /* 0x000990ff01007387 */ /* 0x000fe80000100800 */
[----:B------:R-:W-:Y:S04]  /*5c00*/  STL [R1+0x994], RZ ;  /* 0x000994ff01007387 */ /* 0x000fe80000100800 */
[----:B------:R-:W-:Y:S04]  /*5c10*/  STL [R1+0x998], RZ ;  /* 0x000998ff01007387 */ /* 0x000fe80000100800 */
[----:B------:R-:W-:Y:S01]  /*5c20*/  STL [R1+0x99c], RZ ;  /* 0x00099cff01007387 */ /* 0x000fe20000100800 */
[----:B0-----:R-:W-:-:S03]  /*5c30*/  IMAD.SHL.U32 R27, R27, 0x20, RZ ;  /* 0x000000201b1b7824 */ /* 0x001fc600078e00ff */
[----:B------:R-:W-:Y:S04]  /*5c40*/  STL [R1+0x980], RZ ;  /* 0x000980ff01007387 */ /* 0x000fe80000100800 */
[----:B------:R-:W-:Y:S04]  /*5c50*/  STL [R1+0x984], RZ ;  /* 0x000984ff01007387 */ /* 0x000fe80000100800 */
[----:B------:R-:W-:Y:S04]  /*5c60*/  STL [R1+0x988], RZ ;  /* 0x000988ff01007387 */ /* 0x000fe80000100800 */
[----:B------:R-:W-:Y:S01]  /*5c70*/  STL [R1+0x98c], RZ ;  /* 0x00098cff01007387 */ /* 0x000fe20000100800 */
[----:B------:R-:W-:-:S03]  /*5c80*/  VIADD R0, R27, 0x20 ;  /* 0x000000201b007836 */ /* 0x000fc60000000000 */
[----:B------:R-:W-:Y:S04]  /*5c90*/  STL [R1+0x970], RZ ;  /* 0x000970ff01007387 */ /* 0x000fe80000100800 */
[----:B------:R-:W-:Y:S04]  /*5ca0*/  STL [R1+0x974], RZ ;  /* 0x000974ff01007387 */ /* 0x000fe80000100800 */
[----:B------:R0:W-:Y:S04]  /*5cb0*/  STS.U16 [R26+UR7+0x13900], R8 ;  /* 0x013900081a007988 */ /* 0x0001e80008000407 */
[----:B------:R2:W-:Y:S04]  /*5cc0*/  STS.U16 [R26+UR7+0x14300], R9 ;  /* 0x014300091a007988 */ /* 0x0005e80008000407 */
[----:B------:R-:W-:Y:S01]  /*5cd0*/  STL [R1+0x978], RZ ;  /* 0x000978ff01007387 */ /* 0x000fe20000100800 */
[----:B0-----:R-:W-:-:S03]  /*5ce0*/  PRMT R8, R29, 0x7632, R8 ;  /* 0x000076321d087816 */ /* 0x001fc60000000008 */
[----:B------:R-:W-:Y:S01]  /*5cf0*/  STL [R1+0x97c], RZ ;  /* 0x00097cff01007387 */ /* 0x000fe20000100800 */
[----:B--2---:R-:W-:-:S03]  /*5d00*/  PRMT R9, R5, 0x7632, R9 ;  /* 0x0000763205097816 */ /* 0x004fc60000000009 */
[----:B------:R0:W-:Y:S01]  /*5d10*/  STS.U16 [R26+UR7+0x14500], R4 ;  /* 0x014500041a007988 */ /* 0x0001e20008000407 */
[----:B------:R-:W-:-:S03]  /*5d20*/  ISETP.GE.AND P0, PT, R0, 0x1, PT ;  /* 0x000000010000780c */ /* 0x000fc60003f06270 */
[----:B------:R2:W-:Y:S04]  /*5d30*/  STS.U16 [R26+UR7+0x14700], R5 ;  /* 0x014700051a007988 */ /* 0x0005e80008000407 */
[----:B------:R3:W-:Y:S01]  /*5d40*/  STS.U16 [R26+UR7+0x14900], R6 ;  /* 0x014900061a007988 */ /* 0x0007e20008000407 */
[----:B0-----:R-:W-:-:S03]  /*5d50*/  PRMT R4, R6, 0x7632, R4 ;  /* 0x0000763206047816 */ /* 0x001fc60000000004 */
[----:B------:R0:W-:Y:S01]  /*5d60*/  STS.U16 [R26+UR7+0x14b00], R7 ;  /* 0x014b00071a007988 */ /* 0x0001e20008000407 */
[----:B--2---:R-:W-:-:S03]  /*5d70*/  PRMT R5, R7, 0x7632, R5 ;  /* 0x0000763207057816 */ /* 0x004fc60000000005 */
[----:B------:R2:W-:Y:S01]  /*5d80*/  STS.U16 [R26+UR7+0x14d00], R8 ;  /* 0x014d00081a007988 */ /* 0x0005e20008000407 */
[----:B---3--:R-:W-:-:S03]  /*5d90*/  PRMT R6, R8, 0x7632, R6 ;  /* 0x0000763208067816 */ /* 0x008fc60000000006 */
[----:B------:R3:W-:Y:S01]  /*5da0*/  STS.U16 [R26+UR7+0x15700], R9 ;  /* 0x015700091a007988 */ /* 0x0007e20008000407 */
[----:B0-----:R-:W-:Y:S02]  /*5db0*/  PRMT R7, R9, 0x7632, R7 ;  /* 0x0000763209077816 */ /* 0x001fe40000000007 */
[----:B--2---:R-:W-:Y:S02]  /*5dc0*/  PRMT R8, R10, 0x7632, R8 ;  /* 0x000076320a087816 */ /* 0x004fe40000000008 */
[----:B---3--:R-:W-:Y:S01]  /*5dd0*/  PRMT R9, R15, 0x7632, R9 ;  /* 0x000076320f097816 */ /* 0x008fe20000000009 */
[----:B------:R0:W-:Y:S04]  /*5de0*/  STS.U16 [R26+UR7+0x15900], R4 ;  /* 0x015900041a007988 */ /* 0x0001e80008000407 */
        /* <DEDUP_REMOVED lines=8> */
[----:B0-----:R-:W-:-:S03]  /*5e70*/  PRMT R7, R19, 0x7632, R7 ;  /* 0x0000763213077816 */ /* 0x001fc60000000007 */
[----:B------:R0:W-:Y:S01]  /*5e80*/  STS.U16 [R26+UR7+0x16b00], R9 ;  /* 0x016b00091a007988 */ /* 0x0001e20008000407 */
[----:B--2---:R-:W-:Y:S02]  /*5e90*/  PRMT R8, R20, 0x7632, R8 ;  /* 0x0000763214087816 */ /* 0x004fe40000000008 */
[----:B---3--:R-:W-:Y:S02]  /*5ea0*/  PRMT R13, R21, 0x7632, R13 ;  /* 0x00007632150d7816 */ /* 0x008fe4000000000d */
[----:B0-----:R-:W-:Y:S01]  /*5eb0*/  PRMT R9, R23, 0x7632, R9 ;  /* 0x0000763217097816 */ /* 0x001fe20000000009 */
[----:B------:R0:W-:Y:S01]  /*5ec0*/  STS.U16 [R26+UR7+0x16d00], R4 ;  /* 0x016d00041a007988 */ /* 0x0001e20008000407 */
[----:B-1----:R-:W-:-:S03]  /*5ed0*/  LOP3.LUT R10, R28, 0x7f, RZ, 0xc0, !PT ;  /* 0x0000007f1c0a7812 */ /* 0x002fc600078ec0ff */
[----:B------:R0:W-:Y:S04]  /*5ee0*/  STS.U16 [R26+UR7+0x16f00], R5 ;  /* 0x016f00051a007988 */ /* 0x0001e80008000407 */
[----:B------:R0:W-:Y:S04]  /*5ef0*/  STS.U16 [R26+UR7+0x17100], R6 ;  /* 0x017100061a007988 */ /* 0x0001e80008000407 */
[----:B------:R0:W-:Y:S04]  /*5f00*/  STS.U16 [R26+UR7+0x17300], R7 ;  /* 0x017300071a007988 */ /* 0x0001e80008000407 */
[----:B------:R0:W-:Y:S04]  /*5f10*/  STS.U16 [R26+UR7+0x17500], R8 ;  /* 0x017500081a007988 */ /* 0x0001e80008000407 */
[----:B------:R0:W-:Y:S04]  /*5f20*/  STS.U16 [R26+UR7+0x17700], R13 ;  /* 0x0177000d1a007988 */ /* 0x0001e80008000407 */
[----:B------:R0:W-:Y:S01]  /*5f30*/  STS.U16 [R26+UR7+0x17f00], R9 ;  /* 0x017f00091a007988 */ /* 0x0001e20008000407 */
[----:B------:R-:W-:Y:S05]  /*5f40*/  @!P0 BRA `(.L_x_0) ;  /* 0x0000060000688947 */ /* 0x000fea0003800000 */
[----:B------:R-:W1:Y:S01]  /*5f50*/  LDC R15, c[0x0][0x258] ;  /* 0x00009600ff0f7b82 */ /* 0x000e620000000800 */
[----:B0-----:R-:W-:Y:S01]  /*5f60*/  SHF.R.U32.HI R9, RZ, 0x2, R28 ;  /* 0x00000002ff097819 */ /* 0x001fe2000001161c */
[----:B------:R-:W-:Y:S01]  /*5f70*/  ULDC.64 UR4, c[0x0][0x260] ;  /* 0x0000980000047ab9 */ /* 0x000fe20000000a00 */
[----:B------:R-:W-:Y:S01]  /*5f80*/  ULDC UR9, c[0x0][0x268] ;  /* 0x00009a0000097ab9 */ /* 0x000fe20000000800 */
[----:B------:R-:W-:Y:S01]  /*5f90*/  UIMAD UR4, UR8, UR4, URZ ;  /* 0x00000004080472a4 */ /* 0x000fe2000f8e023f */
[----:B------:R-:W-:Y:S01]  /*5fa0*/  SGXT.U32 R9, R9, 0x3 ;  /* 0x000000030909781a */ /* 0x000fe20000000000 */
[----:B------:R-:W-:Y:S02]  /*5fb0*/  IMAD R11, R10, UR5, RZ ;  /* 0x000000050a0b7c24 */ /* 0x000fe4000f8e02ff */
[----:B------:R-:W0:Y:S01]  /*5fc0*/  LDC.64 R2, c[0x0][0x250] ;  /* 0x00009400ff027b82 */ /* 0x000e220000000a00 */
[----:B------:R-:W-:-:S07]  /*5fd0*/  USHF.R.S32.HI UR5, URZ, 0x1f, UR4 ;  /* 0x0000001f3f057899 */ /* 0x000fce0008011404 */
[----:B------:R-:W2:Y:S08]  /*5fe0*/  LDC.64 R6, c[0x0][0x218] ;  /* 0x00008600ff067b82 */ /* 0x000eb00000000a00 */
[----:B------:R-:W3:Y:S01]  /*5ff0*/  LDC.64 R4, c[0x0][0x220] ;  /* 0x00008800ff047b82 */ /* 0x000ee20000000a00 */
[----:B-1----:R-:W-:Y:S01]  /*6000*/  IMAD R0, R10, R15, RZ ;  /* 0x0000000f0a007224 */ /* 0x002fe200078e02ff */
[----:B------:R-:W-:Y:S01]  /*6010*/  LOP3.LUT R10, R27, 0x8, R9, 0xfe, !PT ;  /* 0x000000081b0a7812 */ /* 0x000fe200078efe09 */
[----:B------:R-:W-:Y:S01]  /*6020*/  UMOV UR6, URZ ;  /* 0x0000003f00067c82 */ /* 0x000fe20008000000 */
[----:B------:R-:W-:Y:S01]  /*6030*/  ULDC UR20, c[0x0][0x268] ;  /* 0x00009a0000147ab9 */ /* 0x000fe20000000800 */
[----:B------:R-:W-:Y:S01]  /*6040*/  ULDC UR12, c[0x0][0x238] ;  /* 0x00008e00000c7ab9 */ /* 0x000fe20000000800 */
[----:B------:R-:W-:Y:S01]  /*6050*/  ULDC UR13, c[0x0][0x264] ;  /* 0x00009900000d7ab9 */ /* 0x000fe20000000800 */
[----:B------:R-:W-:Y:S01]  /*6060*/  ULDC UR14, c[0x0][0x254] ;  /* 0x00009500000e7ab9 */ /* 0x000fe20000000800 */
[----:B0-----:R-:W-:Y:S01]  /*6070*/  IMAD R8, R2, UR8, RZ ;  /* 0x0000000802087c24 */ /* 0x001fe2000f8e02ff */
[----:B------:R-:W-:Y:S01]  /*6080*/  LOP3.LUT R2, R9, R27, RZ, 0xfc, !PT ;  /* 0x0000001b09027212 */ /* 0x000fe200078efcff */
[----:B------:R-:W-:Y:S01]  /*6090*/  IMAD R2, R15, 0x80, R0 ;  /* 0x000000800f027824 */ /* 0x000fe200078e0200 */
[----:B------:R-:W-:Y:S01]  /*60a0*/  SHF.R.S32.HI R14, RZ, 0x1f, R3 ;  /* 0x0000001fff0e7819 */ /* 0x000fe20000011403 */
[C---:B------:R-:W-:Y:S01]  /*60b0*/  IMAD.SHL.U32 R21, R3.reuse, 0x2, RZ ;  /* 0x0000000203157824 */ /* 0x040fe200078e00ff */
[----:B------:R-:W-:Y:S01]  /*60c0*/  ULDC UR15, c[0x0][0x254] ;  /* 0x00009500000f7ab9 */ /* 0x000fe20000000800 */
[C---:B------:R-:W-:Y:S01]  /*60d0*/  IMAD R16, R3.reuse, 0x3, RZ ;  /* 0x0000000303107824 */ /* 0x040fe200078e02ff */
[C---:B--2---:R-:W-:Y:S01]  /*60e0*/  IADD3 R13, P0, R8.reuse, R6, RZ ;  /* 0x00000006080d7210 */ /* 0x044fe20007f1e0ff */
[----:B------:R-:W-:Y:S01]  /*60f0*/  IMAD.SHL.U32 R20, R3, 0x4, RZ ;  /* 0x0000000403147824 */ /* 0x000fe200078e00ff */
[--C-:B------:R-:W-:Y:S01]  /*6100*/  LOP3.LUT R6, R27, 0x10, R9.reuse, 0xfe, !PT ;  /* 0x000000101b067812 */ /* 0x100fe200078efe09 */
[----:B------:R-:W-:Y:S01]  /*6110*/  IMAD R6, R15, 0x80, R2 ;  /* 0x000000800f067824 */ /* 0x000fe200078e0202 */
[----:B------:R-:W-:Y:S01]  /*6120*/  LOP3.LUT R9, R27, 0x18, R9, 0xfe, !PT ;  /* 0x000000181b097812 */ /* 0x000fe200078efe09 */
[C---:B------:R-:W-:Y:S01]  /*6130*/  IMAD R17, R3.reuse, 0x5, RZ ;  /* 0x0000000503117824 */ /* 0x040fe200078e02ff */
[----:B------:R-:W-:Y:S01]  /*6140*/  LEA.HI.X.SX32 R7, R8, R7, 0x1, P0 ;  /* 0x0000000708077211 */ /* 0x000fe200000f0eff */
[----:B------:R-:W-:Y:S01]  /*6150*/  IMAD R12, R3, 0x7, RZ ;  /* 0x00000007030c7824 */ /* 0x000fe200078e02ff */
[----:B---3--:R-:W-:Y:S01]  /*6160*/  IADD3 R9, P4, P5, R11, UR4, R4 ;  /* 0x000000040b097c10 */ /* 0x008fe2000fd9e004 */
[----:B------:R-:W-:Y:S01]  /*6170*/  IMAD R4, R15, 0x80, R6 ;  /* 0x000000800f047824 */ /* 0x000fe200078e0206 */
[-C--:B------:R-:W-:Y:S01]  /*6180*/  IADD3 R28, P0, R0, R13.reuse, RZ ;  /* 0x0000000d001c7210 */ /* 0x080fe20007f1e0ff */
[C---:B------:R-:W-:Y:S01]  /*6190*/  IMAD R10, R3.reuse, 0xa, RZ ;  /* 0x0000000a030a7824 */ /* 0x040fe200078e02ff */
[-C--:B------:R-:W-:Y:S01]  /*61a0*/  IADD3 R26, P1, R2, R13.reuse, RZ ;  /* 0x0000000d021a7210 */ /* 0x080fe20007f3e0ff */
[----:B------:R0:W-:Y:S01]  /*61b0*/  STL [R1+0x4fc], R9 ;  /* 0x0004fc0901007387 */ /* 0x0001e20000100800 */
[-C--:B------:R-:W-:Y:S01]  /*61c0*/  IADD3 R24, P2, R6, R13.reuse, RZ ;  /* 0x0000000d06187210 */ /* 0x080fe20007f5e0ff */
[C---:B------:R-:W-:Y:S01]  /*61d0*/  IMAD R18, R3.reuse, 0xb, RZ ;  /* 0x0000000b03127824 */ /* 0x040fe200078e02ff */
[----:B------:R-:W-:Y:S01]  /*61e0*/  IADD3 R22, P3, R4, R13, RZ ;  /* 0x0000000d04167210 */ /* 0x000fe20007f7e0ff */
[----:B------:R-:W-:Y:S01]  /*61f0*/  STL [R1+0x5e0], R28 ;  /* 0x0005e01c01007387 */ /* 0x000fe20000100800 */
[----:B------:R-:W-:Y:S01]  /*6200*/  SHF.R.S32.HI R8, RZ, 0x1f, R11 ;  /* 0x0000001fff087819 */ /* 0x000fe2000001140b */
[C---:B------:R-:W-:Y:S01]  /*6210*/  IMAD R13, R3.reuse, 0x9, RZ ;  /* 0x00000009030d7824 */ /* 0x040fe200078e02ff */
[-C--:B------:R-:W-:Y:S01]  /*6220*/  LEA.HI.X.SX32 R27, R2, R7.reuse, 0x1, P1 ;  /* 0x00000007021b7211 */ /* 0x080fe200008f0eff */
[----:B------:R-:W-:Y:S01]  /*6230*/  STL [R1+0x5e4], R26 ;  /* 0x0005e41a01007387 */ /* 0x000fe20000100800 */
[-C--:B------:R-:W-:Y:S01]  /*6240*/  LEA.HI.X.SX32 R23, R0, R7.reuse, 0x1, P0 ;  /* 0x0000000700177211 */ /* 0x080fe200000f0eff */
[C---:B------:R-:W-:Y:S01]  /*6250*/  IMAD R15, R3.reuse, 0xc, RZ ;  /* 0x0000000c030f7824 */ /* 0x040fe200078e02ff */
[-C--:B------:R-:W-:Y:S01]  /*6260*/  LEA.HI.X.SX32 R25, R6, R7.reuse, 0x1, P2 ;  /* 0x0000000706197211 */ /* 0x080fe200010f0eff */
[----:B------:R-:W-:Y:S01]  /*6270*/  STL [R1+0x5e8], R24 ;  /* 0x0005e81801007387 */ /* 0x000fe20000100800 */
[----:B------:R-:W-:Y:S01]  /*6280*/  LEA.HI.X.SX32 R29, R4, R7, 0x1, P3 ;  /* 0x00000007041d7211 */ /* 0x000fe200018f0eff */
[C---:B------:R-:W-:Y:S01]  /*6290*/  IMAD R6, R3.reuse, 0x6, RZ ;  /* 0x0000000603067824 */ /* 0x040fe200078e02ff */
[----:B------:R-:W-:Y:S01]  /*62a0*/  IADD3.X R0, R8, UR5, R5, P4, P5 ;  /* 0x0000000508007c10 */ /* 0x000fe2000a7ea405 */
[----:B------:R-:W-:Y:S01]  /*62b0*/  STL [R1+0x5f0], R22 ;  /* 0x0005f01601007387 */ /* 0x000fe20000100800 */
[-C--:B------:R-:W-:Y:S01]  /*62c0*/  IADD3 RZ, P0, R28, R3.reuse, RZ ;  /* 0x000000031cff7210 */ /* 0x080fe20007f1e0ff */
[C---:B------:R-:W-:Y:S01]  /*62d0*/  IMAD.SHL.U32 R8, R3.reuse, 0x8, RZ ;  /* 0x0000000803087824 */ /* 0x040fe200078e00ff */
[-C--:B------:R-:W-:Y:S01]  /*62e0*/  IADD3 RZ, P3, R26, R3.reuse, RZ ;  /* 0x000000031aff7210 */ /* 0x080fe20007f7e0ff */
[----:B------:R-:W-:Y:S01]  /*62f0*/  STL [R1+0xa5c], R27 ;  /* 0x000a5c1b01007387 */ /* 0x000fe20000100800 */
[----:B------:R-:W-:Y:S01]  /*6300*/  IADD3 RZ, P1, R24, R3, RZ ;  /* 0x0000000318ff7210 */ /* 0x000fe20007f3e0ff */
[----:B------:R-:W-:Y:S01]  /*6310*/  IMAD R11, R3, 0xd, RZ ;  /* 0x0000000d030b7824 */ /* 0x000fe200078e02ff */
[C---:B------:R-:W-:Y:S01]  /*6320*/  IADD3 RZ, P2, R21.reuse, R28, RZ ;  /* 0x0000001c15ff7210 */ /* 0x040fe20007f5e0ff */
[----:B------:R-:W-:Y:S01]  /*6330*/  STL [R1+0xa58], R23 ;  /* 0x000a581701007387 */ /* 0x000fe20000100800 */
[----:B------:R-:W-:Y:S01]  /*6340*/  IADD3 RZ, P5, R21, R26, RZ ;  /* 0x0000001a15ff7210 */ /* 0x000fe20007fbe0ff */
[----:B0-----:R-:W-:Y:S01]  /*6350*/  IMAD R9, R3, 0xe, RZ ;  /* 0x0000000e03097824 */ /* 0x001fe200078e02ff */
[C---:B------:R-:W-:Y:S01]  /*6360*/  IADD3 RZ, P6, R21.reuse, R24, RZ ;  /* 0x0000001815ff7210 */ /* 0x040fe20007fde0ff */
[----:B------:R-:W-:Y:S01]  /*6370*/  STL [R1+0xa60], R25 ;  /* 0x000a601901007387 */ /* 0x000fe20000100800 */
[----:B------:R-:W-:Y:S01]  /*6380*/  IADD3 RZ, P4, R21, R22, RZ ;  /* 0x0000001615ff7210 */ /* 0x000fe20007f9e0ff */
[C---:B------:R-:W-:Y:S01]  /*6390*/  IMAD R19, R3.reuse, 0xf, RZ ;  /* 0x0000000f03137824 */ /* 0x040fe200078e02ff */
[----:B------:R-:W-:Y:S01]  /*63a0*/  SHF.R.S32.HI R21, RZ, 0x1f, R21 ;  /* 0x0000001fff157819 */ /* 0x000fe20000011415 */
[----:B------:R-:W-:Y:S01]  /*63b0*/  STL [R1+0xa64], R29 ;  /* 0x000a641d01007387 */ /* 0x000fe20000100800 */
[----:B------:R-:W-:-:S02]  /*63c0*/  IMAD.SHL.U32 R7, R3, 0x10, RZ ;  /* 0x0000001003077824 */ /* 0x000fc400078e00ff */
[C---:B------:R-:W-:Y:S01]  /*63d0*/  IMAD R5, R3.reuse, 0x11, RZ ;  /* 0x0000001103057824 */ /* 0x040fe200078e02ff */
[----:B------:R0:W-:Y:S01]  /*63e0*/  STL [R1+0x5ec], R0 ;  /* 0x0005ec0001007387 */ /* 0x0001e20000100800 */
[C---:B------:R-:W-:Y:S02]  /*63f0*/  IMAD R4, R3.reuse, 0x12, RZ ;  /* 0x0000001203047824 */ /* 0x040fe400078e02ff */
[C---:B------:R-:W-:Y:S01]  /*6400*/  IMAD R2, R3.reuse, 0x13, RZ ;  /* 0x0000001303027824 */ /* 0x040fe200078e02ff */
[----:B------:R1:W-:Y:S01]  /*6410*/  STL [R1+0x2a1c], R29 ;  /* 0x002a1c1d01007387 */ /* 0x0003e20000100800 */
[----:B0-----:R-:W-:Y:S02]  /*6420*/  IMAD R0, R3, 0x14, RZ ;  /* 0x0000001403007824 */ /* 0x001fe400078e02ff */
[----:B-1----:R-:W-:Y:S01]  /*6430*/  IMAD.X R29, R14, 0x1, R23, P0 ;  /* 0x000000010e1d7824 */ /* 0x002fe200000e0617 */
[----:B------:R-:W-:-:S04]  /*6440*/  IADD3 RZ, P0, R16, R28, RZ ;  /* 0x0000001c10ff7210 */ /* 0x000fc80007f1e0ff */
[----:B------:R0:W-:Y:S02]  /*6450*/  STL [R1+0x2920], R29 ;  /* 0x0029201d01007387 */ /* 0x0001e40000100800 */
[----:B0-----:R-:W-:Y:S01]  /*6460*/  IMAD.X R29, R14, 0x1, R27, P3 ;  /* 0x000000010e1d7824 */ /* 0x001fe200018e061b */
[----:B------:R-:W-:-:S04]  /*6470*/  IADD3 RZ, P3, R22, R3, RZ ;  /* 0x0000000316ff7210 */ /* 0x000fc80007f7e0ff */
[----:B------:R0:W-:Y:S02]  /*6480*/  STL [R1+0x2924], R29 ;  /* 0x0029241d01007387 */ /* 0x0001e40000100800 */
[----:B0-----:R-:W-:-:S05]  /*6490*/  IMAD.X R29, R14, 0x1, R25, P1 ;  /* 0x000000010e1d7824 */ /* 0x001fca00008e0619 */
[----:B------:R0:W-:Y:S04]  /*64a0*/  STL [R1+0x2928], R29 ;  /* 0x0029281d01007387 */ /* 0x0001e80000100800 */
[----:B0-----:R-:W2:Y:S01]  /*64b0*/  LDL.LU R29, [R1+0x2a1c] ;  /* 0x002a1c00011d7983 */ /* 0x001ea20000300800 */
[----:B------:R-:W-:Y:S01]  /*64c0*/  IADD3 RZ, P1, R16, R26, RZ ;  /* 0x0000001a10ff7210 */ /* 0x000fe20007f3e0ff */
[----:B------:R-:W-:Y:S01]  /*64d0*/  UMOV UR4, URZ ;  /* 0x0000003f00047c82 */ /* 0x000fe20008000000 */
[----:B------:R-:W-:Y:S01]  /*64e0*/  UMOV UR5, URZ ;  /* 0x0000003f00057c82 */ /* 0x000fe20008000000 */
[----:B--2---:R-:W-:Y:S01]  /*64f0*/  IMAD.X R14, R14, 0x1, R29, P3 ;  /* 0x000000010e0e7824 */ /* 0x004fe200018e061d */
[----:B------:R-:W-:-:S04]  /*6500*/  IADD3 RZ, P3, R16, R24, RZ ;  /* 0x0000001810ff7210 */ /* 0x000fc80007f7e0ff */
[----:B------:R0:W-:Y:S02]  /*6510*/  STL [R1+0x2918], R14 ;  /* 0x0029180e01007387 */ /* 0x0001e40000100800 */
[C---:B0-----:R-:W-:Y:S01]  /*6520*/  IMAD.X R14, R21.reuse, 0x1, R23, P2 ;  /* 0x00000001150e7824 */ /* 0x041fe200010e0617 */
[----:B------:R-:W-:Y:S02]  /*6530*/  IADD3 RZ, P2, R16, R22, RZ ;  /* 0x0000001610ff7210 */ /* 0x000fe40007f5e0ff */
[----:B------:R-:W-:Y:S02]  /*6540*/  SHF.R.S32.HI R16, RZ, 0x1f, R16 ;  /* 0x0000001fff107819 */ /* 0x000fe40000011410 */
[----:B------:R0:W-:Y:S02]  /*6550*/  STL [R1+0x291c], R14 ;  /* 0x00291c0e01007387 */ /* 0x0001e40000100800 */
[----:B0-----:R-:W-:Y:S01]  /*6560*/  IMAD.X R14, R21, 0x1, R27, P5 ;  /* 0x00000001150e7824 */ /* 0x001fe200028e061b */
[----:B------:R-:W-:-:S04]  /*6570*/  IADD3 RZ, P5, R20, R28, RZ ;  /* 0x0000001c14ff7210 */ /* 0x000fc80007fbe0ff */
[----:B------:R0:W-:Y:S02]  /*6580*/  STL [R1+0x2910], R14 ;  /* 0x0029100e01007387 */ /* 0x0001e40000100800 */
[C---:B0-----:R-:W-:Y:S01]  /*6590*/  IMAD.X R14, R21.reuse, 0x1, R25, P6 ;  /* 0x00000001150e7824 */ /* 0x041fe200030e0619 */
[C---:B------:R-:W-:Y:S01]  /*65a0*/  IADD3 RZ, P6, R20.reuse, R26, RZ ;  /* 0x0000001a14ff7210 */ /* 0x040fe20007fde0ff */
[----:B------:R-:W-:Y:S01]  /*65b0*/  IMAD.X R21, R21, 0x1, R29, P4 ;  /* 0x0000000115157824 */ /* 0x000fe200020e061d */
[----:B------:R-:W-:Y:S02]  /*65c0*/  IADD3 RZ, P4, R20, R24, RZ ;  /* 0x0000001814ff7210 */ /* 0x000fe40007f9e0ff */
[----:B------:R0:W-:Y:S04]  /*65d0*/  STL [R1+0x2914], R14 ;  /* 0x0029140e01007387 */ /* 0x0001e80000100800 */
[----:B------:R1:W-:Y:S01]  /*65e0*/  STL [R1+0x2908], R21 ;  /* 0x0029081501007387 */ /* 0x0003e20000100800 */
[----:B0-----:R-:W-:Y:S01]  /*65f0*/  IMAD.X R14, R16, 0x1, R23, P0 ;  /* 0x00000001100e7824 */ /* 0x001fe200000e0617 */
[----:B------:R-:W-:-:S02]  /*6600*/  IADD3 RZ, P0, R20, R22, RZ ;  /* 0x0000001614ff7210 */ /* 0x000fc40007f1e0ff */
[----:B------:R-:W-:Y:S01]  /*6610*/  SHF.R.S32.HI R20, RZ, 0x1f, R20 ;  /* 0x0000001fff147819 */ /* 0x000fe20000011414 */
[----:B-1----:R-:W-:Y:S01]  /*6620*/  IMAD.X R21, R16, 0x1, R27, P1 ;  /* 0x0000000110157824 */ /* 0x002fe200008e061b */
[----:B------:R0:W-:Y:S01]  /*6630*/  STL [R1+0x290c], R14 ;  /* 0x00290c0e01007387 */ /* 0x0001e20000100800 */
[----:B------:R-:W-:-:S03]  /*6640*/  IADD3 RZ, P1, R17, R28, RZ ;  /* 0x0000001c11ff7210 */ /* 0x000fc60007f3e0ff */
[----:B------:R1:W-:Y:S01]  /*6650*/  STL [R1+0x2900], R21 ;  /* 0x0029001501007387 */ /* 0x0003e20000100800 */
[C---:B0-----:R-:W-:Y:S01]  /*6660*/  IMAD.X R14, R16.reuse, 0x1, R25, P3 ;  /* 0x00000001100e7824 */ /* 0x041fe200018e0619 */
[C---:B------:R-:W-:Y:S01]  /*6670*/  IADD3 RZ, P3, R17.reuse, R26, RZ ;  /* 0x0000001a11ff7210 */ /* 0x040fe20007f7e0ff */
[----:B------:R-:W-:Y:S01]  /*6680*/  IMAD.X R16, R16, 0x1, R29, P2 ;  /* 0x0000000110107824 */ /* 0x000fe200010e061d */
[----:B------:R-:W-:Y:S01]  /*6690*/  IADD3 RZ, P2, R17, R24, RZ ;  /* 0x0000001811ff7210 */ /* 0x000fe20007f5e0ff */
[----:B-1----:R-:W-:Y:S01]  /*66a0*/  IMAD R21, R3, 0x76, RZ ;  /* 0x0000007603157824 */ /* 0x002fe200078e02ff */
        /* <DEDUP_REMOVED lines=9> */
[----:B0-----:R-:W-:Y:S01]  /*6740*/  IMAD.X R14, R20, 0x1, R25, P4 ;  /* 0x00000001140e7824 */ /* 0x001fe200020e0619 */
[----:B------:R-:W-:Y:S01]  /*6750*/  IADD3 RZ, P4, R6, R26, RZ ;  /* 0x0000001a06ff7210 */ /* 0x000fe20007f9e0ff */
[----:B-1----:R-:W-:-:S03]  /*6760*/  IMAD.X R16, R20, 0x1, R29, P0 ;  /* 0x0000000114107824 */ /* 0x002fc600000e061d */
[----:B------:R0:W-:Y:S01]  /*6770*/  STL [R1+0x28f4], R14 ;  /* 0x0028f40e01007387 */ /* 0x0001e20000100800 */
[C---:B------:R-:W-:Y:S01]  /*6780*/  IADD3 RZ, P0, R6.reuse, R24, RZ ;  /* 0x0000001806ff7210 */ /* 0x040fe20007f1e0ff */
[----:B------:R-:W-:Y:S02]  /*6790*/  IMAD R20, R3, 0x75, RZ ;  /* 0x0000007503147824 */ /* 0x000fe400078e02ff */
[----:B------:R1:W-:Y:S01]  /*67a0*/  STL [R1+0x28e8], R16 ;  /* 0x0028e81001007387 */ /* 0x0003e20000100800 */
[C---:B0-----:R-:W-:Y:S01]  /*67b0*/  IMAD.X R14, R17.reuse, 0x1, R23, P1 ;  /* 0x00000001110e7824 */ /* 0x041fe200008e0617 */
[----:B------:R-:W-:Y:S02]  /*67c0*/  IADD3 RZ, P1, R6, R22, RZ ;  /* 0x0000001606ff7210 */ /* 0x000fe40007f3e0ff */
[----:B------:R-:W-:Y:S01]  /*67d0*/  SHF.R.S32.HI R6, RZ, 0x1f, R6 ;  /* 0x0000001fff067819 */ /* 0x000fe20000011406 */
[----:B-1----:R-:W-:Y:S01]  /*67e0*/  IMAD.X R16, R17, 0x1, R27, P3 ;  /* 0x0000000111107824 */ /* 0x002fe200018e061b */
[----:B------:R0:W-:Y:S01]  /*67f0*/  STL [R1+0x28ec], R14 ;  /* 0x0028ec0e01007387 */ /* 0x0001e20000100800 */
[----:B------:R-:W-:-:S03]  /*6800*/  IADD3 RZ, P3, R12, R28, RZ ;  /* 0x0000001c0cff7210 */ /* 0x000fc60007f7e0ff */
[----:B------:R1:W-:Y:S01]  /*6810*/  STL [R1+0x28e0], R16 ;  /* 0x0028e01001007387 */ /* 0x0003e20000100800 */
[C---:B0-----:R-:W-:Y:S01]  /*6820*/  IMAD.X R14, R17.reuse, 0x1, R25, P2 ;  /* 0x00000001110e7824 */ /* 0x041fe200010e0619 */
[----:B------:R-:W-:Y:S01]  /*6830*/  IADD3 RZ, P2, R12, R26, RZ ;  /* 0x0000001a0cff7210 */ /* 0x000fe20007f5e0ff */
[----:B-1----:R-:W-:-:S03]  /*6840*/  IMAD.X R16, R17, 0x1, R29, P5 ;  /* 0x0000000111107824 */ /* 0x002fc600028e061d */
[----:B------:R0:W-:Y:S01]  /*6850*/  STL [R1+0x28e4], R14 ;  /* 0x0028e40e01007387 */ /* 0x0001e20000100800 */
[----:B------:R-:W-:Y:S01]  /*6860*/  IADD3 RZ, P5, R12, R24, RZ ;  /* 0x000000180cff7210 */ /* 0x000fe20007fbe0ff */
[----:B------:R-:W-:Y:S02]  /*6870*/  IMAD R17, R3, 0x72, RZ ;  /* 0x0000007203117824 */ /* 0x000fe400078e02ff */
[----:B------:R1:W-:Y:S01]  /*6880*/  STL [R1+0x28d8], R16 ;  /* 0x0028d81001007387 */ /* 0x0003e20000100800 */
[----:B0-----:R-:W-:Y:S01]  /*6890*/  IMAD.X R14, R6, 0x1, R23, P6 ;  /* 0x00000001060e7824 */ /* 0x001fe200030e0617 */
[----:B------:R-:W-:Y:S02]  /*68a0*/  IADD3 RZ, P6, R12, R22, RZ ;  /* 0x000000160cff7210 */ /* 0x000fe40007fde0ff */
[----:B------:R-:W-:Y:S01]  /*68b0*/  SHF.R.S32.HI R12, RZ, 0x1f, R12 ;  /* 0x0000001fff0c7819 */ /* 0x000fe2000001140c */
[----:B-1----:R-:W-:Y:S01]  /*68c0*/  IMAD.X R16, R6, 0x1, R25, P0 ;  /* 0x0000000106107824 */ /* 0x002fe200000e0619 */
[----:B------:R0:W-:Y:S01]  /*68d0*/  STL [R1+0x28dc], R14 ;  /* 0x0028dc0e01007387 */ /* 0x0001e20000100800 */
[----:B------:R-:W-:Y:S01]  /*68e0*/  IADD3 RZ, P0, R8, R26, RZ ;  /* 0x0000001a08ff7210 */ /* 0x000fe20007f1e0ff */
[----:B0-----:R-:W-:Y:S01]  /*68f0*/  IMAD.X R14, R6, 0x1, R27, P4 ;  /* 0x00000001060e7824 */ /* 0x001fe200020e061b */
[----:B------:R-:W-:-:S04]  /*6900*/  IADD3 RZ, P4, R8, R28, RZ ;  /* 0x0000001c08ff7210 */ /* 0x000fc80007f9e0ff */
[----:B------:R0:W-:Y:S04]  /*6910*/  STL [R1+0x28d0], R14 ;  /* 0x0028d00e01007387 */ /* 0x0001e80000100800 */
[----:B------:R1:W-:Y:S01]  /*6920*/  STL [R1+0x28d4], R16 ;  /* 0x0028d41001007387 */ /* 0x0003e20000100800 */
[----:B0-----:R-:W-:Y:S01]  /*6930*/  IMAD.X R14, R6, 0x1, R29, P1 ;  /* 0x00000001060e7824 */ /* 0x001fe200008e061d */
[----:B------:R-:W-:Y:S01]  /*6940*/  IADD3 RZ, P1, R8, R24, RZ ;  /* 0x0000001808ff7210 */ /* 0x000fe20007f3e0ff */
[----:B------:R-:W-:Y:S01]  /*6950*/  IMAD.X R6, R12, 0x1, R23, P3 ;  /* 0x000000010c067824 */ /* 0x000fe200018e0617 */
[----:B------:R-:W-:Y:S01]  /*6960*/  IADD3 RZ, P3, R8, R22, RZ ;  /* 0x0000001608ff7210 */ /* 0x000fe20007f7e0ff */
[----:B-1----:R-:W-:Y:S01]  /*6970*/  IMAD R16, R3, 0x71, RZ ;  /* 0x0000007103107824 */ /* 0x002fe200078e02ff */
[----:B------:R0:W-:Y:S01]  /*6980*/  STL [R1+0x28c8], R14 ;  /* 0x0028c80e01007387 */ /* 0x0001e20000100800 */
[----:B------:R-:W-:-:S03]  /*6990*/  SHF.R.S32.HI R8, RZ, 0x1f, R8 ;  /* 0x0000001fff087819 */ /* 0x000fc60000011408 */
[----:B------:R1:W-:Y:S01]  /*69a0*/  STL [R1+0x28cc], R6 ;  /* 0x0028cc0601007387 */ /* 0x0003e20000100800 */
[C---:B0-----:R-:W-:Y:S01]  /*69b0*/  IMAD.X R14, R12.reuse, 0x1, R27, P2 ;  /* 0x000000010c0e7824 */ /* 0x041fe200010e061b */
[----:B------:R-:W-:Y:S01]  /*69c0*/  IADD3 RZ, P2, R13, R28, RZ ;  /* 0x0000001c0dff7210 */ /* 0x000fe20007f5e0ff */
[----:B-1----:R-:W-:-:S03]  /*69d0*/  IMAD.X R6, R12, 0x1, R25, P5 ;  /* 0x000000010c067824 */ /* 0x002fc600028e0619 */
[----:B------:R0:W-:Y:S01]  /*69e0*/  STL [R1+0x28c0], R14 ;  /* 0x0028c00e01007387 */ /* 0x0001e20000100800 */
[----:B------:R-:W-:Y:S01]  /*69f0*/  IMAD.X R12, R12, 0x1, R29, P6 ;  /* 0x000000010c0c7824 */ /* 0x000fe200030e061d */
[C---:B------:R-:W-:Y:S02]  /*6a00*/  IADD3 RZ, P5, R13.reuse, R26, RZ ;  /* 0x0000001a0dff7210 */ /* 0x040fe40007fbe0ff */
[----:B------:R1:W-:Y:S01]  /*6a10*/  STL [R1+0x28c4], R6 ;  /* 0x0028c40601007387 */ /* 0x0003e20000100800 */
[----:B------:R-:W-:-:S03]  /*6a20*/  IADD3 RZ, P6, R13, R24, RZ ;  /* 0x000000180dff7210 */ /* 0x000fc60007fde0ff */
[----:B------:R2:W-:Y:S01]  /*6a30*/  STL [R1+0x28b8], R12 ;  /* 0x0028b80c01007387 */ /* 0x0005e20000100800 */
[----:B0-----:R-:W-:Y:S02]  /*6a40*/  IMAD R14, R3, 0x6f, RZ ;  /* 0x0000006f030e7824 */ /* 0x001fe400078e02ff */
[C---:B-1----:R-:W-:Y:S01]  /*6a50*/  IMAD.X R6, R8.reuse, 0x1, R23, P4 ;  /* 0x0000000108067824 */ /* 0x042fe200020e0617 */
[----:B------:R-:W-:Y:S02]  /*6a60*/  IADD3 RZ, P4, R13, R22, RZ ;  /* 0x000000160dff7210 */ /* 0x000fe40007f9e0ff */
[----:B------:R-:W-:Y:S01]  /*6a70*/  SHF.R.S32.HI R13, RZ, 0x1f, R13 ;  /* 0x0000001fff0d7819 */ /* 0x000fe2000001140d */
[----:B--2---:R-:W-:Y:S01]  /*6a80*/  IMAD.X R12, R8, 0x1, R27, P0 ;  /* 0x00000001080c7824 */ /* 0x004fe200000e061b */
[----:B------:R0:W-:Y:S01]  /*6a90*/  STL [R1+0x28bc], R6 ;  /* 0x0028bc0601007387 */ /* 0x0001e20000100800 */
[----:B------:R-:W-:-:S03]  /*6aa0*/  IADD3 RZ, P0, R10, R28, RZ ;  /* 0x0000001c0aff7210 */ /* 0x000fc60007f1e0ff */
[----:B------:R1:W-:Y:S01]  /*6ab0*/  STL [R1+0x28b0], R12 ;  /* 0x0028b00c01007387 */ /* 0x0003e20000100800 */
[----:B0-----:R-:W-:Y:S01]  /*6ac0*/  IMAD.X R6, R8, 0x1, R25, P1 ;  /* 0x0000000108067824 */ /* 0x001fe200008e0619 */
[----:B------:R-:W-:Y:S01]  /*6ad0*/  IADD3 RZ, P1, R10, R26, RZ ;  /* 0x0000001a0aff7210 */ /* 0x000fe20007f3e0ff */
[----:B------:R-:W-:Y:S01]  /*6ae0*/  IMAD.X R8, R8, 0x1, R29, P3 ;  /* 0x0000000108087824 */ /* 0x000fe200018e061d */
[C---:B------:R-:W-:Y:S01]  /*6af0*/  IADD3 RZ, P3, R10.reuse, R24, RZ ;  /* 0x000000180aff7210 */ /* 0x040fe20007f7e0ff */
        /* <DEDUP_REMOVED lines=85> */
[----:B------:R-:W-:Y:S02]  /*7050*/  IMAD R9, R3, 0x6a, RZ ;  /* 0x0000006a03097824 */ /* 0x000fe400078e02ff */
[----:B-1----:R-:W-:Y:S01]  /*7060*/  IMAD.X R8, R19, 0x1, R23, P4 ;  /* 0x0000000113087824 */ /* 0x002fe200020e0617 */
[----:B------:R0:W-:Y:S01]  /*7070*/  STL [R1+0x2850], R6 ;  /* 0x0028500601007387 */ /* 0x0001e20000100800 */
[----:B------:R-:W-:-:S03]  /*7080*/  IADD3 RZ, P4, R7, R22, RZ ;  /* 0x0000001607ff7210 */ /* 0x000fc60007f9e0ff */
[----:B------:R1:W-:Y:S01]  /*7090*/  STL [R1+0x2854], R8 ;  /* 0x0028540801007387 */ /* 0x0003e20000100800 */
[----:B0-----:R-:W-:Y:S01]  /*70a0*/  SHF.R.S32.HI R6, RZ, 0x1f, R7 ;  /* 0x0000001fff067819 */ /* 0x001fe20000011407 */
[----:B------:R-:W-:Y:S01]  /*70b0*/  IMAD.X R7, R19, 0x1, R25, P1 ;  /* 0x0000000113077824 */ /* 0x000fe200008e0619 */
[----:B------:R-:W-:Y:S01]  /*70c0*/  IADD3 RZ, P1, R5, R26, RZ ;  /* 0x0000001a05ff7210 */ /* 0x000fe20007f3e0ff */
[----:B-1----:R-:W-:Y:S01]  /*70d0*/  IMAD.X R8, R19, 0x1, R27, P0 ;  /* 0x0000000113087824 */ /* 0x002fe200000e061b */
[----:B------:R-:W-:-:S04]  /*70e0*/  IADD3 RZ, P0, R5, R28, RZ ;  /* 0x0000001c05ff7210 */ /* 0x000fc80007f1e0ff */
[----:B------:R0:W-:Y:S04]  /*70f0*/  STL [R1+0x2838], R8 ;  /* 0x0028380801007387 */ /* 0x0001e80000100800 */
[----:B------:R-:W-:Y:S04]  /*7100*/  STL [R1+0x144], R6 ;  /* 0x0001440601007387 */ /* 0x000fe80000100800 */
[----:B------:R1:W-:Y:S01]  /*7110*/  STL [R1+0x283c], R7 ;  /* 0x00283c0701007387 */ /* 0x0003e20000100800 */
[----:B0-----:R-:W-:Y:S01]  /*7120*/  IMAD.X R8, R6, 0x1, R23, P2 ;  /* 0x0000000106087824 */ /* 0x001fe200010e0617 */
[----:B------:R-:W-:Y:S01]  /*7130*/  IADD3 RZ, P2, R5, R22, RZ ;  /* 0x0000001605ff7210 */ /* 0x000fe20007f5e0ff */
[----:B-1----:R-:W-:Y:S01]  /*7140*/  IMAD.X R7, R19, 0x1, R29, P3 ;  /* 0x0000000113077824 */ /* 0x002fe200018e061d */
[----:B------:R-:W-:Y:S01]  /*7150*/  IADD3 RZ, P3, R5, R24, RZ ;  /* 0x0000001805ff7210 */ /* 0x000fe20007f7e0ff */
[----:B------:R-:W-:-:S02]  /*7160*/  IMAD R19, R3, 0x74, RZ ;  /* 0x0000007403137824 */ /* 0x000fc400078e02ff */
[----:B------:R-:W-:Y:S01]  /*7170*/  IMAD R29, R3, 0x7e, RZ ;  /* 0x0000007e031d7824 */ /* 0x000fe200078e02ff */
[----:B------:R0:W-:Y:S04]  /*7180*/  STL [R1+0x2840], R7 ;  /* 0x0028400701007387 */ /* 0x0001e80000100800 */
[----:B------:R1:W-:Y:S01]  /*7190*/  STL [R1+0x2844], R8 ;  /* 0x0028440801007387 */ /* 0x0003e20000100800 */
[----:B0-----:R-:W-:Y:S01]  /*71a0*/  SHF.R.S32.HI R7, RZ, 0x1f, R5 ;  /* 0x0000001fff077819 */ /* 0x001fe20000011405 */
[----:B------:R-:W-:Y:S01]  /*71b0*/  IMAD.X R5, R6, 0x1, R25, P6 ;  /* 0x0000000106057824 */ /* 0x000fe200030e0619 */
[----:B------:R-:W-:Y:S01]  /*71c0*/  IADD3 RZ, P6, R4, R26, RZ ;  /* 0x0000001a04ff7210 */ /* 0x000fe20007fde0ff */
[----:B-1----:R-:W-:Y:S01]  /*71d0*/  IMAD.X R8, R6, 0x1, R27, P5 ;  /* 0x0000000106087824 */ /* 0x002fe200028e061b */
[C---:B------:R-:W-:Y:S01]  /*71e0*/  IADD3 RZ, P5, R4.reuse, R28, RZ ;  /* 0x0000001c04ff7210 */ /* 0x040fe20007fbe0ff */
[----:B------:R-:W-:Y:S01]  /*71f0*/  IMAD.X R6, R7, 0x1, R23, P0 ;  /* 0x0000000107067824 */ /* 0x000fe200000e0617 */
[----:B------:R-:W-:-:S02]  /*7200*/  IADD3 RZ, P0, R4, R24, RZ ;  /* 0x0000001804ff7210 */ /* 0x000fc40007f1e0ff */
[----:B------:R0:W-:Y:S04]  /*7210*/  STL [R1+0x2828], R8 ;  /* 0x0028280801007387 */ /* 0x0001e80000100800 */
[----:B------:R-:W-:Y:S04]  /*7220*/  STL [R1+0x140], R7 ;  /* 0x0001400701007387 */ /* 0x000fe80000100800 */
[----:B------:R1:W-:Y:S01]  /*7230*/  STL [R1+0x282c], R5 ;  /* 0x00282c0501007387 */ /* 0x0003e20000100800 */
[----:B0-----:R-:W-:-:S03]  /*7240*/  IMAD R8, R3, 0x69, RZ ;  /* 0x0000006903087824 */ /* 0x001fc600078e02ff */
[----:B------:R0:W-:Y:S01]  /*7250*/  STL [R1+0x2830], R6 ;  /* 0x0028300601007387 */ /* 0x0001e20000100800 */
[C---:B-1----:R-:W-:Y:S01]  /*7260*/  IMAD.X R5, R7.reuse, 0x1, R27, P1 ;  /* 0x0000000107057824 */ /* 0x042fe200008e061b */
[----:B------:R-:W-:Y:S02]  /*7270*/  IADD3 RZ, P1, R4, R22, RZ ;  /* 0x0000001604ff7210 */ /* 0x000fe40007f3e0ff */
[----:B0-----:R-:W-:Y:S01]  /*7280*/  SHF.R.S32.HI R6, RZ, 0x1f, R4 ;  /* 0x0000001fff067819 */ /* 0x001fe20000011404 */
[----:B------:R-:W-:Y:S01]  /*7290*/  IMAD.X R4, R7, 0x1, R25, P3 ;  /* 0x0000000107047824 */ /* 0x000fe200018e0619 */
[----:B------:R0:W-:Y:S01]  /*72a0*/  STL [R1+0x2834], R5 ;  /* 0x0028340501007387 */ /* 0x0001e20000100800 */
[----:B------:R-:W-:Y:S01]  /*72b0*/  IADD3 RZ, P3, R2, R28, RZ ;  /* 0x0000001c02ff7210 */ /* 0x000fe20007f7e0ff */
[----:B------:R-:W-:Y:S02]  /*72c0*/  IMAD R7, R3, 0x68, RZ ;  /* 0x0000006803077824 */ /* 0x000fe400078e02ff */
[----:B------:R-:W-:Y:S04]  /*72d0*/  STL [R1+0x13c], R6 ;  /* 0x00013c0601007387 */ /* 0x000fe80000100800 */
[----:B------:R1:W-:Y:S01]  /*72e0*/  STL [R1+0x2818], R4 ;  /* 0x0028180401007387 */ /* 0x0003e20000100800 */
[----:B0-----:R-:W-:-:S05]  /*72f0*/  SHF.R.S32.HI R5, RZ, 0x1f, R2 ;  /* 0x0000001fff057819 */ /* 0x001fca0000011402 */
[----:B------:R-:W-:Y:S01]  /*7300*/  STL [R1+0x138], R5 ;  /* 0x0001380501007387 */ /* 0x000fe20000100800 */
[----:B-1----:R-:W-:Y:S01]  /*7310*/  IMAD.X R4, R6, 0x1, R23, P5 ;  /* 0x0000000106047824 */ /* 0x002fe200028e0617 */
[----:B------:R-:W-:-:S04]  /*7320*/  IADD3 RZ, P5, R2, R26, RZ ;  /* 0x0000001a02ff7210 */ /* 0x000fc80007fbe0ff */
[----:B------:R0:W-:Y:S02]  /*7330*/  STL [R1+0x281c], R4 ;  /* 0x00281c0401007387 */ /* 0x0001e40000100800 */
[----:B0-----:R-:W-:Y:S01]  /*7340*/  IMAD.X R4, R6, 0x1, R27, P6 ;  /* 0x0000000106047824 */ /* 0x001fe200030e061b */
[----:B------:R-:W-:Y:S01]  /*7350*/  IADD3 RZ, P6, R2, R24, RZ ;  /* 0x0000001802ff7210 */ /* 0x000fe20007fde0ff */
[----:B------:R-:W-:Y:S01]  /*7360*/  IMAD.X R6, R6, 0x1, R25, P0 ;  /* 0x0000000106067824 */ /* 0x000fe200000e0619 */
[----:B------:R-:W-:Y:S01]  /*7370*/  IADD3 RZ, P0, R2, R22, RZ ;  /* 0x0000001602ff7210 */ /* 0x000fe20007f1e0ff */
[----:B------:R-:W-:Y:S01]  /*7380*/  IMAD.X R2, R5, 0x1, R27, P5 ;  /* 0x0000000105027824 */ /* 0x000fe200028e061b */
[----:B------:R0:W-:Y:S01]  /*7390*/  STL [R1+0x2820], R4 ;  /* 0x0028200401007387 */ /* 0x0001e20000100800 */
[C---:B------:R-:W-:Y:S01]  /*73a0*/  IADD3 RZ, P5, R0.reuse, R26, RZ ;  /* 0x0000001a00ff7210 */ /* 0x040fe20007fbe0ff */
[C---:B------:R-:W-:Y:S02]  /*73b0*/  IMAD R26, R3.reuse, 0x7b, RZ ;  /* 0x0000007b031a7824 */ /* 0x040fe400078e02ff */
[----:B------:R1:W-:Y:S01]  /*73c0*/  STL [R1+0x2824], R6 ;  /* 0x0028240601007387 */ /* 0x0003e20000100800 */
[----:B------:R-:W-:Y:S01]  /*73d0*/  IMAD R27, R3, 0x7c, RZ ;  /* 0x0000007c031b7824 */ /* 0x000fe200078e02ff */
[----:B0-----:R-:W-:Y:S01]  /*73e0*/  SHF.R.S32.HI R4, RZ, 0x1f, R0 ;  /* 0x0000001fff047819 */ /* 0x001fe20000011400 */
[C---:B-1----:R-:W-:Y:S01]  /*73f0*/  IMAD.X R6, R5.reuse, 0x1, R23, P3 ;  /* 0x0000000105067824 */ /* 0x042fe200018e0617 */
[C---:B------:R-:W-:Y:S01]  /*7400*/  IADD3 RZ, P3, R0.reuse, R28, RZ ;  /* 0x0000001c00ff7210 */ /* 0x040fe20007f7e0ff */
[----:B------:R-:W-:Y:S01]  /*7410*/  IMAD.X R5, R5, 0x1, R25, P6 ;  /* 0x0000000105057824 */ /* 0x000fe200030e0619 */
[----:B------:R-:W-:Y:S01]  /*7420*/  IADD3 RZ, P6, R0, R24, RZ ;  /* 0x0000001800ff7210 */ /* 0x000fe20007fde0ff */
[C---:B------:R-:W-:Y:S01]  /*7430*/  IMAD R24, R3.reuse, 0x79, RZ ;  /* 0x0000007903187824 */ /* 0x040fe200078e02ff */
[----:B------:R0:W-:Y:S01]  /*7440*/  STL [R1+0x2808], R6 ;  /* 0x0028080601007387 */ /* 0x0001e20000100800 */
[----:B------:R-:W-:-:S02]  /*7450*/  IMAD R25, R3, 0x7a, RZ ;  /* 0x0000007a03197824 */ /* 0x000fc400078e02ff */
[C---:B------:R-:W-:Y:S01]  /*7460*/  IMAD R28, R3.reuse, 0x7d, RZ ;  /* 0x0000007d031c7824 */ /* 0x040fe200078e02ff */
[----:B------:R-:W-:Y:S04]  /*7470*/  STL [R1+0x148], R4 ;  /* 0x0001480401007387 */ /* 0x000fe80000100800 */
[----:B------:R1:W-:Y:S01]  /*7480*/  STL [R1+0x280c], R2 ;  /* 0x00280c0201007387 */ /* 0x0003e20000100800 */
[----:B0-----:R-:W-:-:S03]  /*7490*/  IMAD R6, R3, 0x67, RZ ;  /* 0x0000006703067824 */ /* 0x001fc600078e02ff */
[----:B------:R0:W-:Y:S01]  /*74a0*/  STL [R1+0x2810], R5 ;  /* 0x0028100501007387 */ /* 0x0001e20000100800 */
[----:B-1----:R-:W-:Y:S01]  /*74b0*/  IMAD.X R2, R4, 0x1, R23, P3 ;  /* 0x0000000104027824 */ /* 0x002fe200018e0617 */
[----:B------:R-:W-:Y:S01]  /*74c0*/  IADD3 RZ, P3, R0, R22, RZ ;  /* 0x0000001600ff7210 */ /* 0x000fe20007f7e0ff */
[C---:B------:R-:W-:Y:S02]  /*74d0*/  IMAD R0, R3.reuse, 0x15, RZ ;  /* 0x0000001503007824 */ /* 0x040fe400078e02ff */
[C---:B------:R-:W-:Y:S01]  /*74e0*/  IMAD R4, R3.reuse, 0x16, RZ ;  /* 0x0000001603047824 */ /* 0x040fe200078e02ff */
[----:B------:R1:W-:Y:S01]  /*74f0*/  STL [R1+0x2814], R2 ;  /* 0x0028140201007387 */ /* 0x0003e20000100800 */
[C---:B0-----:R-:W-:Y:S02]  /*7500*/  IMAD R5, R3.reuse, 0x66, RZ ;  /* 0x0000006603057824 */ /* 0x041fe400078e02ff */
[C---:B------:R-:W-:Y:S01]  /*7510*/  IMAD R22, R3.reuse, 0x77, RZ ;  /* 0x0000007703167824 */ /* 0x040fe200078e02ff */
[----:B------:R0:W-:Y:S01]  /*7520*/  STL [R1+0x134], R0 ;  /* 0x0001340001007387 */ /* 0x0001e20000100800 */
[----:B------:R-:W-:-:S03]  /*7530*/  IMAD R23, R3, 0x78, RZ ;  /* 0x0000007803177824 */ /* 0x000fc600078e02ff */
[----:B------:R2:W-:Y:S01]  /*7540*/  STL [R1+0x130], R4 ;  /* 0x0001300401007387 */ /* 0x0005e20000100800 */
[C---:B-1----:R-:W-:Y:S02]  /*7550*/  IMAD R2, R3.reuse, 0x17, RZ ;  /* 0x0000001703027824 */ /* 0x042fe400078e02ff */
[----:B0-----:R-:W-:-:S03]  /*7560*/  IMAD R0, R3, 0x18, RZ ;  /* 0x0000001803007824 */ /* 0x001fc600078e02ff */
[----:B------:R0:W-:Y:S01]  /*7570*/  STL [R1+0x12c], R2 ;  /* 0x00012c0201007387 */ /* 0x0001e20000100800 */
[----:B--2---:R-:W-:-:S03]  /*7580*/  IMAD R4, R3, 0x19, RZ ;  /* 0x0000001903047824 */ /* 0x004fc600078e02ff */
[----:B------:R1:W-:Y:S04]  /*7590*/  STL [R1+0x128], R0 ;  /* 0x0001280001007387 */ /* 0x0003e80000100800 */
[----:B------:R2:W-:Y:S01]  /*75a0*/  STL [R1+0x124], R4 ;  /* 0x0001240401007387 */ /* 0x0005e20000100800 */
[C---:B0-----:R-:W-:Y:S02]  /*75b0*/  IMAD R2, R3.reuse, 0x1a, RZ ;  /* 0x0000001a03027824 */ /* 0x041fe400078e02ff */
[----:B-1----:R-:W-:-:S03]  /*75c0*/  IMAD R0, R3, 0x1b, RZ ;  /* 0x0000001b03007824 */ /* 0x002fc600078e02ff */
        /* <DEDUP_REMOVED lines=10> */
[C---:B0-----:R-:W-:Y:S02]  /*7670*/  IMAD.SHL.U32 R2, R3.reuse, 0x20, RZ ;  /* 0x0000002003027824 */ /* 0x041fe400078e00ff */
        /* <DEDUP_REMOVED lines=62> */
[----:B--2---:R-:W-:-:S03]  /*7a60*/  IMAD.SHL.U32 R4, R3, 0x40, RZ ;  /* 0x0000004003047824 */ /* 0x004fc600078e00ff */
        /* <DEDUP_REMOVED lines=69> */
[C---:B-1----:R-:W-:Y:S02]  /*7ec0*/  IMAD R0, R3.reuse, 0x63, RZ ;  /* 0x0000006303007824 */ /* 0x042fe400078e02ff */
[----:B--2---:R-:W-:-:S03]  /*7ed0*/  IMAD R4, R3, 0x65, RZ ;  /* 0x0000006503047824 */ /* 0x004fc600078e02ff */
[----:B------:R-:W-:Y:S04]  /*7ee0*/  STL [R1+0x2a08], R0 ;  /* 0x002a080001007387 */ /* 0x000fe80000100800 */
[----:B------:R0:W-:Y:S02]  /*7ef0*/  STL [R1], R2 ;  /* 0x0000000201007387 */ /* 0x0001e40000100800 */
[C---:B0-----:R-:W-:Y:S02]  /*7f00*/  IMAD R2, R3.reuse, 0x64, RZ ;  /* 0x0000006403027824 */ /* 0x041fe400078e02ff */
[----:B------:R-:W-:-:S03]  /*7f10*/  IMAD R3, R3, 0x7f, RZ ;  /* 0x0000007f03037824 */ /* 0x000fc600078e02ff */
[----:B------:R-:W-:Y:S04]  /*7f20*/  STL [R1+0x2a00], R2 ;  /* 0x002a000201007387 */ /* 0x000fe80000100800 */
[----:B------:R-:W-:Y:S04]  /*7f30*/  STL [R1+0x2a04], R4 ;  /* 0x002a040401007387 */ /* 0x000fe80000100800 */
[----:B------:R-:W-:Y:S04]  /*7f40*/  STL [R1+0x29fc], R5 ;  /* 0x0029fc0501007387 */ /* 0x000fe80000100800 */
[----:B------:R-:W-:Y:S04]  /*7f50*/  STL [R1+0x29f8], R6 ;  /* 0x0029f80601007387 */ /* 0x000fe80000100800 */
[----:B------:R0:W-:Y:S04]  /*7f60*/  STL [R1+0x29f0], R7 ;  /* 0x0029f00701007387 */ /* 0x0001e80000100800 */
[----:B------:R-:W-:Y:S04]  /*7f70*/  STL [R1+0x29f4], R8 ;  /* 0x0029f40801007387 */ /* 0x000fe80000100800 */
[----:B------:R-:W-:Y:S04]  /*7f80*/  STL [R1+0x29e8], R9 ;  /* 0x0029e80901007387 */ /* 0x000fe80000100800 */
[----:B------:R-:W-:Y:S04]  /*7f90*/  STL [R1+0x29ec], R10 ;  /* 0x0029ec0a01007387 */ /* 0x000fe80000100800 */
[----:B------:R-:W-:Y:S04]  /*7fa0*/  STL [R1+0x29e0], R11 ;  /* 0x0029e00b01007387 */ /* 0x000fe80000100800 */
[----:B------:R-:W-:Y:S04]  /*7fb0*/  STL [R1+0x29e4], R12 ;  /* 0x0029e40c01007387 */ /* 0x000fe80000100800 */
[----:B------:R-:W-:Y:S04]  /*7fc0*/  STL [R1+0x2a0c], R13 ;  /* 0x002a0c0d01007387 */ /* 0x000fe80000100800 */
[----:B------:R1:W-:Y:S04]  /*7fd0*/  STL [R1+0x2a10], R14 ;  /* 0x002a100e01007387 */ /* 0x0003e80000100800 */
[----:B------:R-:W-:Y:S04]  /*7fe0*/  STL [R1+0x2a14], R15 ;  /* 0x002a140f01007387 */ /* 0x000fe80000100800 */
[----:B------:R2:W-:Y:S04]  /*7ff0*/  STL [R1+0x2a18], R16 ;  /* 0x002a181001007387 */ /* 0x0005e80000100800 */
[----:B------:R-:W3:Y:S04]  /*8000*/  LDL R0, [R1+0x134] ;  /* 0x0001340001007983 */ /* 0x000ee80000100800 */
[----:B0-----:R-:W2:Y:S04]  /*8010*/  LDL R7, [R1+0xa5c] ;  /* 0x000a5c0001077983 */ /* 0x001ea80000100800 */
[----:B-1----:R-:W2:Y:S04]  /*8020*/  LDL R14, [R1+0x148] ;  /* 0x00014800010e7983 */ /* 0x002ea80000100800 */
[----:B------:R-:W4:Y:S04]  /*8030*/  LDL R11, [R1+0x5e0] ;  /* 0x0005e000010b7983 */ /* 0x000f280000100800 */
[----:B------:R-:W5:Y:S04]  /*8040*/  LDL R6, [R1+0xa60] ;  /* 0x000a600001067983 */ /* 0x000f680000100800 */
[----:B------:R-:W5:Y:S04]  /*8050*/  LDL R12, [R1+0x5e4] ;  /* 0x0005e400010c7983 */ /* 0x000f680000100800 */
[----:B------:R-:W5:Y:S04]  /*8060*/  LDL R8, [R1+0xa58] ;  /* 0x000a580001087983 */ /* 0x000f680000100800 */
[----:B------:R-:W5:Y:S04]  /*8070*/  LDL R9, [R1+0x5e8] ;  /* 0x0005e80001097983 */ /* 0x000f680000100800 */
[----:B------:R-:W5:Y:S04]  /*8080*/  LDL R13, [R1+0x130] ;  /* 0x00013000010d7983 */ /* 0x000f680000100800 */
[----:B------:R-:W5:Y:S04]  /*8090*/  LDL R2, [R1+0x12c] ;  /* 0x00012c0001027983 */ /* 0x000f680000100800 */
[----:B------:R-:W5:Y:S04]  /*80a0*/  LDL R5, [R1+0x128] ;  /* 0x0001280001057983 */ /* 0x000f680000100800 */
[----:B------:R-:W5:Y:S01]  /*80b0*/  LDL R10, [R1+0x124] ;  /* 0x00012400010a7983 */ /* 0x000f620000100800 */
[----:B---3--:R-:W-:Y:S01]  /*80c0*/  SHF.R.S32.HI R4, RZ, 0x1f, R0 ;  /* 0x0000001fff047819 */ /* 0x008fe20000011400 */
[----:B--2---:R-:W-:-:S04]  /*80d0*/  IMAD.X R16, R14, 0x1, R7, P5 ;  /* 0x000000010e107824 */ /* 0x004fc800028e0607 */
[----:B------:R-:W-:Y:S01]  /*80e0*/  STL [R1+0x14c], R4 ;  /* 0x00014c0401007387 */ /* 0x000fe20000100800 */
[----:B----4-:R-:W-:-:S03]  /*80f0*/  IADD3 R15, P5, R0, R11, RZ ;  /* 0x0000000b000f7210 */ /* 0x010fc60007fbe0ff */
[----:B------:R5:W-:Y:S04]  /*8100*/  STL [R1+0xe04], R16 ;  /* 0x000e041001007387 */ /* 0x000be80000100800 */
[----:B------:R0:W-:Y:S01]  /*8110*/  STL [R1+0xe10], R15 ;  /* 0x000e100f01007387 */ /* 0x0001e20000100800 */
[----:B-----5:R-:W-:Y:S01]  /*8120*/  IMAD.X R16, R14, 0x1, R6, P6 ;  /* 0x000000010e107824 */ /* 0x020fe200030e0606 */
[----:B------:R-:W-:Y:S01]  /*8130*/  IADD3 R14, P6, R0, R12, RZ ;  /* 0x0000000c000e7210 */ /* 0x000fe20007fde0ff */
[----:B0-----:R-:W-:Y:S01]  /*8140*/  IMAD.X R15, R4, 0x1, R8, P5 ;  /* 0x00000001040f7824 */ /* 0x001fe200028e0608 */
[----:B------:R-:W-:Y:S02]  /*8150*/  IADD3 R0, P5, R0, R9, RZ ;  /* 0x0000000900007210 */ /* 0x000fe40007fbe0ff */
[----:B------:R-:W-:Y:S04]  /*8160*/  STL [R1+0xe08], R16 ;  /* 0x000e081001007387 */ /* 0x000fe80000100800 */
[----:B------:R-:W-:Y:S04]  /*8170*/  STL [R1+0xe18], R14 ;  /* 0x000e180e01007387 */ /* 0x000fe80000100800 */
[----:B------:R-:W-:Y:S04]  /*8180*/  STL [R1+0xe0c], R15 ;  /* 0x000e0c0f01007387 */ /* 0x000fe80000100800 */
[----:B------:R0:W-:Y:S04]  /*8190*/  STL [R1+0xe20], R0 ;  /* 0x000e200001007387 */ /* 0x0001e80000100800 */
[----:B0-----:R-:W2:Y:S01]  /*81a0*/  LDL R0, [R1+0x120] ;  /* 0x0001200001007983 */ /* 0x001ea20000100800 */
[----:B------:R-:W-:Y:S01]  /*81b0*/  IMAD.X R16, R4, 0x1, R7, P6 ;  /* 0x0000000104107824 */ /* 0x000fe200030e0607 */
[----:B------:R-:W-:-:S02]  /*81c0*/  SHF.R.S32.HI R14, RZ, 0x1f, R13 ;  /* 0x0000001fff0e7819 */ /* 0x000fc4000001140d */
[C---:B------:R-:W-:Y:S02]  /*81d0*/  IADD3 R15, P6, R13.reuse, R11, RZ ;  /* 0x0000000b0d0f7210 */ /* 0x040fe40007fde0ff */
[----:B------:R0:W-:Y:S04]  /*81e0*/  STL [R1+0xe14], R16 ;  /* 0x000e141001007387 */ /* 0x0001e80000100800 */
[----:B------:R-:W-:Y:S04]  /*81f0*/  STL [R1+0x150], R14 ;  /* 0x0001500e01007387 */ /* 0x000fe80000100800 */
[----:B------:R1:W-:Y:S01]  /*8200*/  STL [R1+0xe28], R15 ;  /* 0x000e280f01007387 */ /* 0x0003e20000100800 */
[----:B0-----:R-:W-:Y:S01]  /*8210*/  IMAD.X R16, R4, 0x1, R6, P5 ;  /* 0x0000000104107824 */ /* 0x001fe200028e0606 */
[----:B-1----:R-:W-:-:S04]  /*8220*/  IADD3 R15, P5, R13, R12, RZ ;  /* 0x0000000c0d0f7210 */ /* 0x002fc80007fbe0ff */
[----:B------:R0:W-:Y:S04]  /*8230*/  STL [R1+0xe1c], R16 ;  /* 0x000e1c1001007387 */ /* 0x0001e80000100800 */
[----:B------:R1:W-:Y:S01]  /*8240*/  STL [R1+0xe30], R15 ;  /* 0x000e300f01007387 */ /* 0x0003e20000100800 */
[----:B0-----:R-:W-:Y:S01]  /*8250*/  IMAD.X R16, R14, 0x1, R8, P6 ;  /* 0x000000010e107824 */ /* 0x001fe200030e0608 */
[----:B-1----:R-:W-:Y:S02]  /*8260*/  IADD3 R15, P6, R13, R9, RZ ;  /* 0x000000090d0f7210 */ /* 0x002fe40007fde0ff */
[----:B------:R-:W3:Y:S01]  /*8270*/  LDL R13, [R1+0x11c] ;  /* 0x00011c00010d7983 */ /* 0x000ee20000100800 */
[----:B------:R-:W-:-:S03]  /*8280*/  SHF.R.S32.HI R4, RZ, 0x1f, R2 ;  /* 0x0000001fff047819 */ /* 0x000fc60000011402 */
[----:B------:R0:W-:Y:S04]  /*8290*/  STL [R1+0xe24], R16 ;  /* 0x000e241001007387 */ /* 0x0001e80000100800 */
[----:B------:R-:W-:Y:S04]  /*82a0*/  STL [R1+0x154], R4 ;  /* 0x0001540401007387 */ /* 0x000fe80000100800 */
[----:B------:R1:W-:Y:S01]  /*82b0*/  STL [R1+0xe38], R15 ;  /* 0x000e380f01007387 */ /* 0x0003e20000100800 */
[----:B0-----:R-:W-:-:S05]  /*82c0*/  IMAD.X R16, R14, 0x1, R7, P5 ;  /* 0x000000010e107824 */ /* 0x001fca00028e0607 */
[----:B------:R0:W-:Y:S01]  /*82d0*/  STL [R1+0xe2c], R16 ;  /* 0x000e2c1001007387 */ /* 0x0001e20000100800 */
[----:B-1----:R-:W-:-:S05]  /*82e0*/  IADD3 R15, P5, R2, R11, RZ ;  /* 0x0000000b020f7210 */ /* 0x002fca0007fbe0ff */
[----:B------:R1:W-:Y:S01]  /*82f0*/  STL [R1+0xe40], R15 ;  /* 0x000e400f01007387 */ /* 0x0003e20000100800 */
[----:B0-----:R-:W-:Y:S01]  /*8300*/  IMAD.X R16, R14, 0x1, R6, P6 ;  /* 0x000000010e107824 */ /* 0x001fe200030e0606 */
[----:B------:R-:W-:-:S04]  /*8310*/  IADD3 R14, P6, R2, R12, RZ ;  /* 0x0000000c020e7210 */ /* 0x000fc80007fde0ff */
[----:B------:R0:W-:Y:S01]  /*8320*/  STL [R1+0xe34], R16 ;  /* 0x000e341001007387 */ /* 0x0001e20000100800 */
[----:B-1----:R-:W-:Y:S01]  /*8330*/  IMAD.X R15, R4, 0x1, R8, P5 ;  /* 0x00000001040f7824 */ /* 0x002fe200028e0608 */
[----:B------:R-:W-:Y:S02]  /*8340*/  IADD3 R2, P5, R2, R9, RZ ;  /* 0x0000000902027210 */ /* 0x000fe40007fbe0ff */
[----:B------:R1:W-:Y:S04]  /*8350*/  STL [R1+0xe48], R14 ;  /* 0x000e480e01007387 */ /* 0x0003e80000100800 */
[----:B------:R4:W-:Y:S01]  /*8360*/  STL [R1+0xe3c], R15 ;  /* 0x000e3c0f01007387 */ /* 0x0009e20000100800 */
[----:B0-----:R-:W-:-:S03]  /*8370*/  IMAD.X R16, R4, 0x1, R7, P6 ;  /* 0x0000000104107824 */ /* 0x001fc600030e0607 */
[----:B------:R0:W-:Y:S01]  /*8380*/  STL [R1+0xe50], R2 ;  /* 0x000e500201007387 */ /* 0x0001e20000100800 */
[----:B-1----:R-:W-:Y:S02]  /*8390*/  SHF.R.S32.HI R14, RZ, 0x1f, R5 ;  /* 0x0000001fff0e7819 */ /* 0x002fe40000011405 */
[C---:B----4-:R-:W-:Y:S01]  /*83a0*/  IADD3 R15, P6, R5.reuse, R11, RZ ;  /* 0x0000000b050f7210 */ /* 0x050fe20007fde0ff */
[----:B0-----:R-:W4:Y:S04]  /*83b0*/  LDL R2, [R1+0x118] ;  /* 0x0001180001027983 */ /* 0x001f280000100800 */
        /* <DEDUP_REMOVED lines=9> */
[----:B------:R-:W5:Y:S01]  /*8450*/  LDL R5, [R1+0x114] ;  /* 0x0001140001057983 */ /* 0x000f620000100800 */
        /* <DEDUP_REMOVED lines=10> */
[----:B------:R-:W-:Y:S01]  /*8500*/  STL [R1+0xe64], R16 ;  /* 0x000e641001007387 */ /* 0x000fe20000100800 */
[----:B-1----:R-:W-:Y:S01]  /*8510*/  IMAD.X R15, R4, 0x1, R8, P5 ;  /* 0x00000001040f7824 */ /* 0x002fe200028e0608 */
[----:B------:R-:W-:Y:S02]  /*8520*/  IADD3 R10, P5, R10, R9, RZ ;  /* 0x000000090a0a7210 */ /* 0x000fe40007fbe0ff */
[----:B------:R-:W-:Y:S04]  /*8530*/  STL [R1+0xe78], R14 ;  /* 0x000e780e01007387 */ /* 0x000fe80000100800 */
[----:B------:R-:W-:Y:S04]  /*8540*/  STL [R1+0xe6c], R15 ;  /* 0x000e6c0f01007387 */ /* 0x000fe80000100800 */
[----:B------:R0:W-:Y:S04]  /*8550*/  STL [R1+0xe80], R10 ;  /* 0x000e800a01007387 */ /* 0x0001e80000100800 */
[----:B0-----:R-:W5:Y:S01]  /*8560*/  LDL R10, [R1+0x110] ;  /* 0x00011000010a7983 */ /* 0x001f620000100800 */
[----:B------:R-:W-:-:S05]  /*8570*/  IMAD.X R16, R4, 0x1, R7, P6 ;  /* 0x0000000104107824 */ /* 0x000fca00030e0607 */
[----:B------:R0:W-:Y:S02]  /*8580*/  STL [R1+0xe74], R16 ;  /* 0x000e741001007387 */ /* 0x0001e40000100800 */
[----:B0-----:R-:W-:Y:S01]  /*8590*/  IMAD.X R16, R4, 0x1, R6, P5 ;  /* 0x0000000104107824 */ /* 0x001fe200028e0606 */
[----:B--2---:R-:W-:Y:S02]  /*85a0*/  SHF.R.S32.HI R14, RZ, 0x1f, R0 ;  /* 0x0000001fff0e7819 */ /* 0x004fe40000011400 */
[----:B------:R-:W-:-:S03]  /*85b0*/  IADD3 R15, P6, R0, R11, RZ ;  /* 0x0000000b000f7210 */ /* 0x000fc60007fde0ff */
[----:B------:R-:W-:Y:S04]  /*85c0*/  STL [R1+0x160], R14 ;  /* 0x0001600e01007387 */ /* 0x000fe80000100800 */
[----:B------:R0:W-:Y:S04]  /*85d0*/  STL [R1+0xe88], R15 ;  /* 0x000e880f01007387 */ /* 0x0001e80000100800 */
[----:B------:R1:W-:Y:S01]  /*85e0*/  STL [R1+0xe7c], R16 ;  /* 0x000e7c1001007387 */ /* 0x0003e20000100800 */
[----:B0-----:R-:W-:Y:S01]  /*85f0*/  IADD3 R15, P5, R0, R12, RZ ;  /* 0x0000000c000f7210 */ /* 0x001fe20007fbe0ff */
[----:B-1----:R-:W-:-:S04]  /*8600*/  IMAD.X R16, R14, 0x1, R8, P6 ;  /* 0x000000010e107824 */ /* 0x002fc800030e0608 */
[----:B------:R0:W-:Y:S02]  /*8610*/  STL [R1+0xe90], R15 ;  /* 0x000e900f01007387 */ /* 0x0001e40000100800 */
[----:B0-----:R-:W-:Y:S02]  /*8620*/  IADD3 R15, P6, R0, R9, RZ ;  /* 0x00000009000f7210 */ /* 0x001fe40007fde0ff */
[----:B------:R-:W2:Y:S01]  /*8630*/  LDL R0, [R1+0x10c] ;  /* 0x00010c0001007983 */ /* 0x000ea20000100800 */
[----:B---3--:R-:W-:-:S03]  /*8640*/  SHF.R.S32.HI R4, RZ, 0x1f, R13 ;  /* 0x0000001fff047819 */ /* 0x008fc6000001140d */
        /* <DEDUP_REMOVED lines=10> */
[C---:B-1----:R-:W-:Y:S01]  /*86f0*/  IMAD.X R15, R4.reuse, 0x1, R8, P5 ;  /* 0x00000001040f7824 */ /* 0x042fe200028e0608 */
[----:B------:R-:W-:Y:S02]  /*8700*/  IADD3 R13, P5, R13, R9, RZ ;  /* 0x000000090d0d7210 */ /* 0x000fe40007fbe0ff */
[----:B------:R-:W-:Y:S04]  /*8710*/  STL [R1+0xea8], R14 ;  /* 0x000ea80e01007387 */ /* 0x000fe80000100800 */
[----:B------:R-:W-:Y:S04]  /*8720*/  STL [R1+0xe9c], R15 ;  /* 0x000e9c0f01007387 */ /* 0x000fe80000100800 */
[----:B------:R0:W-:Y:S04]  /*8730*/  STL [R1+0xeb0], R13 ;  /* 0x000eb00d01007387 */ /* 0x0001e80000100800 */
[----:B0-----:R-:W3:Y:S01]  /*8740*/  LDL R13, [R1+0x108] ;  /* 0x00010800010d7983 */ /* 0x001ee20000100800 */
[----:B------:R-:W-:Y:S01]  /*8750*/  IMAD.X R16, R4, 0x1, R7, P6 ;  /* 0x0000000104107824 */ /* 0x000fe200030e0607 */
[----:B----4-:R-:W-:-:S02]  /*8760*/  SHF.R.S32.HI R14, RZ, 0x1f, R2 ;  /* 0x0000001fff0e7819 */ /* 0x010fc40000011402 */
[----:B------:R-:W-:Y:S02]  /*8770*/  IADD3 R15, P6, R2, R11, RZ ;  /* 0x0000000b020f7210 */ /* 0x000fe40007fde0ff */
        /* <DEDUP_REMOVED lines=8> */
[----:B-1----:R-:W-:Y:S02]  /*8800*/  IADD3 R15, P6, R2, R9, RZ ;  /* 0x00000009020f7210 */ /* 0x002fe40007fde0ff */
[----:B------:R-:W4:Y:S01]  /*8810*/  LDL R2, [R1+0x104] ;  /* 0x0001040001027983 */ /* 0x000f220000100800 */
[----:B-----5:R-:W-:-:S03]  /*8820*/  SHF.R.S32.HI R4, RZ, 0x1f, R5 ;  /* 0x0000001fff047819 */ /* 0x020fc60000011405 */
        /* <DEDUP_REMOVED lines=10> */
[C---:B-1----:R-:W-:Y:S01]  /*88d0*/  IMAD.X R15, R4.reuse, 0x1, R8, P5 ;  /* 0x00000001040f7824 */ /* 0x042fe200028e0608 */
[----:B------:R-:W-:Y:S02]  /*88e0*/  IADD3 R5, P5, R5, R9, RZ ;  /* 0x0000000905057210 */ /* 0x000fe40007fbe0ff */
[----:B------:R-:W-:Y:S04]  /*88f0*/  STL [R1+0xed8], R14 ;  /* 0x000ed80e01007387 */ /* 0x000fe80000100800 */
[----:B------:R-:W-:Y:S04]  /*8900*/  STL [R1+0xecc], R15 ;  /* 0x000ecc0f01007387 */ /* 0x000fe80000100800 */
[----:B------:R1:W-:Y:S01]  /*8910*/  STL [R1+0xee0], R5 ;  /* 0x000ee00501007387 */ /* 0x0003e20000100800 */
[----:B0-----:R-:W-:-:S03]  /*8920*/  IMAD.X R16, R4, 0x1, R7, P6 ;  /* 0x0000000104107824 */ /* 0x001fc600030e0607 */
[----:B-1----:R-:W5:Y:S01]  /*8930*/  LDL R5, [R1+0x100] ;  /* 0x0001000001057983 */ /* 0x002f620000100800 */
[----:B------:R-:W-:Y:S02]  /*8940*/  SHF.R.S32.HI R14, RZ, 0x1f, R10 ;  /* 0x0000001fff0e7819 */ /* 0x000fe4000001140a */
[----:B------:R-:W-:Y:S01]  /*8950*/  IADD3 R15, P6, R10, R11, RZ ;  /* 0x0000000b0a0f7210 */ /* 0x000fe20007fde0ff */
        /* <DEDUP_REMOVED lines=9> */
[----:B------:R-:W5:Y:S04]  /*89f0*/  LDL R10, [R1+0xfc] ;  /* 0x0000fc00010a7983 */ /* 0x000f680000100800 */
[----:B------:R0:W-:Y:S02]  /*8a00*/  STL [R1+0xee4], R16 ;  /* 0x000ee41001007387 */ /* 0x0001e40000100800 */
[----:B0-----:R-:W-:Y:S01]  /*8a10*/  IMAD.X R16, R14, 0x1, R7, P5 ;  /* 0x000000010e107824 */ /* 0x001fe200028e0607 */
[----:B--2---:R-:W-:-:S05]  /*8a20*/  SHF.R.S32.HI R4, RZ, 0x1f, R0 ;  /* 0x0000001fff047819 */ /* 0x004fca0000011400 */
[----:B------:R-:W-:Y:S04]  /*8a30*/  STL [R1+0x174], R4 ;  /* 0x0001740401007387 */ /* 0x000fe80000100800 */
[----:B------:R0:W-:Y:S04]  /*8a40*/  STL [R1+0xef8], R15 ;  /* 0x000ef80f01007387 */ /* 0x0001e80000100800 */
[----:B------:R1:W-:Y:S01]  /*8a50*/  STL [R1+0xeec], R16 ;  /* 0x000eec1001007387 */ /* 0x0003e20000100800 */
[----:B0-----:R-:W-:Y:S01]  /*8a60*/  IADD3 R15, P5, R0, R11, RZ ;  /* 0x0000000b000f7210 */ /* 0x001fe20007fbe0ff */
[----:B-1----:R-:W-:Y:S01]  /*8a70*/  IMAD.X R16, R14, 0x1, R6, P6 ;  /* 0x000000010e107824 */ /* 0x002fe200030e0606 */
[----:B------:R-:W-:-:S03]  /*8a80*/  IADD3 R14, P6, R0, R12, RZ ;  /* 0x0000000c000e7210 */ /* 0x000fc60007fde0ff */
[----:B------:R0:W-:Y:S04]  /*8a90*/  STL [R1+0xf00], R15 ;  /* 0x000f000f01007387 */ /* 0x0001e80000100800 */
[----:B------:R-:W-:Y:S01]  /*8aa0*/  STL [R1+0xef4], R16 ;  /* 0x000ef41001007387 */ /* 0x000fe20000100800 */
[----:B0-----:R-:W-:Y:S01]  /*8ab0*/  IMAD.X R15, R4, 0x1, R8, P5 ;  /* 0x00000001040f7824 */ /* 0x001fe200028e0608 */
[----:B------:R-:W-:Y:S02]  /*8ac0*/  IADD3 R0, P5, R0, R9, RZ ;  /* 0x0000000900007210 */ /* 0x000fe40007fbe0ff */
[----:B------:R-:W-:Y:S04]  /*8ad0*/  STL [R1+0xf08], R14 ;  /* 0x000f080e01007387 */ /* 0x000fe80000100800 */
[----:B------:R-:W-:Y:S04]  /*8ae0*/  STL [R1+0xefc], R15 ;  /* 0x000efc0f01007387 */ /* 0x000fe80000100800 */
[----:B------:R0:W-:Y:S04]  /*8af0*/  STL [R1+0xf10], R0 ;  /* 0x000f100001007387 */ /* 0x0001e80000100800 */
[----:B0-----:R-:W2:Y:S01]  /*8b00*/  LDL R0, [R1+0xf8] ;  /* 0x0000f80001007983 */ /* 0x001ea20000100800 */
[----:B------:R-:W-:Y:S01]  /*8b10*/  IMAD.X R16, R4, 0x1, R7, P6 ;  /* 0x0000000104107824 */ /* 0x000fe200030e0607 */
[----:B---3--:R-:W-:-:S02]  /*8b20*/  SHF.R.S32.HI R14, RZ, 0x1f, R13 ;  /* 0x0000001fff0e7819 */ /* 0x008fc4000001140d */
        /* <DEDUP_REMOVED lines=11> */
[----:B----4-:R-:W-:-:S03]  /*8be0*/  SHF.R.S32.HI R4, RZ, 0x1f, R2 ;  /* 0x0000001fff047819 */ /* 0x010fc60000011402 */
        /* <DEDUP_REMOVED lines=12> */
[----:B------:R-:W-:Y:S04]  /*8cb0*/  STL [R1+0xf38], R14 ;  /* 0x000f380e01007387 */ /* 0x000fe80000100800 */
[----:B------:R-:W-:Y:S01]  /*8cc0*/  STL [R1+0xf2c], R15 ;  /* 0x000f2c0f01007387 */ /* 0x000fe20000100800 */
[----:B0-----:R-:W-:-:S03]  /*8cd0*/  IMAD.X R16, R4, 0x1, R7, P6 ;  /* 0x0000000104107824 */ /* 0x001fc600030e0607 */
[----:B------:R0:W-:Y:S04]  /*8ce0*/  STL [R1+0xf40], R2 ;  /* 0x000f400201007387 */ /* 0x0001e80000100800 */
[----:B0-----:R-:W4:Y:S01]  /*8cf0*/  LDL R2, [R1+0xf0] ;  /* 0x0000f00001027983 */ /* 0x001f220000100800 */
[----:B-----5:R-:W-:Y:S02]  /*8d00*/  SHF.R.S32.HI R14, RZ, 0x1f, R5 ;  /* 0x0000001fff0e7819 */ /* 0x020fe40000011405 */
[C---:B------:R-:W-:Y:S01]  /*8d10*/  IADD3 R15, P6, R5.reuse, R11, RZ ;  /* 0x0000000b050f7210 */ /* 0x040fe20007fde0ff */
        /* <DEDUP_REMOVED lines=339> */
[----:B------:R-:W2:Y:S04]  /*a250*/  LDL R0, [R1+0x94] ;  /* 0x0000940001007983 */ /* 0x000ea80000100800 */
[----:B------:R0:W-:Y:S01]  /*a260*/  STL [R1+0x1154], R16 ;  /* 0x0011541001007387 */ /* 0x0001e20000100800 */
[----:B---3--:R-:W-:-:S05]  /*a270*/  SHF.R.S32.HI R4, RZ, 0x1f, R13 ;  /* 0x0000001fff047819 */ /* 0x008fca000001140d */
[----:B------:R-:W-:Y:S01]  /*a280*/  STL [R1+0x1dc], R4 ;  /* 0x0001dc0401007387 */ /* 0x000fe20000100800 */
[----:B0-----:R-:W-:-:S03]  /*a290*/  IMAD.X R16, R14, 0x1, R7, P5 ;  /* 0x000000010e107824 */ /* 0x001fc600028e0607 */
[----:B------:R0:W-:Y:S04]  /*a2a0*/  STL [R1+0x1168], R15 ;  /* 0x0011680f01007387 */ /* 0x0001e80000100800 */
[----:B------:R1:W-:Y:S01]  /*a2b0*/  STL [R1+0x115c], R16 ;  /* 0x00115c1001007387 */ /* 0x0003e20000100800 */
[C---:B0-----:R-:W-:Y:S01]  /*a2c0*/  IADD3 R15, P5, R13.reuse, R11, RZ ;  /* 0x0000000b0d0f7210 */ /* 0x041fe20007fbe0ff */
[----:B-1----:R-:W-:Y:S01]  /*a2d0*/  IMAD.X R16, R14, 0x1, R6, P6 ;  /* 0x000000010e107824 */ /* 0x002fe200030e0606 */
[----:B------:R-:W-:-:S03]  /*a2e0*/  IADD3 R14, P6, R13, R12, RZ ;  /* 0x0000000c0d0e7210 */ /* 0x000fc60007fde0ff */
[----:B------:R0:W-:Y:S04]  /*a2f0*/  STL [R1+0x1170], R15 ;  /* 0x0011700f01007387 */ /* 0x0001e80000100800 */
[----:B------:R-:W-:Y:S01]  /*a300*/  STL [R1+0x1164], R16 ;  /* 0x0011641001007387 */ /* 0x000fe20000100800 */
[C---:B0-----:R-:W-:Y:S01]  /*a310*/  IMAD.X R15, R4.reuse, 0x1, R8, P5 ;  /* 0x00000001040f7824 */ /* 0x041fe200028e0608 */
        /* <DEDUP_REMOVED lines=139> */
[----:B---3--:R-:W-:Y:S01]  /*abd0*/  SHF.R.S32.HI R4, RZ, 0x1f, R13 ;  /* 0x0000001fff047819 */ /* 0x008fe2000001140d */
[----:B0-----:R-:W-:-:S04]  /*abe0*/  IMAD.X R16, R14, 0x1, R7, P5 ;  /* 0x000000010e107824 */ /* 0x001fc800028e0607 */
[----:B------:R-:W-:Y:S04]  /*abf0*/  STL [R1+0x204], R4 ;  /* 0x0002040401007387 */ /* 0x000fe80000100800 */
        /* <DEDUP_REMOVED lines=73> */
[----:B------:R-:W-:-:S05]  /*b090*/  IMAD.X R16, R4, 0x1, R7, P6 ;  /* 0x0000000104107824 */ /* 0x000fca00030e0607 */
[----:B------:R0:W-:Y:S01]  /*b0a0*/  STL [R1+0x12c4], R16 ;  /* 0x0012c41001007387 */ /* 0x0001e20000100800 */
[----:B---3--:R-:W-:Y:S02]  /*b0b0*/  SHF.R.S32.HI R14, RZ, 0x1f, R13 ;  /* 0x0000001fff0e7819 */ /* 0x008fe4000001140d */
[----:B------:R-:W-:-:S03]  /*b0c0*/  IADD3 R15, P6, R13, R11, RZ ;  /* 0x0000000b0d0f7210 */ /* 0x000fc60007fde0ff */
[----:B------:R-:W-:Y:S01]  /*b0d0*/  STL [R1+0x218], R14 ;  /* 0x0002180e01007387 */ /* 0x000fe20000100800 */
[----:B0-----:R-:W-:-:S03]  /*b0e0*/  IMAD.X R16, R4, 0x1, R6, P5 ;  /* 0x0000000104107824 */ /* 0x001fc600028e0606 */
[----:B------:R0:W-:Y:S04]  /*b0f0*/  STL [R1+0x12d8], R15 ;  /* 0x0012d80f01007387 */ /* 0x0001e80000100800 */
[----:B------:R1:W-:Y:S01]  /*b100*/  STL [R1+0x12cc], R16 ;  /* 0x0012cc1001007387 */ /* 0x0003e20000100800 */
[----:B0-----:R-:W-:Y:S01]  /*b110*/  IADD3 R15, P5, R13, R12, RZ ;  /* 0x0000000c0d0f7210 */ /* 0x001fe20007fbe0ff */
[----:B-1----:R-:W-:-:S04]  /*b120*/  IMAD.X R16, R14, 0x1, R8, P6 ;  /* 0x000000010e107824 */ /* 0x002fc800030e0608 */
[----:B------:R0:W-:Y:S02]  /*b130*/  STL [R1+0x12e0], R15 ;  /* 0x0012e00f01007387 */ /* 0x0001e40000100800 */
[----:B0-----:R-:W-:Y:S02]  /*b140*/  IADD3 R15, P6, R13, R9, RZ ;  /* 0x000000090d0f7210 */ /* 0x001fe40007fde0ff */
        /* <DEDUP_REMOVED lines=214> */
[----:B------:R-:W-:Y:S01]  /*beb0*/  STL [R1+0x254], R4 ;  /* 0x0002540401007387 */ /* 0x000fe20000100800 */
[----:B------:R-:W-:-:S03]  /*bec0*/  IMAD.X R14, R14, 0x1, R6, P6 ;  /* 0x000000010e0e7824 */ /* 0x000fc600030e0606 */
[----:B------:R0:W-:Y:S04]  /*bed0*/  STL [R1+0x1438], R15 ;  /* 0x0014380f01007387 */ /* 0x0001e80000100800 */
[----:B------:R1:W-:Y:S01]  /*bee0*/  STL [R1+0x142c], R16 ;  /* 0x00142c1001007387 */ /* 0x0003e20000100800 */
[C---:B0-----:R-:W-:Y:S02]  /*bef0*/  IADD3 R15, P5, R13.reuse, R11, RZ ;  /* 0x0000000b0d0f7210 */ /* 0x041fe40007fbe0ff */
[----:B-1----:R-:W-:-:S03]  /*bf00*/  IADD3 R16, P6, R13, R12, RZ ;  /* 0x0000000c0d107210 */ /* 0x002fc60007fde0ff */
[----:B------:R0:W-:Y:S04]  /*bf10*/  STL [R1+0x1440], R15 ;  /* 0x0014400f01007387 */ /* 0x0001e80000100800 */
[----:B------:R1:W-:Y:S01]  /*bf20*/  STL [R1+0x1434], R14 ;  /* 0x0014340e01007387 */ /* 0x0003e20000100800 */
[----:B0-----:R-:W-:-:S03]  /*bf30*/  IMAD.X R15, R4, 0x1, R8, P5 ;  /* 0x00000001040f7824 */ /* 0x001fc600028e0608 */
[----:B------:R-:W-:Y:S01]  /*bf40*/  STL [R1+0x1448], R16 ;  /* 0x0014481001007387 */ /* 0x000fe20000100800 */
[----:B-1----:R-:W-:-:S03]  /*bf50*/  IADD3 R14, P5, R13, R9, RZ ;  /* 0x000000090d0e7210 */ /* 0x002fc60007fbe0ff */
[----:B------:R0:W-:Y:S04]  /*bf60*/  STL [R1+0x143c], R15 ;  /* 0x00143c0f01007387 */ /* 0x0001e80000100800 */
[----:B------:R1:W-:Y:S04]  /*bf70*/  STL [R1+0x1450], R14 ;  /* 0x0014500e01007387 */ /* 0x0003e80000100800 */
[----:B0-----:R-:W3:Y:S01]  /*bf80*/  LDL R15, [R1+0x18] ;  /* 0x00001800010f7983 */ /* 0x001ee20000100800 */
[----:B------:R-:W-:-:S05]  /*bf90*/  IMAD.X R16, R4, 0x1, R7, P6 ;  /* 0x0000000104107824 */ /* 0x000fca00030e0607 */
[----:B------:R0:W-:Y:S01]  /*bfa0*/  STL [R1+0x1444], R16 ;  /* 0x0014441001007387 */ /* 0x0001e20000100800 */
[----:B----4-:R-:W-:Y:S02]  /*bfb0*/  SHF.R.S32.HI R13, RZ, 0x1f, R2 ;  /* 0x0000001fff0d7819 */ /* 0x010fe40000011402 */
[----:B-1----:R-:W-:Y:S01]  /*bfc0*/  IADD3 R14, P6, R2, R11, RZ ;  /* 0x0000000b020e7210 */ /* 0x002fe20007fde0ff */
[----:B0-----:R-:W-:Y:S02]  /*bfd0*/  IMAD.X R16, R4, 0x1, R6, P5 ;  /* 0x0000000104107824 */ /* 0x001fe400028e0606 */
        /* <DEDUP_REMOVED lines=8> */
[----:B-----5:R-:W-:-:S05]  /*c060*/  SHF.R.S32.HI R4, RZ, 0x1f, R5 ;  /* 0x0000001fff047819 */ /* 0x020fca0000011405 */
[----:B------:R-:W-:Y:S04]  /*c070*/  STL [R1+0x25c], R4 ;  /* 0x00025c0401007387 */ /* 0x000fe80000100800 */
[----:B------:R1:W-:Y:S01]  /*c080*/  STL [R1+0x1468], R2 ;  /* 0x0014680201007387 */ /* 0x0003e20000100800 */
[----:B0-----:R-:W-:-:S03]  /*c090*/  IMAD.X R14, R13, 0x1, R7, P5 ;  /* 0x000000010d0e7824 */ /* 0x001fc600028e0607 */
[----:B-1----:R-:W4:Y:S01]  /*c0a0*/  LDL R2, [R1+0x14] ;  /* 0x0000140001027983 */ /* 0x002f220000100800 */
[----:B------:R-:W-:-:S03]  /*c0b0*/  IMAD.X R13, R13, 0x1, R6, P6 ;  /* 0x000000010d0d7824 */ /* 0x000fc600030e0606 */
[----:B------:R0:W-:Y:S01]  /*c0c0*/  STL [R1+0x145c], R14 ;  /* 0x00145c0e01007387 */ /* 0x0001e20000100800 */
[C---:B------:R-:W-:Y:S02]  /*c0d0*/  IADD3 R16, P6, R5.reuse, R12, RZ ;  /* 0x0000000c05107210 */ /* 0x040fe40007fde0ff */
[----:B0-----:R-:W-:-:S05]  /*c0e0*/  IADD3 R14, P5, R5, R11, RZ ;  /* 0x0000000b050e7210 */ /* 0x001fca0007fbe0ff */
[----:B------:R0:W-:Y:S04]  /*c0f0*/  STL [R1+0x1470], R14 ;  /* 0x0014700e01007387 */ /* 0x0001e80000100800 */
[----:B------:R1:W-:Y:S01]  /*c100*/  STL [R1+0x1464], R13 ;  /* 0x0014640d01007387 */ /* 0x0003e20000100800 */
[----:B0-----:R-:W-:-:S03]  /*c110*/  IMAD.X R14, R4, 0x1, R8, P5 ;  /* 0x00000001040e7824 */ /* 0x001fc600028e0608 */
[----:B------:R-:W-:Y:S01]  /*c120*/  STL [R1+0x1478], R16 ;  /* 0x0014781001007387 */ /* 0x000fe20000100800 */
[----:B-1----:R-:W-:-:S03]  /*c130*/  IADD3 R13, P5, R5, R9, RZ ;  /* 0x00000009050d7210 */ /* 0x002fc60007fbe0ff */
[----:B------:R0:W-:Y:S01]  /*c140*/  STL [R1+0x146c], R14 ;  /* 0x00146c0e01007387 */ /* 0x0001e20000100800 */
[----:B------:R-:W-:-:S03]  /*c150*/  SHF.R.S32.HI R5, RZ, 0x1f, R10 ;  /* 0x0000001fff057819 */ /* 0x000fc6000001140a */
[----:B------:R1:W-:Y:S01]  /*c160*/  STL [R1+0x1480], R13 ;  /* 0x0014800d01007387 */ /* 0x0003e20000100800 */
[----:B0-----:R-:W-:Y:S01]  /*c170*/  IMAD.X R14, R4, 0x1, R7, P6 ;  /* 0x00000001040e7824 */ /* 0x001fe200030e0607 */
[----:B-1----:R-:W-:-:S04]  /*c180*/  IADD3 R13, P6, R10, R11, RZ ;  /* 0x0000000b0a0d7210 */ /* 0x002fc80007fde0ff */
[----:B------:R0:W-:Y:S04]  /*c190*/  STL [R1+0x1474], R14 ;  /* 0x0014740e01007387 */ /* 0x0001e80000100800 */
[----:B------:R-:W-:Y:S04]  /*c1a0*/  STL [R1+0x260], R5 ;  /* 0x0002600501007387 */ /* 0x000fe80000100800 */
[----:B------:R1:W-:Y:S04]  /*c1b0*/  STL [R1+0x1488], R13 ;  /* 0x0014880d01007387 */ /* 0x0003e80000100800 */
[----:B0-----:R-:W5:Y:S01]  /*c1c0*/  LDL R14, [R1+0x10] ;  /* 0x00001000010e7983 */ /* 0x001f620000100800 */
[----:B------:R-:W-:Y:S01]  /*c1d0*/  IMAD.X R4, R4, 0x1, R6, P5 ;  /* 0x0000000104047824 */ /* 0x000fe200028e0606 */
[----:B-1----:R-:W-:-:S04]  /*c1e0*/  IADD3 R13, P5, R10, R12, RZ ;  /* 0x0000000c0a0d7210 */ /* 0x002fc80007fbe0ff */
[----:B------:R-:W-:Y:S01]  /*c1f0*/  STL [R1+0x147c], R4 ;  /* 0x00147c0401007387 */ /* 0x000fe20000100800 */
[----:B------:R-:W-:-:S03]  /*c200*/  IMAD.X R16, R5, 0x1, R8, P6 ;  /* 0x0000000105107824 */ /* 0x000fc600030e0608 */
[----:B------:R0:W-:Y:S02]  /*c210*/  STL [R1+0x1490], R13 ;  /* 0x0014900d01007387 */ /* 0x0001e40000100800 */
[----:B0-----:R-:W-:Y:S02]  /*c220*/  IADD3 R13, P6, R10, R9, RZ ;  /* 0x000000090a0d7210 */ /* 0x001fe40007fde0ff */
        /* <DEDUP_REMOVED lines=8> */
[----:B-1----:R-:W-:-:S04]  /*c2b0*/  IMAD.X R16, R5, 0x1, R6, P6 ;  /* 0x0000000105107824 */ /* 0x002fc800030e0606 */
[----:B------:R0:W-:Y:S01]  /*c2c0*/  STL [R1+0x14a0], R13 ;  /* 0x0014a00d01007387 */ /* 0x0001e20000100800 */
[----:B------:R-:W-:-:S03]  /*c2d0*/  IMAD.X R5, R4, 0x1, R8, P5 ;  /* 0x0000000104057824 */ /* 0x000fc600028e0608 */
[----:B------:R-:W-:Y:S01]  /*c2e0*/  STL [R1+0x1494], R16 ;  /* 0x0014941001007387 */ /* 0x000fe20000100800 */
[C---:B0-----:R-:W-:Y:S02]  /*c2f0*/  IADD3 R13, P6, R0.reuse, R12, RZ ;  /* 0x0000000c000d7210 */ /* 0x041fe40007fde0ff */
[----:B------:R-:W-:-:S03]  /*c300*/  IADD3 R0, P5, R0, R9, RZ ;  /* 0x0000000900007210 */ /* 0x000fc60007fbe0ff */
[----:B------:R-:W-:Y:S04]  /*c310*/  STL [R1+0x14a8], R13 ;  /* 0x0014a80d01007387 */ /* 0x000fe80000100800 */
[----:B------:R-:W-:Y:S04]  /*c320*/  STL [R1+0x149c], R5 ;  /* 0x00149c0501007387 */ /* 0x000fe80000100800 */
[----:B------:R0:W-:Y:S04]  /*c330*/  STL [R1+0x14b0], R0 ;  /* 0x0014b00001007387 */ /* 0x0001e80000100800 */
[----:B0-----:R-:W2:Y:S01]  /*c340*/  LDL R0, [R1+0x8] ;  /* 0x0000080001007983 */ /* 0x001ea20000100800 */
[----:B------:R-:W-:Y:S01]  /*c350*/  IMAD.X R16, R4, 0x1, R7, P6 ;  /* 0x0000000104107824 */ /* 0x000fe200030e0607 */
[----:B---3--:R-:W-:-:S02]  /*c360*/  SHF.R.S32.HI R13, RZ, 0x1f, R15 ;  /* 0x0000001fff0d7819 */ /* 0x008fc4000001140f */
[C---:B------:R-:W-:Y:S02]  /*c370*/  IADD3 R5, P6, R15.reuse, R11, RZ ;  /* 0x0000000b0f057210 */ /* 0x040fe40007fde0ff */
[----:B------:R-:W-:Y:S04]  /*c380*/  STL [R1+0x14a4], R16 ;  /* 0x0014a41001007387 */ /* 0x000fe80000100800 */
[----:B------:R-:W-:Y:S04]  /*c390*/  STL [R1+0x268], R13 ;  /* 0x0002680d01007387 */ /* 0x000fe80000100800 */
[----:B------:R0:W-:Y:S04]  /*c3a0*/  STL [R1+0x14b8], R5 ;  /* 0x0014b80501007387 */ /* 0x0001e80000100800 */
[----:B0-----:R-:W3:Y:S01]  /*c3b0*/  LDL R5, [R1+0x4] ;  /* 0x0000040001057983 */ /* 0x001ee20000100800 */
[----:B------:R-:W-:Y:S01]  /*c3c0*/  IMAD.X R4, R4, 0x1, R6, P5 ;  /* 0x0000000104047824 */ /* 0x000fe200028e0606 */
[----:B------:R-:W-:-:S04]  /*c3d0*/  IADD3 R16, P5, R15, R12, RZ ;  /* 0x0000000c0f107210 */ /* 0x000fc80007fbe0ff */
[----:B------:R-:W-:Y:S04]  /*c3e0*/  STL [R1+0x14ac], R4 ;  /* 0x0014ac0401007387 */ /* 0x000fe80000100800 */
[----:B------:R0:W-:Y:S02]  /*c3f0*/  STL [R1+0x14c0], R16 ;  /* 0x0014c01001007387 */ /* 0x0001e40000100800 */
[----:B0-----:R-:W-:Y:S01]  /*c400*/  IMAD.X R16, R13, 0x1, R8, P6 ;  /* 0x000000010d107824 */ /* 0x001fe200030e0608 */
[----:B------:R-:W-:-:S04]  /*c410*/  IADD3 R15, P6, R15, R9, RZ ;  /* 0x000000090f0f7210 */ /* 0x000fc80007fde0ff */
[----:B------:R0:W-:Y:S04]  /*c420*/  STL [R1+0x14b4], R16 ;  /* 0x0014b41001007387 */ /* 0x0001e80000100800 */
[----:B0-----:R-:W3:Y:S04]  /*c430*/  LDL.LU R16, [R1+0x2a18] ;  /* 0x002a180001107983 */ /* 0x001ee80000300800 */
[----:B------:R0:W-:Y:S01]  /*c440*/  STL [R1+0x14c8], R15 ;  /* 0x0014c80f01007387 */ /* 0x0001e20000100800 */
[----:B----4-:R-:W-:Y:S01]  /*c450*/  SHF.R.S32.HI R4, RZ, 0x1f, R2 ;  /* 0x0000001fff047819 */ /* 0x010fe20000011402 */
[----:B0-----:R-:W-:-:S04]  /*c460*/  IMAD.X R15, R13, 0x1, R7, P5 ;  /* 0x000000010d0f7824 */ /* 0x001fc800028e0607 */
[----:B------:R-:W-:Y:S04]  /*c470*/  STL [R1+0x26c], R4 ;  /* 0x00026c0401007387 */ /* 0x000fe80000100800 */
[----:B------:R0:W-:Y:S01]  /*c480*/  STL [R1+0x14bc], R15 ;  /* 0x0014bc0f01007387 */ /* 0x0001e20000100800 */
[----:B------:R-:W-:Y:S01]  /*c490*/  IMAD.X R13, R13, 0x1, R6, P6 ;  /* 0x000000010d0d7824 */ /* 0x000fe200030e0606 */
[----:B0-----:R-:W-:-:S05]  /*c4a0*/  IADD3 R15, P5, R2, R11, RZ ;  /* 0x0000000b020f7210 */ /* 0x001fca0007fbe0ff */
[----:B------:R0:W-:Y:S04]  /*c4b0*/  STL [R1+0x14d0], R15 ;  /* 0x0014d00f01007387 */ /* 0x0001e80000100800 */
[----:B------:R1:W-:Y:S01]  /*c4c0*/  STL [R1+0x14c4], R13 ;  /* 0x0014c40d01007387 */ /* 0x0003e20000100800 */
[----:B0-----:R-:W-:Y:S01]  /*c4d0*/  IADD3 R15, P6, R2, R12, RZ ;  /* 0x0000000c020f7210 */ /* 0x001fe20007fde0ff */
[----:B-1----:R-:W-:-:S04]  /*c4e0*/  IMAD.X R13, R4, 0x1, R8, P5 ;  /* 0x00000001040d7824 */ /* 0x002fc800028e0608 */
[----:B------:R0:W-:Y:S02]  /*c4f0*/  STL [R1+0x14d8], R15 ;  /* 0x0014d80f01007387 */ /* 0x0001e40000100800 */
[----:B0-----:R-:W-:Y:S02]  /*c500*/  IADD3 R15, P5, R2, R9, RZ ;  /* 0x00000009020f7210 */ /* 0x001fe40007fbe0ff */
[----:B------:R-:W4:Y:S04]  /*c510*/  LDL R2, [R1] ;  /* 0x0000000001027983 */ /* 0x000f280000100800 */
[----:B------:R-:W-:Y:S04]  /*c520*/  STL [R1+0x14cc], R13 ;  /* 0x0014cc0d01007387 */ /* 0x000fe80000100800 */
[----:B------:R0:W-:Y:S02]  /*c530*/  STL [R1+0x14e0], R15 ;  /* 0x0014e00f01007387 */ /* 0x0001e40000100800 */
[----:B0-----:R-:W-:Y:S01]  /*c540*/  IMAD.X R15, R4, 0x1, R7, P6 ;  /* 0x00000001040f7824 */ /* 0x001fe200030e0607 */
[----:B-----5:R-:W-:-:S04]  /*c550*/  SHF.R.S32.HI R13, RZ, 0x1f, R14 ;  /* 0x0000001fff0d7819 */ /* 0x020fc8000001140e */
[----:B------:R0:W-:Y:S01]  /*c560*/  STL [R1+0x14d4], R15 ;  /* 0x0014d40f01007387 */ /* 0x0001e20000100800 */
[----:B------:R-:W-:-:S03]  /*c570*/  IMAD.X R4, R4, 0x1, R6, P5 ;  /* 0x0000000104047824 */ /* 0x000fc600028e0606 */
[----:B------:R-:W-:Y:S01]  /*c580*/  STL [R1+0x270], R13 ;  /* 0x0002700d01007387 */ /* 0x000fe20000100800 */
[----:B0-----:R-:W-:-:S05]  /*c590*/  IADD3 R15, P6, R14, R11, RZ ;  /* 0x0000000b0e0f7210 */ /* 0x001fca0007fde0ff */
[----:B------:R0:W-:Y:S04]  /*c5a0*/  STL [R1+0x14e8], R15 ;  /* 0x0014e80f01007387 */ /* 0x0001e80000100800 */
[----:B------:R1:W-:Y:S01]  /*c5b0*/  STL [R1+0x14dc], R4 ;  /* 0x0014dc0401007387 */ /* 0x0003e20000100800 */
[----:B0-----:R-:W-:-:S05]  /*c5c0*/  IADD3 R15, P5, R14, R12, RZ ;  /* 0x0000000c0e0f7210 */ /* 0x001fca0007fbe0ff */
[----:B------:R0:W-:Y:S01]  /*c5d0*/  STL [R1+0x14f0], R15 ;  /* 0x0014f00f01007387 */ /* 0x0001e20000100800 */
[----:B-1----:R-:W-:Y:S01]  /*c5e0*/  SHF.R.S32.HI R4, RZ, 0x1f, R10 ;  /* 0x0000001fff047819 */ /* 0x002fe2000001140a */
[----:B0-----:R-:W-:Y:S01]  /*c5f0*/  IMAD.X R15, R13, 0x1, R8, P6 ;  /* 0x000000010d0f7824 */ /* 0x001fe200030e0608 */
[----:B------:R-:W-:-:S04]  /*c600*/  IADD3 R14, P6, R14, R9, RZ ;  /* 0x000000090e0e7210 */ /* 0x000fc80007fde0ff */
[----:B------:R0:W-:Y:S04]  /*c610*/  STL [R1+0x14e4], R15 ;  /* 0x0014e40f01007387 */ /* 0x0001e80000100800 */
[----:B0-----:R-:W5:Y:S04]  /*c620*/  LDL.LU R15, [R1+0x2a14] ;  /* 0x002a1400010f7983 */ /* 0x001f680000300800 */
[----:B------:R0:W-:Y:S04]  /*c630*/  STL [R1+0x14f8], R14 ;  /* 0x0014f80e01007387 */ /* 0x0001e80000100800 */
[----:B------:R-:W-:Y:S01]  /*c640*/  STL [R1+0x274], R4 ;  /* 0x0002740401007387 */ /* 0x000fe20000100800 */
[----:B0-----:R-:W-:-:S02]  /*c650*/  IMAD.X R14, R13, 0x1, R7, P5 ;  /* 0x000000010d0e7824 */ /* 0x001fc400028e0607 */
[----:B------:R-:W-:-:S03]  /*c660*/  IMAD.X R13, R13, 0x1, R6, P6 ;  /* 0x000000010d0d7824 */ /* 0x000fc600030e0606 */
[----:B------:R0:W-:Y:S02]  /*c670*/  STL [R1+0x14ec], R14 ;  /* 0x0014ec0e01007387 */ /* 0x0001e40000100800 */
[----:B0-----:R-:W-:-:S05]  /*c680*/  IADD3 R14, P5, R10, R11, RZ ;  /* 0x0000000b0a0e7210 */ /* 0x001fca0007fbe0ff */
[----:B------:R0:W-:Y:S04]  /*c690*/  STL [R1+0x1500], R14 ;  /* 0x0015000e01007387 */ /* 0x0001e80000100800 */
[----:B0-----:R-:W5:Y:S04]  /*c6a0*/  LDL.LU R14, [R1+0x2a10] ;  /* 0x002a1000010e7983 */ /* 0x001f680000300800 */
[----:B------:R0:W-:Y:S02]  /*c6b0*/  STL [R1+0x14f4], R13 ;  /* 0x0014f40d01007387 */ /* 0x0001e40000100800 */
[----:B0-----:R-:W-:-:S05]  /*c6c0*/  IADD3 R13, P6, R10, R12, RZ ;  /* 0x0000000c0a0d7210 */ /* 0x001fca0007fde0ff */
[----:B------:R0:W-:Y:S02]  /*c6d0*/  STL [R1+0x1508], R13 ;  /* 0x0015080d01007387 */ /* 0x0001e40000100800 */
[----:B0-----:R-:W-:-:S05]  /*c6e0*/  IMAD.X R13, R4, 0x1, R8, P5 ;  /* 0x00000001040d7824 */ /* 0x001fca00028e0608 */
[----:B------:R0:W-:Y:S02]  /*c6f0*/  STL [R1+0x14fc], R13 ;  /* 0x0014fc0d01007387 */ /* 0x0001e40000100800 */
[----:B0-----:R-:W-:-:S05]  /*c700*/  IADD3 R13, P5, R10, R9, RZ ;  /* 0x000000090a0d7210 */ /* 0x001fca0007fbe0ff */
[----:B------:R0:W-:Y:S01]  /*c710*/  STL [R1+0x1510], R13 ;  /* 0x0015100d01007387 */ /* 0x0001e20000100800 */
[----:B--2---:R-:W-:Y:S01]  /*c720*/  SHF.R.S32.HI R10, RZ, 0x1f, R0 ;  /* 0x0000001fff0a7819 */ /* 0x004fe20000011400 */
[----:B0-----:R-:W-:-:S05]  /*c730*/  IMAD.X R13, R4, 0x1, R7, P6 ;  /* 0x00000001040d7824 */ /* 0x001fca00030e0607 */
        /* <DEDUP_REMOVED lines=8> */
[----:B---3--:R-:W-:Y:S01]  /*c7c0*/  SHF.R.S32.HI R4, RZ, 0x1f, R5 ;  /* 0x0000001fff047819 */ /* 0x008fe20000011405 */
[----:B0-----:R-:W-:Y:S01]  /*c7d0*/  IMAD.X R13, R10, 0x1, R8, P6 ;  /* 0x000000010a0d7824 */ /* 0x001fe200030e0608 */
[----:B------:R-:W-:-:S04]  /*c7e0*/  IADD3 R0, P6, R0, R9, RZ ;  /* 0x0000000900007210 */ /* 0x000fc80007fde0ff */
[----:B------:R0:W-:Y:S04]  /*c7f0*/  STL [R1+0x1514], R13 ;  /* 0x0015140d01007387 */ /* 0x0001e80000100800 */
[----:B0-----:R-:W2:Y:S04]  /*c800*/  LDL.LU R13, [R1+0x2a0c] ;  /* 0x002a0c00010d7983 */ /* 0x001ea80000300800 */
[----:B------:R0:W-:Y:S04]  /*c810*/  STL [R1+0x1528], R0 ;  /* 0x0015280001007387 */ /* 0x0001e80000100800 */
[----:B------:R-:W-:Y:S01]  /*c820*/  STL [R1+0x27c], R4 ;  /* 0x00027c0401007387 */ /* 0x000fe20000100800 */
[----:B0-----:R-:W-:-:S05]  /*c830*/  IMAD.X R0, R10, 0x1, R7, P5 ;  /* 0x000000010a007824 */ /* 0x001fca00028e0607 */
[----:B------:R0:W-:Y:S02]  /*c840*/  STL [R1+0x151c], R0 ;  /* 0x00151c0001007387 */ /* 0x0001e40000100800 */
[----:B0-----:R-:W-:-:S05]  /*c850*/  IADD3 R0, P5, R5, R11, RZ ;  /* 0x0000000b05007210 */ /* 0x001fca0007fbe0ff */
[----:B------:R0:W-:Y:S04]  /*c860*/  STL [R1+0x1530], R0 ;  /* 0x0015300001007387 */ /* 0x0001e80000100800 */
[----:B0-----:R-:W3:Y:S01]  /*c870*/  LDL.LU R0, [R1+0x2a08] ;  /* 0x002a080001007983 */ /* 0x001ee20000300800 */
[----:B------:R-:W-:-:S05]  /*c880*/  IMAD.X R10, R10, 0x1, R6, P6 ;  /* 0x000000010a0a7824 */ /* 0x000fca00030e0606 */
[----:B------:R0:W-:Y:S02]  /*c890*/  STL [R1+0x1524], R10 ;  /* 0x0015240a01007387 */ /* 0x0001e40000100800 */
[----:B0-----:R-:W-:-:S05]  /*c8a0*/  IADD3 R10, P6, R5, R12, RZ ;  /* 0x0000000c050a7210 */ /* 0x001fca0007fde0ff */
[----:B------:R0:W-:Y:S02]  /*c8b0*/  STL [R1+0x1538], R10 ;  /* 0x0015380a01007387 */ /* 0x0001e40000100800 */
[----:B0-----:R-:W-:Y:S01]  /*c8c0*/  IMAD.X R10, R4, 0x1, R8, P5 ;  /* 0x00000001040a7824 */ /* 0x001fe200028e0608 */
[----:B------:R-:W-:-:S04]  /*c8d0*/  IADD3 R5, P5, R5, R9, RZ ;  /* 0x0000000905057210 */ /* 0x000fc80007fbe0ff */
[----:B------:R-:W-:Y:S04]  /*c8e0*/  STL [R1+0x152c], R10 ;  /* 0x00152c0a01007387 */ /* 0x000fe80000100800 */
[----:B------:R0:W-:Y:S02]  /*c8f0*/  STL [R1+0x1540], R5 ;  /* 0x0015400501007387 */ /* 0x0001e40000100800 */
[----:B0-----:R-:W-:-:S05]  /*c900*/  IMAD.X R5, R4, 0x1, R7, P6 ;  /* 0x0000000104057824 */ /* 0x001fca00030e0607 */
[----:B------:R0:W-:Y:S01]  /*c910*/  STL [R1+0x1534], R5 ;  /* 0x0015340501007387 */ /* 0x0001e20000100800 */
[----:B----4-:R-:W-:Y:S02]  /*c920*/  SHF.R.S32.HI R10, RZ, 0x1f, R2 ;  /* 0x0000001fff0a7819 */ /* 0x010fe40000011402 */
[----:B0-----:R-:W-:-:S05]  /*c930*/  IADD3 R5, P6, R2, R11, RZ ;  /* 0x0000000b02057210 */ /* 0x001fca0007fde0ff */
[----:B------:R0:W-:Y:S04]  /*c940*/  STL [R1+0x1548], R5 ;  /* 0x0015480501007387 */ /* 0x0001e80000100800 */
[----:B------:R-:W-:Y:S01]  /*c950*/  STL [R1+0x280], R10 ;  /* 0x0002800a01007387 */ /* 0x000fe20000100800 */
[----:B0-----:R-:W-:Y:S01]  /*c960*/  IMAD.X R5, R4, 0x1, R6, P5 ;  /* 0x0000000104057824 */ /* 0x001fe200028e0606 */
[----:B------:R-:W-:-:S04]  /*c970*/  IADD3 R4, P5, R2, R12, RZ ;  /* 0x0000000c02047210 */ /* 0x000fc80007fbe0ff */
[----:B------:R-:W-:Y:S04]  /*c980*/  STL [R1+0x153c], R5 ;  /* 0x00153c0501007387 */ /* 0x000fe80000100800 */
[----:B------:R0:W-:Y:S02]  /*c990*/  STL [R1+0x1550], R4 ;  /* 0x0015500401007387 */ /* 0x0001e40000100800 */
[----:B0-----:R-:W-:Y:S01]  /*c9a0*/  IMAD.X R4, R10, 0x1, R8, P6 ;  /* 0x000000010a047824 */ /* 0x001fe200030e0608 */
[----:B------:R-:W-:-:S04]  /*c9b0*/  IADD3 R2, P6, R2, R9, RZ ;  /* 0x0000000902027210 */ /* 0x000fc80007fde0ff */
[----:B------:R0:W-:Y:S04]  /*c9c0*/  STL [R1+0x1544], R4 ;  /* 0x0015440401007387 */ /* 0x0001e80000100800 */
[----:B0-----:R-:W4:Y:S04]  /*c9d0*/  LDL.LU R4, [R1+0x2a04] ;  /* 0x002a040001047983 */ /* 0x001f280000300800 */
[----:B------:R0:W-:Y:S02]  /*c9e0*/  STL [R1+0x1558], R2 ;  /* 0x0015580201007387 */ /* 0x0001e40000100800 */
[----:B0-----:R-:W-:-:S02]  /*c9f0*/  IMAD.X R2, R10, 0x1, R7, P5 ;  /* 0x000000010a027824 */ /* 0x001fc400028e0607 */
[----:B------:R-:W-:Y:S01]  /*ca00*/  IMAD.X R10, R10, 0x1, R6, P6 ;  /* 0x000000010a0a7824 */ /* 0x000fe200030e0606 */
[----:B---3--:R-:W-:-:S05]  /*ca10*/  SHF.R.S32.HI R5, RZ, 0x1f, R0 ;  /* 0x0000001fff057819 */ /* 0x008fca0000011400 */
[----:B------:R-:W-:Y:S04]  /*ca20*/  STL [R1+0x284], R5 ;  /* 0x0002840501007387 */ /* 0x000fe80000100800 */
[----:B------:R0:W-:Y:S02]  /*ca30*/  STL [R1+0x154c], R2 ;  /* 0x00154c0201007387 */ /* 0x0001e40000100800 */
[----:B0-----:R-:W-:-:S05]  /*ca40*/  IADD3 R2, P5, R0, R11, RZ ;  /* 0x0000000b00027210 */ /* 0x001fca0007fbe0ff */
[----:B------:R0:W-:Y:S04]  /*ca50*/  STL [R1+0x1560], R2 ;  /* 0x0015600201007387 */ /* 0x0001e80000100800 */
[----:B0-----:R-:W3:Y:S04]  /*ca60*/  LDL.LU R2, [R1+0x2a00] ;  /* 0x002a000001027983 */ /* 0x001ee80000300800 */
[----:B------:R0:W-:Y:S02]  /*ca70*/  STL [R1+0x1554], R10 ;  /* 0x0015540a01007387 */ /* 0x0001e40000100800 */
[----:B0-----:R-:W-:-:S05]  /*ca80*/  IADD3 R10, P6, R0, R12, RZ ;  /* 0x0000000c000a7210 */ /* 0x001fca0007fde0ff */
[----:B------:R0:W-:Y:S04]  /*ca90*/  STL [R1+0x1568], R10 ;  /* 0x0015680a01007387 */ /* 0x0001e80000100800 */
[----:B------:R1:W-:Y:S01]  /*caa0*/  STL [R1+0x2960], R0 ;  /* 0x0029600001007387 */ /* 0x0003e20000100800 */
[----:B0-----:R-:W-:Y:S01]  /*cab0*/  IMAD.X R10, R5, 0x1, R8, P5 ;  /* 0x00000001050a7824 */ /* 0x001fe200028e0608 */
[----:B------:R-:W-:-:S04]  /*cac0*/  IADD3 R8, P5, R0, R9, RZ ;  /* 0x0000000900087210 */ /* 0x000fc80007fbe0ff */
[----:B------:R-:W-:Y:S04]  /*cad0*/  STL [R1+0x155c], R10 ;  /* 0x00155c0a01007387 */ /* 0x000fe80000100800 */
[----:B-1----:R-:W5:Y:S04]  /*cae0*/  LDL R0, [R1+0xa58] ;  /* 0x000a580001007983 */ /* 0x002f680000100800 */
[----:B------:R0:W-:Y:S02]  /*caf0*/  STL [R1+0x1570], R8 ;  /* 0x0015700801007387 */ /* 0x0001e40000100800 */
[----:B0-----:R-:W-:-:S05]  /*cb00*/  IMAD.X R8, R5, 0x1, R7, P6 ;  /* 0x0000000105087824 */ /* 0x001fca00030e0607 */
[----:B------:R3:W-:Y:S02]  /*cb10*/  STL [R1+0x1564], R8 ;  /* 0x0015640801007387 */ /* 0x0007e40000100800 */
[----:B---3--:R-:W-:Y:S02]  /*cb20*/  IADD3 R8, P6, R2, R11, RZ ;  /* 0x0000000b02087210 */ /* 0x008fe40007fde0ff */
[----:B------:R-:W-:-:S03]  /*cb30*/  SHF.R.S32.HI R10, RZ, 0x1f, R2 ;  /* 0x0000001fff0a7819 */ /* 0x000fc60000011402 */
[----:B------:R0:W-:Y:S04]  /*cb40*/  STL [R1+0x1578], R8 ;  /* 0x0015780801007387 */ /* 0x0001e80000100800 */
[----:B------:R-:W-:Y:S01]  /*cb50*/  STL [R1+0x288], R10 ;  /* 0x0002880a01007387 */ /* 0x000fe20000100800 */
[----:B0-----:R-:W-:Y:S01]  /*cb60*/  IMAD.X R8, R5, 0x1, R6, P5 ;  /* 0x0000000105087824 */ /* 0x001fe200028e0606 */
[----:B------:R-:W-:-:S04]  /*cb70*/  IADD3 R5, P5, R2, R12, RZ ;  /* 0x0000000c02057210 */ /* 0x000fc80007fbe0ff */
[----:B------:R-:W-:Y:S04]  /*cb80*/  STL [R1+0x156c], R8 ;  /* 0x00156c0801007387 */ /* 0x000fe80000100800 */
[----:B------:R5:W-:Y:S02]  /*cb90*/  STL [R1+0x1580], R5 ;  /* 0x0015800501007387 */ /* 0x000be40000100800 */
[----:B-----5:R-:W-:-:S05]  /*cba0*/  IMAD.X R5, R10, 0x1, R0, P6 ;  /* 0x000000010a057824 */ /* 0x020fca00030e0600 */
[----:B------:R0:W-:Y:S01]  /*cbb0*/  STL [R1+0x1574], R5 ;  /* 0x0015740501007387 */ /* 0x0001e20000100800 */
[----:B----4-:R-:W-:Y:S02]  /*cbc0*/  SHF.R.S32.HI R8, RZ, 0x1f, R4 ;  /* 0x0000001fff087819 */ /* 0x010fe40000011404 */
[----:B0-----:R-:W-:-:S05]  /*cbd0*/  IADD3 R5, P6, R2, R9, RZ ;  /* 0x0000000902057210 */ /* 0x001fca0007fde0ff */
[----:B------:R0:W-:Y:S04]  /*cbe0*/  STL [R1+0x1588], R5 ;  /* 0x0015880501007387 */ /* 0x0001e80000100800 */
[----:B0-----:R-:W3:Y:S04]  /*cbf0*/  LDL.LU R5, [R1+0x29fc] ;  /* 0x0029fc0001057983 */ /* 0x001ee80000300800 */
[----:B------:R0:W-:Y:S04]  /*cc00*/  STL [R1+0x2958], R2 ;  /* 0x0029580201007387 */ /* 0x0001e80000100800 */
[----:B------:R-:W-:Y:S01]  /*cc10*/  STL [R1+0x28c], R8 ;  /* 0x00028c0801007387 */ /* 0x000fe20000100800 */
[----:B0-----:R-:W-:-:S02]  /*cc20*/  IMAD.X R2, R10, 0x1, R7, P5 ;  /* 0x000000010a027824 */ /* 0x001fc400028e0607 */
[----:B------:R-:W-:-:S03]  /*cc30*/  IMAD.X R10, R10, 0x1, R6, P6 ;  /* 0x000000010a0a7824 */ /* 0x000fc600030e0606 */
[----:B------:R0:W-:Y:S04]  /*cc40*/  STL [R1+0x157c], R2 ;  /* 0x00157c0201007387 */ /* 0x0001e80000100800 */
[----:B------:R-:W4:Y:S01]  /*cc50*/  LDL.LU R6, [R1+0x29f8] ;  /* 0x0029f80001067983 */ /* 0x000f220000300800 */
[----:B0-----:R-:W-:-:S05]  /*cc60*/  IADD3 R2, P5, R4, R11, RZ ;  /* 0x0000000b04027210 */ /* 0x001fca0007fbe0ff */
[----:B------:R0:W-:Y:S04]  /*cc70*/  STL [R1+0x1590], R2 ;  /* 0x0015900201007387 */ /* 0x0001e80000100800 */
[----:B------:R1:W-:Y:S01]  /*cc80*/  STL [R1+0x1584], R10 ;  /* 0x0015840a01007387 */ /* 0x0003e20000100800 */
[----:B0-----:R-:W-:Y:S01]  /*cc90*/  IADD3 R2, P6, R4, R12, RZ ;  /* 0x0000000c04027210 */ /* 0x001fe20007fde0ff */
[----:B-1----:R-:W-:-:S04]  /*cca0*/  IMAD.X R10, R8, 0x1, R0, P5 ;  /* 0x00000001080a7824 */ /* 0x002fc800028e0600 */
[----:B------:R0:W-:Y:S04]  /*ccb0*/  STL [R1+0x1598], R2 ;  /* 0x0015980201007387 */ /* 0x0001e80000100800 */
[----:B------:R1:W-:Y:S04]  /*ccc0*/  STL [R1+0x2954], R4 ;  /* 0x0029540401007387 */ /* 0x0003e80000100800 */
[----:B------:R-:W-:Y:S01]  /*ccd0*/  STL [R1+0x158c], R10 ;  /* 0x00158c0a01007387 */ /* 0x000fe20000100800 */
[----:B0-----:R-:W-:-:S03]  /*cce0*/  IADD3 R2, P5, R4, R9, RZ ;  /* 0x0000000904027210 */ /* 0x001fc60007fbe0ff */
        /* <DEDUP_REMOVED lines=8> */
[----:B-----5:R-:W-:Y:S01]  /*cd70*/  IMAD.X R2, R8, 0x1, R4, P5 ;  /* 0x0000000108027824 */ /* 0x020fe200028e0604 */
        /* <DEDUP_REMOVED lines=8> */
[----:B0-----:R-:W3:Y:S04]  /*ce00*/  LDL.LU R8, [R1+0x29f4] ;  /* 0x0029f40001087983 */ /* 0x001ee80000300800 */
[----:B------:R0:W-:Y:S04]  /*ce10*/  STL [R1+0x2950], R5 ;  /* 0x0029500501007387 */ /* 0x0001e80000100800 */
[----:B------:R-:W-:Y:S01]  /*ce20*/  STL [R1+0x294], R2 ;  /* 0x0002940201007387 */ /* 0x000fe20000100800 */
[----:B0-----:R-:W-:-:S03]  /*ce30*/  IMAD.X R5, R10, 0x1, R7, P5 ;  /* 0x000000010a057824 */ /* 0x001fc600028e0607 */
[----:B------:R-:W4:Y:S01]  /*ce40*/  LDL.LU R7, [R1+0x29f0] ;  /* 0x0029f00001077983 */ /* 0x000f220000300800 */
[----:B------:R-:W-:-:S03]  /*ce50*/  IMAD.X R10, R10, 0x1, R4, P6 ;  /* 0x000000010a0a7824 */ /* 0x000fc600030e0604 */
[----:B------:R0:W-:Y:S02]  /*ce60*/  STL [R1+0x15ac], R5 ;  /* 0x0015ac0501007387 */ /* 0x0001e40000100800 */
        /* <DEDUP_REMOVED lines=11> */
[----:B----4-:R-:W-:Y:S01]  /*cf20*/  SHF.R.S32.HI R5, RZ, 0x1f, R7 ;  /* 0x0000001fff057819 */ /* 0x010fe20000011407 */
[----:B-----5:R-:W-:-:S05]  /*cf30*/  IMAD.X R10, R2, 0x1, R6, P6 ;  /* 0x00000001020a7824 */ /* 0x020fca00030e0606 */
        /* <DEDUP_REMOVED lines=12> */
[----:B0-----:R-:W3:Y:S04]  /*d000*/  LDL.LU R10, [R1+0x29ec] ;  /* 0x0029ec00010a7983 */ /* 0x001ee80000300800 */
[----:B------:R0:W-:Y:S04]  /*d010*/  STL [R1+0x294c], R7 ;  /* 0x00294c0701007387 */ /* 0x0001e80000100800 */
[----:B------:R-:W-:Y:S04]  /*d020*/  STL [R1+0x29c], R2 ;  /* 0x00029c0201007387 */ /* 0x000fe80000100800 */
[----:B------:R1:W-:Y:S04]  /*d030*/  STL [R1+0x15e8], R9 ;  /* 0x0015e80901007387 */ /* 0x0003e80000100800 */
[----:B0-----:R-:W4:Y:S01]  /*d040*/  LDL R7, [R1+0x5e8] ;  /* 0x0005e80001077983 */ /* 0x001f220000100800 */
[----:B-1----:R-:W-:-:S02]  /*d050*/  IMAD.X R9, R5, 0x1, R6, P5 ;  /* 0x0000000105097824 */ /* 0x002fc400028e0606 */
[----:B------:R-:W-:-:S03]  /*d060*/  IMAD.X R5, R5, 0x1, R4, P6 ;  /* 0x0000000105057824 */ /* 0x000fc600030e0604 */
[----:B------:R0:W-:Y:S02]  /*d070*/  STL [R1+0x15dc], R9 ;  /* 0x0015dc0901007387 */ /* 0x0001e40000100800 */
[----:B0-----:R-:W-:-:S05]  /*d080*/  IADD3 R9, P5, R8, R11, RZ ;  /* 0x0000000b08097210 */ /* 0x001fca0007fbe0ff */
[----:B------:R0:W-:Y:S04]  /*d090*/  STL [R1+0x15f0], R9 ;  /* 0x0015f00901007387 */ /* 0x0001e80000100800 */
[----:B0-----:R-:W5:Y:S04]  /*d0a0*/  LDL.LU R9, [R1+0x29e8] ;  /* 0x0029e80001097983 */ /* 0x001f680000300800 */
[----:B------:R0:W-:Y:S02]  /*d0b0*/  STL [R1+0x15e4], R5 ;  /* 0x0015e40501007387 */ /* 0x0001e40000100800 */
[----:B0-----:R-:W-:Y:S01]  /*d0c0*/  IADD3 R5, P6, R8, R12, RZ ;  /* 0x0000000c08057210 */ /* 0x001fe20007fde0ff */
[----:B------:R-:W-:-:S04]  /*d0d0*/  IMAD.X R12, R2, 0x1, R0, P5 ;  /* 0x00000001020c7824 */ /* 0x000fc800028e0600 */
[----:B------:R4:W-:Y:S04]  /*d0e0*/  STL [R1+0x15f8], R5 ;  /* 0x0015f80501007387 */ /* 0x0009e80000100800 */
[----:B------:R0:W-:Y:S04]  /*d0f0*/  STL [R1+0x2948], R8 ;  /* 0x0029480801007387 */ /* 0x0001e80000100800 */
[----:B------:R1:W-:Y:S01]  /*d100*/  STL [R1+0x15ec], R12 ;  /* 0x0015ec0c01007387 */ /* 0x0003e20000100800 */
[----:B----4-:R-:W-:-:S03]  /*d110*/  IADD3 R5, P5, R8, R7, RZ ;  /* 0x0000000708057210 */ /* 0x010fc60007fbe0ff */
[----:B0-----:R-:W4:Y:S01]  /*d120*/  LDL R8, [R1+0x5e4] ;  /* 0x0005e40001087983 */ /* 0x001f220000100800 */
[----:B-1----:R-:W-:-:S03]  /*d130*/  IMAD.X R12, R2, 0x1, R6, P6 ;  /* 0x00000001020c7824 */ /* 0x002fc600030e0606 */
[----:B------:R5:W-:Y:S04]  /*d140*/  STL [R1+0x1600], R5 ;  /* 0x0016000501007387 */ /* 0x000be80000100800 */
[----:B------:R0:W-:Y:S01]  /*d150*/  STL [R1+0x15f4], R12 ;  /* 0x0015f40c01007387 */ /* 0x0001e20000100800 */
[----:B------:R-:W-:Y:S01]  /*d160*/  IMAD.X R2, R2, 0x1, R4, P5 ;  /* 0x0000000102027824 */ /* 0x000fe200028e0604 */
[----:B-----5:R-:W-:Y:S02]  /*d170*/  SHF.R.S32.HI R5, RZ, 0x1f, R9 ;  /* 0x0000001fff057819 */ /* 0x020fe40000011409 */
[----:B0-----:R-:W-:-:S03]  /*d180*/  IADD3 R12, P6, R9, R11, RZ ;  /* 0x0000000b090c7210 */ /* 0x001fc60007fde0ff */
[----:B------:R-:W-:Y:S04]  /*d190*/  STL [R1+0x2a0], R5 ;  /* 0x0002a00501007387 */ /* 0x000fe80000100800 */
[----:B------:R-:W-:Y:S04]  /*d1a0*/  STL [R1+0x1608], R12 ;  /* 0x0016080c01007387 */ /* 0x000fe80000100800 */
[----:B------:R3:W-:Y:S02]  /*d1b0*/  STL [R1+0x15fc], R2 ;  /* 0x0015fc0201007387 */ /* 0x0007e40000100800 */
[----:B---3--:R-:W-:-:S02]  /*d1c0*/  SHF.R.S32.HI R2, RZ, 0x1f, R10 ;  /* 0x0000001fff027819 */ /* 0x008fc4000001140a */
[----:B----4-:R-:W-:-:S05]  /*d1d0*/  IADD3 R12, P5, R9, R8, RZ ;  /* 0x00000008090c7210 */ /* 0x010fca0007fbe0ff */
[----:B------:R0:W-:Y:S02]  /*d1e0*/  STL [R1+0x1610], R12 ;  /* 0x0016100c01007387 */ /* 0x0001e40000100800 */
[----:B0-----:R-:W-:-:S05]  /*d1f0*/  IMAD.X R12, R5, 0x1, R0, P6 ;  /* 0x00000001050c7824 */ /* 0x001fca00030e0600 */
[----:B------:R0:W-:Y:S02]  /*d200*/  STL [R1+0x1604], R12 ;  /* 0x0016040c01007387 */ /* 0x0001e40000100800 */
[----:B0-----:R-:W-:-:S05]  /*d210*/  IADD3 R12, P6, R9, R7, RZ ;  /* 0x00000007090c7210 */ /* 0x001fca0007fde0ff */
[----:B------:R0:W-:Y:S04]  /*d220*/  STL [R1+0x1618], R12 ;  /* 0x0016180c01007387 */ /* 0x0001e80000100800 */
[----:B0-----:R-:W3:Y:S04]  /*d230*/  LDL.LU R12, [R1+0x29e4] ;  /* 0x0029e400010c7983 */ /* 0x001ee80000300800 */
[----:B------:R0:W-:Y:S04]  /*d240*/  STL [R1+0x2940], R9 ;  /* 0x0029400901007387 */ /* 0x0001e80000100800 */
[----:B------:R-:W-:Y:S01]  /*d250*/  STL [R1+0x2a4], R2 ;  /* 0x0002a40201007387 */ /* 0x000fe20000100800 */
[----:B0-----:R-:W-:-:S05]  /*d260*/  IMAD.X R9, R5, 0x1, R6, P5 ;  /* 0x0000000105097824 */ /* 0x001fca00028e0606 */
[----:B------:R0:W-:Y:S02]  /*d270*/  STL [R1+0x160c], R9 ;  /* 0x00160c0901007387 */ /* 0x0001e40000100800 */
[C---:B0-----:R-:W-:Y:S02]  /*d280*/  IADD3 R9, P5, R10.reuse, R11, RZ ;  /* 0x0000000b0a097210 */ /* 0x041fe40007fbe0ff */
[----:B------:R-:W4:Y:S04]  /*d290*/  LDL.LU R11, [R1+0x29e0] ;  /* 0x0029e000010b7983 */ /* 0x000f280000300800 */
[----:B------:R0:W-:Y:S02]  /*d2a0*/  STL [R1+0x1620], R9 ;  /* 0x0016200901007387 */ /* 0x0001e40000100800 */
[----:B0-----:R-:W-:Y:S01]  /*d2b0*/  IMAD.X R9, R5, 0x1, R4, P6 ;  /* 0x0000000105097824 */ /* 0x001fe200030e0604 */
[----:B------:R-:W-:-:S04]  /*d2c0*/  IADD3 R5, P6, R10, R8, RZ ;  /* 0x000000080a057210 */ /* 0x000fc80007fde0ff */
[----:B------:R0:W-:Y:S04]  /*d2d0*/  STL [R1+0x1614], R9 ;  /* 0x0016140901007387 */ /* 0x0001e80000100800 */
[----:B------:R1:W-:Y:S01]  /*d2e0*/  STL [R1+0x1628], R5 ;  /* 0x0016280501007387 */ /* 0x0003e20000100800 */
[----:B0-----:R-:W-:-:S03]  /*d2f0*/  IMAD.X R9, R2, 0x1, R0, P5 ;  /* 0x0000000102097824 */ /* 0x001fc600028e0600 */
[----:B------:R0:W-:Y:S01]  /*d300*/  STL [R1+0x2944], R10 ;  /* 0x0029440a01007387 */ /* 0x0001e20000100800 */
[----:B-1----:R-:W-:-:S03]  /*d310*/  IADD3 R5, P5, R10, R7, RZ ;  /* 0x000000070a057210 */ /* 0x002fc60007fbe0ff */
[----:B------:R1:W-:Y:S04]  /*d320*/  STL [R1+0x161c], R9 ;  /* 0x00161c0901007387 */ /* 0x0003e80000100800 */
[----:B0-----:R-:W5:Y:S01]  /*d330*/  LDL R10, [R1+0x5e0] ;  /* 0x0005e000010a7983 */ /* 0x001f620000100800 */
[----:B-1----:R-:W-:-:S03]  /*d340*/  IMAD.X R9, R2, 0x1, R6, P6 ;  /* 0x0000000102097824 */ /* 0x002fc600030e0606 */
[----:B------:R4:W-:Y:S04]  /*d350*/  STL [R1+0x1630], R5 ;  /* 0x0016300501007387 */ /* 0x0009e80000100800 */
[----:B------:R5:W-:Y:S01]  /*d360*/  STL [R1+0x1624], R9 ;  /* 0x0016240901007387 */ /* 0x000be20000100800 */
[----:B------:R-:W-:Y:S01]  /*d370*/  IMAD.X R2, R2, 0x1, R4, P5 ;  /* 0x0000000102027824 */ /* 0x000fe200028e0604 */
[----:B----4-:R-:W-:-:S05]  /*d380*/  SHF.R.S32.HI R5, RZ, 0x1f, R11 ;  /* 0x0000001fff057819 */ /* 0x010fca000001140b */
[----:B------:R-:W-:Y:S01]  /*d390*/  STL [R1+0x2a8], R5 ;  /* 0x0002a80501007387 */ /* 0x000fe20000100800 */
[----:B-----5:R-:W-:-:S05]  /*d3a0*/  IADD3 R9, P6, R11, R10, RZ ;  /* 0x0000000a0b097210 */ /* 0x020fca0007fde0ff */
[----:B------:R0:W-:Y:S04]  /*d3b0*/  STL [R1+0x1638], R9 ;  /* 0x0016380901007387 */ /* 0x0001e80000100800 */
[----:B------:R3:W-:Y:S01]  /*d3c0*/  STL [R1+0x162c], R2 ;  /* 0x00162c0201007387 */ /* 0x0007e20000100800 */
[----:B0-----:R-:W-:-:S05]  /*d3d0*/  IADD3 R9, P5, R11, R8, RZ ;  /* 0x000000080b097210 */ /* 0x001fca0007fbe0ff */
[----:B------:R0:W-:Y:S01]  /*d3e0*/  STL [R1+0x1640], R9 ;  /* 0x0016400901007387 */ /* 0x0001e20000100800 */
[----:B---3--:R-:W-:Y:S01]  /*d3f0*/  SHF.R.S32.HI R2, RZ, 0x1f, R12 ;  /* 0x0000001fff027819 */ /* 0x008fe2000001140c */
[----:B0-----:R-:W-:-:S05]  /*d400*/  IMAD.X R9, R5, 0x1, R0, P6 ;  /* 0x0000000105097824 */ /* 0x001fca00030e0600 */
[----:B------:R0:W-:Y:S04]  /*d410*/  STL [R1+0x1634], R9 ;  /* 0x0016340901007387 */ /* 0x0001e80000100800 */
[----:B------:R-:W-:Y:S01]  /*d420*/  STL [R1+0x2964], R11 ;  /* 0x0029640b01007387 */ /* 0x000fe20000100800 */
[----:B0-----:R-:W-:-:S03]  /*d430*/  IADD3 R9, P6, R11, R7, RZ ;  /* 0x000000070b097210 */ /* 0x001fc60007fde0ff */
[----:B------:R-:W-:Y:S04]  /*d440*/  STL [R1+0x2ac], R2 ;  /* 0x0002ac0201007387 */ /* 0x000fe80000100800 */
[----:B------:R0:W-:Y:S02]  /*d450*/  STL [R1+0x1648], R9 ;  /* 0x0016480901007387 */ /* 0x0001e40000100800 */
[----:B0-----:R-:W-:Y:S01]  /*d460*/  IMAD.X R9, R5, 0x1, R6, P5 ;  /* 0x0000000105097824 */ /* 0x001fe200028e0606 */
[----:B------:R-:W-:-:S04]  /*d470*/  IADD3 R11, P5, R12, R10, RZ ;  /* 0x0000000a0c0b7210 */ /* 0x000fc80007fbe0ff */
[----:B------:R0:W-:Y:S04]  /*d480*/  STL [R1+0x163c], R9 ;  /* 0x00163c0901007387 */ /* 0x0001e80000100800 */
[----:B------:R1:W-:Y:S01]  /*d490*/  STL [R1+0x1650], R11 ;  /* 0x0016500b01007387 */ /* 0x0003e20000100800 */
[----:B0-----:R-:W-:Y:S02]  /*d4a0*/  IMAD.X R9, R5, 0x1, R4, P6 ;  /* 0x0000000105097824 */ /* 0x001fe400030e0604 */
[----:B------:R-:W-:Y:S01]  /*d4b0*/  IMAD.X R5, R2, 0x1, R0, P5 ;  /* 0x0000000102057824 */ /* 0x000fe200028e0600 */
[C---:B-1----:R-:W-:Y:S02]  /*d4c0*/  IADD3 R11, P6, R12.reuse, R8, RZ ;  /* 0x000000080c0b7210 */ /* 0x042fe40007fde0ff */
[----:B------:R0:W-:Y:S04]  /*d4d0*/  STL [R1+0x1644], R9 ;  /* 0x0016440901007387 */ /* 0x0001e80000100800 */
[----:B------:R1:W-:Y:S01]  /*d4e0*/  STL [R1+0x1658], R11 ;  /* 0x0016580b01007387 */ /* 0x0003e20000100800 */
[----:B0-----:R-:W-:-:S03]  /*d4f0*/  IADD3 R9, P5, R12, R7, RZ ;  /* 0x000000070c097210 */ /* 0x001fc60007fbe0ff */
[----:B------:R-:W-:Y:S01]  /*d500*/  STL [R1+0x2968], R12 ;  /* 0x0029680c01007387 */ /* 0x000fe20000100800 */
[----:B-1----:R-:W-:-:S03]  /*d510*/  IMAD.X R11, R2, 0x1, R6, P6 ;  /* 0x00000001020b7824 */ /* 0x002fc600030e0606 */
[----:B------:R2:W-:Y:S04]  /*d520*/  STL [R1+0x164c], R5 ;  /* 0x00164c0501007387 */ /* 0x0005e80000100800 */
[----:B------:R0:W-:Y:S01]  /*d530*/  STL [R1+0x1660], R9 ;  /* 0x0016600901007387 */ /* 0x0001e20000100800 */
[----:B--2---:R-:W-:-:S03]  /*d540*/  SHF.R.S32.HI R5, RZ, 0x1f, R13 ;  /* 0x0000001fff057819 */ /* 0x004fc6000001140d */
[----:B------:R1:W-:Y:S01]  /*d550*/  STL [R1+0x1654], R11 ;  /* 0x0016540b01007387 */ /* 0x0003e20000100800 */
[----:B0-----:R-:W-:-:S03]  /*d560*/  IADD3 R9, P6, R13, R10, RZ ;  /* 0x0000000a0d097210 */ /* 0x001fc60007fde0ff */
[----:B------:R-:W-:Y:S01]  /*d570*/  STL [R1+0x2b0], R5 ;  /* 0x0002b00501007387 */ /* 0x000fe20000100800 */
[----:B------:R-:W-:-:S03]  /*d580*/  IMAD.X R2, R2, 0x1, R4, P5 ;  /* 0x0000000102027824 */ /* 0x000fc600028e0604 */
[----:B------:R0:W-:Y:S01]  /*d590*/  STL [R1+0x1668], R9 ;  /* 0x0016680901007387 */ /* 0x0001e20000100800 */
[----:B-1----:R-:W-:-:S03]  /*d5a0*/  IMAD.X R11, R5, 0x1, R0, P6 ;  /* 0x00000001050b7824 */ /* 0x002fc600030e0600 */
[----:B------:R1:W-:Y:S01]  /*d5b0*/  STL [R1+0x165c], R2 ;  /* 0x00165c0201007387 */ /* 0x0003e20000100800 */
[----:B0-----:R-:W-:Y:S02]  /*d5c0*/  IADD3 R9, P5, R13, R8, RZ ;  /* 0x000000080d097210 */ /* 0x001fe40007fbe0ff */
[----:B-1----:R-:W-:-:S03]  /*d5d0*/  SHF.R.S32.HI R2, RZ, 0x1f, R14 ;  /* 0x0000001fff027819 */ /* 0x002fc6000001140e */
[----:B------:R0:W-:Y:S04]  /*d5e0*/  STL [R1+0x1670], R9 ;  /* 0x0016700901007387 */ /* 0x0001e80000100800 */
[----:B------:R-:W-:Y:S04]  /*d5f0*/  STL [R1+0x296c], R13 ;  /* 0x00296c0d01007387 */ /* 0x000fe80000100800 */
[----:B------:R1:W-:Y:S01]  /*d600*/  STL [R1+0x1664], R11 ;  /* 0x0016640b01007387 */ /* 0x0003e20000100800 */
[----:B0-----:R-:W-:-:S03]  /*d610*/  IADD3 R9, P6, R13, R7, RZ ;  /* 0x000000070d097210 */ /* 0x001fc60007fde0ff */
[----:B------:R-:W-:Y:S04]  /*d620*/  STL [R1+0x2b4], R2 ;  /* 0x0002b40201007387 */ /* 0x000fe80000100800 */
[----:B------:R0:W-:Y:S01]  /*d630*/  STL [R1+0x1678], R9 ;  /* 0x0016780901007387 */ /* 0x0001e20000100800 */
[----:B-1----:R-:W-:Y:S01]  /*d640*/  IMAD.X R11, R5, 0x1, R6, P5 ;  /* 0x00000001050b7824 */ /* 0x002fe200028e0606 */
[----:B------:R-:W-:-:S04]  /*d650*/  IADD3 R12, P5, R14, R10, RZ ;  /* 0x0000000a0e0c7210 */ /* 0x000fc80007fbe0ff */
[----:B------:R1:W-:Y:S01]  /*d660*/  STL [R1+0x166c], R11 ;  /* 0x00166c0b01007387 */ /* 0x0003e20000100800 */
[----:B0-----:R-:W-:-:S03]  /*d670*/  IMAD.X R9, R5, 0x1, R4, P6 ;  /* 0x0000000105097824 */ /* 0x001fc600030e0604 */
[----:B------:R-:W-:Y:S01]  /*d680*/  STL [R1+0x1680], R12 ;  /* 0x0016800c01007387 */ /* 0x000fe20000100800 */
[----:B------:R-:W-:-:S03]  /*d690*/  IMAD.X R5, R2, 0x1, R0, P5 ;  /* 0x0000000102057824 */ /* 0x000fc600028e0600 */
[----:B------:R0:W-:Y:S01]  /*d6a0*/  STL [R1+0x1674], R9 ;  /* 0x0016740901007387 */ /* 0x0001e20000100800 */
[----:B-1----:R-:W-:-:S05]  /*d6b0*/  IADD3 R11, P6, R14, R8, RZ ;  /* 0x000000080e0b7210 */ /* 0x002fca0007fde0ff */
[----:B------:R1:W-:Y:S01]  /*d6c0*/  STL [R1+0x1688], R11 ;  /* 0x0016880b01007387 */ /* 0x0003e20000100800 */
[----:B0-----:R-:W-:-:S03]  /*d6d0*/  IADD3 R9, P5, R14, R7, RZ ;  /* 0x000000070e097210 */ /* 0x001fc60007fbe0ff */
[----:B------:R-:W-:Y:S04]  /*d6e0*/  STL [R1+0x2970], R14 ;  /* 0x0029700e01007387 */ /* 0x000fe80000100800 */
[----:B------:R0:W-:Y:S01]  /*d6f0*/  STL [R1+0x167c], R5 ;  /* 0x00167c0501007387 */ /* 0x0001e20000100800 */
[----:B-1----:R-:W-:-:S03]  /*d700*/  IMAD.X R11, R2, 0x1, R6, P6 ;  /* 0x00000001020b7824 */ /* 0x002fc600030e0606 */
[----:B------:R1:W-:Y:S01]  /*d710*/  STL [R1+0x1690], R9 ;  /* 0x0016900901007387 */ /* 0x0003e20000100800 */
[----:B------:R-:W-:Y:S01]  /*d720*/  IMAD.X R2, R2, 0x1, R4, P5 ;  /* 0x0000000102027824 */ /* 0x000fe200028e0604 */
[----:B0-----:R-:W-:Y:S02]  /*d730*/  SHF.R.S32.HI R5, RZ, 0x1f, R15 ;  /* 0x0000001fff057819 */ /* 0x001fe4000001140f */
[----:B------:R0:W-:Y:S01]  /*d740*/  STL [R1+0x1684], R11 ;  /* 0x0016840b01007387 */ /* 0x0001e20000100800 */
[----:B-1----:R-:W-:-:S03]  /*d750*/  IADD3 R9, P6, R15, R10, RZ ;  /* 0x0000000a0f097210 */ /* 0x002fc60007fde0ff */
[----:B------:R-:W-:Y:S04]  /*d760*/  STL [R1+0x2b8], R5 ;  /* 0x0002b80501007387 */ /* 0x000fe80000100800 */
[----:B------:R1:W-:Y:S01]  /*d770*/  STL [R1+0x1698], R9 ;  /* 0x0016980901007387 */ /* 0x0003e20000100800 */
[----:B0-----:R-:W-:-:S03]  /*d780*/  IADD3 R11, P5, R15, R8, RZ ;  /* 0x000000080f0b7210 */ /* 0x001fc60007fbe0ff */
[----:B------:R-:W-:Y:S01]  /*d790*/  STL [R1+0x168c], R2 ;  /* 0x00168c0201007387 */ /* 0x000fe20000100800 */
[----:B-1----:R-:W-:-:S03]  /*d7a0*/  IMAD.X R9, R5, 0x1, R0, P6 ;  /* 0x0000000105097824 */ /* 0x002fc600030e0600 */
[----:B------:R-:W-:Y:S04]  /*d7b0*/  STL [R1+0x16a0], R11 ;  /* 0x0016a00b01007387 */ /* 0x000fe80000100800 */
[----:B------:R-:W-:Y:S04]  /*d7c0*/  STL [R1+0x2974], R15 ;  /* 0x0029740f01007387 */ /* 0x000fe80000100800 */
[----:B------:R0:W-:Y:S02]  /*d7d0*/  STL [R1+0x1694], R9 ;  /* 0x0016940901007387 */ /* 0x0001e40000100800 */
[----:B0-----:R-:W0:Y:S01]  /*d7e0*/  LDC R9, c[0x0][0x268] ;  /* 0x00009a00ff097b82 */ /* 0x001e220000000800 */
[----:B------:R-:W-:Y:S01]  /*d7f0*/  IADD3 R11, P6, R15, R7, RZ ;  /* 0x000000070f0b7210 */ /* 0x000fe20007fde0ff */
[----:B------:R-:W-:Y:S01]  /*d800*/  IMAD.X R13, R5, 0x1, R6, P5 ;  /* 0x00000001050d7824 */ /* 0x000fe200028e0606 */
[----:B------:R-:W-:-:S02]  /*d810*/  SHF.R.S32.HI R2, RZ, 0x1f, R16 ;  /* 0x0000001fff027819 */ /* 0x000fc40000011410 */
[----:B------:R-:W-:Y:S01]  /*d820*/  IADD3 R12, P5, R16, R10, RZ ;  /* 0x0000000a100c7210 */ /* 0x000fe20007fbe0ff */
[----:B------:R0:W-:Y:S04]  /*d830*/  STL [R1+0x16a8], R11 ;  /* 0x0016a80b01007387 */ /* 0x0001e80000100800 */
[----:B------:R-:W-:Y:S04]  /*d840*/  STL [R1+0x2bc], R2 ;  /* 0x0002bc0201007387 */ /* 0x000fe80000100800 */
[----:B------:R-:W-:Y:S04]  /*d850*/  STL [R1+0x169c], R13 ;  /* 0x00169c0d01007387 */ /* 0x000fe80000100800 */
[----:B------:R1:W-:Y:S01]  /*d860*/  STL [R1+0x16b0], R12 ;  /* 0x0016b00c01007387 */ /* 0x0003e20000100800 */
[----:B0-----:R-:W-:-:S02]  /*d870*/  IMAD R11, R9, 0xc4, RZ ;  /* 0x000000c4090b7824 */ /* 0x001fc400078e02ff */
[----:B------:R-:W-:Y:S01]  /*d880*/  IMAD.X R9, R5, 0x1, R4, P6 ;  /* 0x0000000105097824 */ /* 0x000fe200030e0604 */
[----:B-1----:R-:W-:Y:S01]  /*d890*/  IADD3 R12, P6, R16, R8, RZ ;  /* 0x00000008100c7210 */ /* 0x002fe20007fde0ff */
[----:B------:R-:W-:-:S03]  /*d8a0*/  IMAD.X R5, R2, 0x1, R0, P5 ;  /* 0x0000000102057824 */ /* 0x000fc600028e0600 */
[----:B------:R0:W-:Y:S04]  /*d8b0*/  STL [R1+0x16a4], R9 ;  /* 0x0016a40901007387 */ /* 0x0001e80000100800 */
[----:B------:R1:W-:Y:S01]  /*d8c0*/  STL [R1+0x16b8], R12 ;  /* 0x0016b80c01007387 */ /* 0x0003e20000100800 */
[----:B0-----:R-:W-:-:S03]  /*d8d0*/  IADD3 R9, P5, R16, R7, RZ ;  /* 0x0000000710097210 */ /* 0x001fc60007fbe0ff */
[----:B------:R-:W-:Y:S01]  /*d8e0*/  STL [R1+0x2978], R16 ;  /* 0x0029781001007387 */ /* 0x000fe20000100800 */
[----:B-1----:R-:W-:-:S03]  /*d8f0*/  IMAD.X R12, R2, 0x1, R6, P6 ;  /* 0x00000001020c7824 */ /* 0x002fc600030e0606 */
[----:B------:R0:W-:Y:S04]  /*d900*/  STL [R1+0x16ac], R5 ;  /* 0x0016ac0501007387 */ /* 0x0001e80000100800 */
[----:B------:R1:W-:Y:S01]  /*d910*/  STL [R1+0x16c0], R9 ;  /* 0x0016c00901007387 */ /* 0x0003e20000100800 */
[----:B0-----:R-:W-:-:S03]  /*d920*/  SHF.R.S32.HI R5, RZ, 0x1f, R17 ;  /* 0x0000001fff057819 */ /* 0x001fc60000011411 */
[----:B------:R0:W-:Y:S01]  /*d930*/  STL [R1+0x16b4], R12 ;  /* 0x0016b40c01007387 */ /* 0x0001e20000100800 */
[----:B-1----:R-:W-:-:S03]  /*d940*/  IADD3 R9, P6, R17, R10, RZ ;  /* 0x0000000a11097210 */ /* 0x002fc60007fde0ff */
[----:B------:R-:W-:Y:S01]  /*d950*/  STL [R1+0x2c0], R5 ;  /* 0x0002c00501007387 */ /* 0x000fe20000100800 */
[----:B------:R-:W-:-:S03]  /*d960*/  IMAD.X R2, R2, 0x1, R4, P5 ;  /* 0x0000000102027824 */ /* 0x000fc600028e0604 */
[----:B------:R1:W-:Y:S01]  /*d970*/  STL [R1+0x16c8], R9 ;  /* 0x0016c80901007387 */ /* 0x0003e20000100800 */
[----:B0-----:R-:W-:-:S03]  /*d980*/  IMAD.X R12, R5, 0x1, R0, P6 ;  /* 0x00000001050c7824 */ /* 0x001fc600030e0600 */
[----:B------:R0:W-:Y:S01]  /*d990*/  STL [R1+0x16bc], R2 ;  /* 0x0016bc0201007387 */ /* 0x0001e20000100800 */
[----:B-1----:R-:W-:Y:S02]  /*d9a0*/  IADD3 R9, P5, R17, R8, RZ ;  /* 0x0000000811097210 */ /* 0x002fe40007fbe0ff */
[----:B0-----:R-:W-:-:S03]  /*d9b0*/  SHF.R.S32.HI R2, RZ, 0x1f, R18 ;  /* 0x0000001fff027819 */ /* 0x001fc60000011412 */
        /* <DEDUP_REMOVED lines=61> */
[----:B------:R1:W-:Y:S04]  /*dd90*/  STL [R1+0x2984], R21 ;  /* 0x0029841501007387 */ /* 0x0003e80000100800 */
[----:B------:R2:W-:Y:S01]  /*dda0*/  STL [R1+0x1724], R12 ;  /* 0x0017240c01007387 */ /* 0x0005e20000100800 */
[----:B0-----:R-:W-:-:S03]  /*ddb0*/  IADD3 R9, P6, R21, R7, RZ ;  /* 0x0000000715097210 */ /* 0x001fc60007fde0ff */
[----:B------:R-:W-:Y:S01]  /*ddc0*/  STL [R1+0x2d4], R2 ;  /* 0x0002d40201007387 */ /* 0x000fe20000100800 */
[----:B-1----:R-:W0:Y:S03]  /*ddd0*/  LDC R21, c[0x0][0x268] ;  /* 0x00009a00ff157b82 */ /* 0x002e260000000800 */
[----:B------:R1:W-:Y:S01]  /*dde0*/  STL [R1+0x1738], R9 ;  /* 0x0017380901007387 */ /* 0x0003e20000100800 */
[----:B--2---:R-:W-:Y:S01]  /*ddf0*/  IMAD.X R12, R5, 0x1, R6, P5 ;  /* 0x00000001050c7824 */ /* 0x004fe200028e0606 */
[----:B------:R-:W-:-:S04]  /*de00*/  IADD3 R13, P5, R22, R10, RZ ;  /* 0x0000000a160d7210 */ /* 0x000fc80007fbe0ff */
[----:B------:R2:W-:Y:S01]  /*de10*/  STL [R1+0x172c], R12 ;  /* 0x00172c0c01007387 */ /* 0x0005e20000100800 */
[----:B-1----:R-:W-:-:S03]  /*de20*/  IMAD.X R9, R5, 0x1, R4, P6 ;  /* 0x0000000105097824 */ /* 0x002fc600030e0604 */
[----:B------:R-:W-:Y:S01]  /*de30*/  STL [R1+0x1740], R13 ;  /* 0x0017400d01007387 */ /* 0x000fe20000100800 */
[----:B------:R-:W-:-:S03]  /*de40*/  IMAD.X R5, R2, 0x1, R0, P5 ;  /* 0x0000000102057824 */ /* 0x000fc600028e0600 */
[----:B------:R1:W-:Y:S01]  /*de50*/  STL [R1+0x1734], R9 ;  /* 0x0017340901007387 */ /* 0x0003e20000100800 */
[----:B--2---:R-:W-:-:S05]  /*de60*/  IADD3 R12, P6, R22, R8, RZ ;  /* 0x00000008160c7210 */ /* 0x004fca0007fde0ff */
[----:B------:R2:W-:Y:S01]  /*de70*/  STL [R1+0x1748], R12 ;  /* 0x0017480c01007387 */ /* 0x0005e20000100800 */
[----:B-1----:R-:W-:-:S03]  /*de80*/  IADD3 R9, P5, R22, R7, RZ ;  /* 0x0000000716097210 */ /* 0x002fc60007fbe0ff */
[----:B------:R1:W-:Y:S04]  /*de90*/  STL [R1+0x2988], R22 ;  /* 0x0029881601007387 */ /* 0x0003e80000100800 */
[----:B------:R3:W-:Y:S01]  /*dea0*/  STL [R1+0x173c], R5 ;  /* 0x00173c0501007387 */ /* 0x0007e20000100800 */
[----:B--2---:R-:W-:-:S03]  /*deb0*/  IMAD.X R12, R2, 0x1, R6, P6 ;  /* 0x00000001020c7824 */ /* 0x004fc600030e0606 */
[----:B------:R2:W-:Y:S01]  /*dec0*/  STL [R1+0x1750], R9 ;  /* 0x0017500901007387 */ /* 0x0005e20000100800 */
[----:B-1----:R-:W1:Y:S01]  /*ded0*/  LDC R22, c[0x0][0x268] ;  /* 0x00009a00ff167b82 */ /* 0x002e620000000800 */
[----:B---3--:R-:W-:Y:S02]  /*dee0*/  SHF.R.S32.HI R5, RZ, 0x1f, R23 ;  /* 0x0000001fff057819 */ /* 0x008fe40000011417 */
[----:B------:R3:W-:Y:S01]  /*def0*/  STL [R1+0x1744], R12 ;  /* 0x0017440c01007387 */ /* 0x0007e20000100800 */
[----:B--2---:R-:W-:-:S03]  /*df00*/  IADD3 R9, P6, R23, R10, RZ ;  /* 0x0000000a17097210 */ /* 0x004fc60007fde0ff */
[----:B------:R-:W-:Y:S01]  /*df10*/  STL [R1+0x2d8], R5 ;  /* 0x0002d80501007387 */ /* 0x000fe20000100800 */
[----:B------:R-:W-:-:S03]  /*df20*/  IMAD.X R2, R2, 0x1, R4, P5 ;  /* 0x0000000102027824 */ /* 0x000fc600028e0604 */
[----:B------:R2:W-:Y:S01]  /*df30*/  STL [R1+0x1758], R9 ;  /* 0x0017580901007387 */ /* 0x0005e20000100800 */
[----:B---3--:R-:W-:-:S03]  /*df40*/  IMAD.X R12, R5, 0x1, R0, P6 ;  /* 0x00000001050c7824 */ /* 0x008fc600030e0600 */
[----:B------:R3:W-:Y:S01]  /*df50*/  STL [R1+0x174c], R2 ;  /* 0x00174c0201007387 */ /* 0x0007e20000100800 */
[----:B--2---:R-:W-:Y:S02]  /*df60*/  IADD3 R9, P5, R23, R8, RZ ;  /* 0x0000000817097210 */ /* 0x004fe40007fbe0ff */
[----:B---3--:R-:W-:-:S03]  /*df70*/  SHF.R.S32.HI R2, RZ, 0x1f, R24 ;  /* 0x0000001fff027819 */ /* 0x008fc60000011418 */
[----:B------:R2:W-:Y:S04]  /*df80*/  STL [R1+0x1760], R9 ;  /* 0x0017600901007387 */ /* 0x0005e80000100800 */
[----:B------:R3:W-:Y:S04]  /*df90*/  STL [R1+0x298c], R23 ;  /* 0x00298c1701007387 */ /* 0x0007e80000100800 */
[----:B------:R4:W-:Y:S01]  /*dfa0*/  STL [R1+0x1754], R12 ;  /* 0x0017540c01007387 */ /* 0x0009e20000100800 */
[----:B--2---:R-:W-:-:S03]  /*dfb0*/  IADD3 R9, P6, R23, R7, RZ ;  /* 0x0000000717097210 */ /* 0x004fc60007fde0ff */
[----:B------:R-:W-:Y:S01]  /*dfc0*/  STL [R1+0x2dc], R2 ;  /* 0x0002dc0201007387 */ /* 0x000fe20000100800 */
[----:B---3--:R-:W2:Y:S03]  /*dfd0*/  LDC R23, c[0x0][0x268] ;  /* 0x00009a00ff177b82 */ /* 0x008ea60000000800 */
[----:B------:R3:W-:Y:S01]  /*dfe0*/  STL [R1+0x1768], R9 ;  /* 0x0017680901007387 */ /* 0x0007e20000100800 */
[----:B----4-:R-:W-:Y:S01]  /*dff0*/  IMAD.X R12, R5, 0x1, R6, P5 ;  /* 0x00000001050c7824 */ /* 0x010fe200028e0606 */
[----:B------:R-:W-:-:S04]  /*e000*/  IADD3 R13, P5, R24, R10, RZ ;  /* 0x0000000a180d7210 */ /* 0x000fc80007fbe0ff */
[----:B------:R4:W-:Y:S01]  /*e010*/  STL [R1+0x175c], R12 ;  /* 0x00175c0c01007387 */ /* 0x0009e20000100800 */
[----:B---3--:R-:W-:-:S03]  /*e020*/  IMAD.X R9, R5, 0x1, R4, P6 ;  /* 0x0000000105097824 */ /* 0x008fc600030e0604 */
[----:B------:R-:W-:Y:S01]  /*e030*/  STL [R1+0x1770], R13 ;  /* 0x0017700d01007387 */ /* 0x000fe20000100800 */
[----:B------:R-:W-:-:S03]  /*e040*/  IMAD.X R5, R2, 0x1, R0, P5 ;  /* 0x0000000102057824 */ /* 0x000fc600028e0600 */
[----:B------:R3:W-:Y:S01]  /*e050*/  STL [R1+0x1764], R9 ;  /* 0x0017640901007387 */ /* 0x0007e20000100800 */
[----:B----4-:R-:W-:-:S05]  /*e060*/  IADD3 R12, P6, R24, R8, RZ ;  /* 0x00000008180c7210 */ /* 0x010fca0007fde0ff */
[----:B------:R4:W-:Y:S01]  /*e070*/  STL [R1+0x1778], R12 ;  /* 0x0017780c01007387 */ /* 0x0009e20000100800 */
[----:B---3--:R-:W-:-:S03]  /*e080*/  IADD3 R9, P5, R24, R7, RZ ;  /* 0x0000000718097210 */ /* 0x008fc60007fbe0ff */
[----:B------:R-:W-:Y:S04]  /*e090*/  STL [R1+0x2990], R24 ;  /* 0x0029901801007387 */ /* 0x000fe80000100800 */
[----:B------:R3:W-:Y:S01]  /*e0a0*/  STL [R1+0x176c], R5 ;  /* 0x00176c0501007387 */ /* 0x0007e20000100800 */
[----:B----4-:R-:W-:-:S03]  /*e0b0*/  IMAD.X R12, R2, 0x1, R6, P6 ;  /* 0x00000001020c7824 */ /* 0x010fc600030e0606 */
[----:B------:R4:W-:Y:S01]  /*e0c0*/  STL [R1+0x1780], R9 ;  /* 0x0017800901007387 */ /* 0x0009e20000100800 */
[----:B------:R-:W-:Y:S01]  /*e0d0*/  IMAD.X R2, R2, 0x1, R4, P5 ;  /* 0x0000000102027824 */ /* 0x000fe200028e0604 */
[----:B---3--:R-:W-:Y:S02]  /*e0e0*/  SHF.R.S32.HI R5, RZ, 0x1f, R25 ;  /* 0x0000001fff057819 */ /* 0x008fe40000011419 */
[----:B------:R3:W-:Y:S01]  /*e0f0*/  STL [R1+0x1774], R12 ;  /* 0x0017740c01007387 */ /* 0x0007e20000100800 */
[----:B----4-:R-:W-:-:S03]  /*e100*/  IADD3 R9, P6, R25, R10, RZ ;  /* 0x0000000a19097210 */ /* 0x010fc60007fde0ff */
[----:B------:R-:W-:Y:S04]  /*e110*/  STL [R1+0x2e0], R5 ;  /* 0x0002e00501007387 */ /* 0x000fe80000100800 */
[----:B------:R4:W-:Y:S01]  /*e120*/  STL [R1+0x1788], R9 ;  /* 0x0017880901007387 */ /* 0x0009e20000100800 */
[----:B---3--:R-:W-:-:S03]  /*e130*/  IADD3 R12, P5, R25, R8, RZ ;  /* 0x00000008190c7210 */ /* 0x008fc60007fbe0ff */
[----:B------:R-:W-:Y:S01]  /*e140*/  STL [R1+0x177c], R2 ;  /* 0x00177c0201007387 */ /* 0x000fe20000100800 */
[----:B----4-:R-:W-:-:S03]  /*e150*/  IMAD.X R9, R5, 0x1, R0, P6 ;  /* 0x0000000105097824 */ /* 0x010fc600030e0600 */
[----:B------:R-:W-:Y:S04]  /*e160*/  STL [R1+0x1790], R12 ;  /* 0x0017900c01007387 */ /* 0x000fe80000100800 */
[----:B------:R-:W-:Y:S04]  /*e170*/  STL [R1+0x2994], R25 ;  /* 0x0029941901007387 */ /* 0x000fe80000100800 */
[----:B------:R3:W-:Y:S02]  /*e180*/  STL [R1+0x1784], R9 ;  /* 0x0017840901007387 */ /* 0x0007e40000100800 */
[----:B---3--:R-:W3:Y:S01]  /*e190*/  LDC R9, c[0x0][0x268] ;  /* 0x00009a00ff097b82 */ /* 0x008ee20000000800 */
[----:B------:R-:W-:Y:S01]  /*e1a0*/  IADD3 R12, P6, R25, R7, RZ ;  /* 0x00000007190c7210 */ /* 0x000fe20007fde0ff */
[----:B------:R-:W-:Y:S01]  /*e1b0*/  IMAD.X R13, R5, 0x1, R6, P5 ;  /* 0x00000001050d7824 */ /* 0x000fe200028e0606 */
[----:B------:R-:W-:-:S03]  /*e1c0*/  SHF.R.S32.HI R2, RZ, 0x1f, R26 ;  /* 0x0000001fff027819 */ /* 0x000fc6000001141a */
[----:B------:R4:W-:Y:S01]  /*e1d0*/  STL [R1+0x1798], R12 ;  /* 0x0017980c01007387 */ /* 0x0009e20000100800 */
[----:B------:R-:W-:-:S03]  /*e1e0*/  IMAD.X R5, R5, 0x1, R4, P6 ;  /* 0x0000000105057824 */ /* 0x000fc600030e0604 */
[----:B------:R-:W-:Y:S01]  /*e1f0*/  STL [R1+0x2e4], R2 ;  /* 0x0002e40201007387 */ /* 0x000fe20000100800 */
[----:B----4-:R-:W-:-:S03]  /*e200*/  IADD3 R12, P5, R26, R10, RZ ;  /* 0x0000000a1a0c7210 */ /* 0x010fc60007fbe0ff */
[----:B------:R-:W-:Y:S04]  /*e210*/  STL [R1+0x178c], R13 ;  /* 0x00178c0d01007387 */ /* 0x000fe80000100800 */
[----:B------:R4:W-:Y:S01]  /*e220*/  STL [R1+0x17a0], R12 ;  /* 0x0017a00c01007387 */ /* 0x0009e20000100800 */
[----:B---3--:R-:W-:Y:S02]  /*e230*/  IMAD R20, R9, 0xc9, RZ ;  /* 0x000000c909147824 */ /* 0x008fe400078e02ff */
[----:B------:R-:W-:Y:S01]  /*e240*/  IMAD.X R9, R2, 0x1, R0, P5 ;  /* 0x0000000102097824 */ /* 0x000fe200028e0600 */
[----:B------:R3:W-:Y:S01]  /*e250*/  STL [R1+0x1794], R5 ;  /* 0x0017940501007387 */ /* 0x0007e20000100800 */
[----:B----4-:R-:W-:-:S05]  /*e260*/  IADD3 R12, P6, R26, R8, RZ ;  /* 0x000000081a0c7210 */ /* 0x010fca0007fde0ff */
[----:B------:R4:W-:Y:S01]  /*e270*/  STL [R1+0x17a8], R12 ;  /* 0x0017a80c01007387 */ /* 0x0009e20000100800 */
[----:B---3--:R-:W-:Y:S01]  /*e280*/  IADD3 R5, P5, R26, R7, RZ ;  /* 0x000000071a057210 */ /* 0x008fe20007fbe0ff */
[----:B------:R-:W-:Y:S02]  /*e290*/  IMAD.X R13, R2, 0x1, R6, P6 ;  /* 0x00000001020d7824 */ /* 0x000fe400030e0606 */
[----:B------:R-:W-:Y:S04]  /*e2a0*/  STL [R1+0x2998], R26 ;  /* 0x0029981a01007387 */ /* 0x000fe80000100800 */
[----:B------:R3:W-:Y:S01]  /*e2b0*/  STL [R1+0x179c], R9 ;  /* 0x00179c0901007387 */ /* 0x0007e20000100800 */
[----:B----4-:R-:W-:-:S03]  /*e2c0*/  IADD3 R12, P6, R27, R10, RZ ;  /* 0x0000000a1b0c7210 */ /* 0x010fc60007fde0ff */
[----:B------:R4:W-:Y:S01]  /*e2d0*/  STL [R1+0x17b0], R5 ;  /* 0x0017b00501007387 */ /* 0x0009e20000100800 */
[----:B---3--:R-:W-:-:S03]  /*e2e0*/  SHF.R.S32.HI R9, RZ, 0x1f, R27 ;  /* 0x0000001fff097819 */ /* 0x008fc6000001141b */
[----:B----4-:R-:W3:Y:S04]  /*e2f0*/  LDL R5, [R1+0x4fc] ;  /* 0x0004fc0001057983 */ /* 0x010ee80000100800 */
[----:B------:R4:W-:Y:S04]  /*e300*/  STL [R1+0x17a4], R13 ;  /* 0x0017a40d01007387 */ /* 0x0009e80000100800 */
[----:B------:R-:W-:Y:S04]  /*e310*/  STL [R1+0x2e8], R9 ;  /* 0x0002e80901007387 */ /* 0x000fe80000100800 */
[----:B------:R5:W-:Y:S04]  /*e320*/  STL [R1+0x17b8], R12 ;  /* 0x0017b80c01007387 */ /* 0x000be80000100800 */
[----:B------:R-:W2:Y:S01]  /*e330*/  LDL R15, [R1+0x5ec] ;  /* 0x0005ec00010f7983 */ /* 0x000ea20000100800 */
[----:B------:R-:W-:-:S02]  /*e340*/  IMAD.X R2, R2, 0x1, R4, P5 ;  /* 0x0000000102027824 */ /* 0x000fc400028e0604 */
[----:B----4-:R-:W-:Y:S01]  /*e350*/  IMAD.X R13, R9, 0x1, R0, P6 ;  /* 0x00000001090d7824 */ /* 0x010fe200030e0600 */
[----:B-----5:R-:W-:Y:S02]  /*e360*/  IADD3 R12, P5, R27, R8, RZ ;  /* 0x000000081b0c7210 */ /* 0x020fe40007fbe0ff */
[----:B------:R4:W-:Y:S04]  /*e370*/  STL [R1+0x17ac], R2 ;  /* 0x0017ac0201007387 */ /* 0x0009e80000100800 */
[----:B------:R5:W-:Y:S04]  /*e380*/  STL [R1+0x17c0], R12 ;  /* 0x0017c00c01007387 */ /* 0x000be80000100800 */
[----:B------:R-:W-:Y:S01]  /*e390*/  STL [R1+0x299c], R27 ;  /* 0x00299c1b01007387 */ /* 0x000fe20000100800 */
[----:B----4-:R-:W-:-:S03]  /*e3a0*/  SHF.R.S32.HI R2, RZ, 0x1f, R28 ;  /* 0x0000001fff027819 */ /* 0x010fc6000001141c */
[----:B------:R4:W-:Y:S01]  /*e3b0*/  STL [R1+0x17b4], R13 ;  /* 0x0017b40d01007387 */ /* 0x0009e20000100800 */
[----:B-----5:R-:W-:-:S03]  /*e3c0*/  IADD3 R12, P6, R27, R7, RZ ;  /* 0x000000071b0c7210 */ /* 0x020fc60007fde0ff */
[----:B------:R-:W-:Y:S04]  /*e3d0*/  STL [R1+0x2ec], R2 ;  /* 0x0002ec0201007387 */ /* 0x000fe80000100800 */
[----:B------:R5:W-:Y:S01]  /*e3e0*/  STL [R1+0x17c8], R12 ;  /* 0x0017c80c01007387 */ /* 0x000be20000100800 */
[----:B----4-:R-:W-:Y:S01]  /*e3f0*/  IMAD.X R13, R9, 0x1, R6, P5 ;  /* 0x00000001090d7824 */ /* 0x010fe200028e0606 */
[----:B------:R-:W-:-:S04]  /*e400*/  IADD3 R14, P5, R28, R10, RZ ;  /* 0x0000000a1c0e7210 */ /* 0x000fc80007fbe0ff */
[----:B------:R4:W-:Y:S01]  /*e410*/  STL [R1+0x17bc], R13 ;  /* 0x0017bc0d01007387 */ /* 0x0009e20000100800 */
[----:B-----5:R-:W-:-:S03]  /*e420*/  IMAD.X R12, R9, 0x1, R4, P6 ;  /* 0x00000001090c7824 */ /* 0x020fc600030e0604 */
[----:B------:R5:W-:Y:S01]  /*e430*/  STL [R1+0x17d0], R14 ;  /* 0x0017d00e01007387 */ /* 0x000be20000100800 */
[----:B------:R-:W-:-:S03]  /*e440*/  IMAD.X R9, R2, 0x1, R0, P5 ;  /* 0x0000000102097824 */ /* 0x000fc600028e0600 */
[----:B------:R5:W-:Y:S01]  /*e450*/  STL [R1+0x17c4], R12 ;  /* 0x0017c40c01007387 */ /* 0x000be20000100800 */
[----:B----4-:R-:W-:Y:S01]  /*e460*/  IADD3 R13, P6, R28, R8, RZ ;  /* 0x000000081c0d7210 */ /* 0x010fe20007fde0ff */
[----:B0-----:R-:W-:Y:S02]  /*e470*/  IMAD R25, R21, 0x123, RZ ;  /* 0x0000012315197824 */ /* 0x001fe400078e02ff */
[----:B-1----:R-:W-:Y:S01]  /*e480*/  IMAD R24, R22, 0x12b, RZ ;  /* 0x0000012b16187824 */ /* 0x002fe200078e02ff */
[----:B-----5:R-:W0:Y:S01]  /*e490*/  LDC R14, c[0x0][0x268] ;  /* 0x00009a00ff0e7b82 */ /* 0x020e220000000800 */
[----:B------:R1:W-:Y:S01]  /*e4a0*/  STL [R1+0x17d8], R13 ;  /* 0x0017d80d01007387 */ /* 0x0003e20000100800 */
[----:B------:R-:W-:-:S03]  /*e4b0*/  IADD3 R12, P5, R28, R7, RZ ;  /* 0x000000071c0c7210 */ /* 0x000fc60007fbe0ff */
[----:B------:R-:W-:Y:S04]  /*e4c0*/  STL [R1+0x29a0], R28 ;  /* 0x0029a01c01007387 */ /* 0x000fe80000100800 */
[----:B------:R4:W-:Y:S01]  /*e4d0*/  STL [R1+0x17cc], R9 ;  /* 0x0017cc0901007387 */ /* 0x0009e20000100800 */
[----:B-1----:R-:W-:-:S03]  /*e4e0*/  IMAD.X R13, R2, 0x1, R6, P6 ;  /* 0x00000001020d7824 */ /* 0x002fc600030e0606 */
[----:B------:R1:W-:Y:S01]  /*e4f0*/  STL [R1+0x17e0], R12 ;  /* 0x0017e00c01007387 */ /* 0x0003e20000100800 */
[----:B----4-:R-:W-:-:S03]  /*e500*/  SHF.R.S32.HI R9, RZ, 0x1f, R29 ;  /* 0x0000001fff097819 */ /* 0x010fc6000001141d */
[----:B------:R4:W-:Y:S01]  /*e510*/  STL [R1+0x17d4], R13 ;  /* 0x0017d40d01007387 */ /* 0x0009e20000100800 */
[----:B-1----:R-:W-:-:S03]  /*e520*/  IADD3 R12, P6, R29, R10, RZ ;  /* 0x0000000a1d0c7210 */ /* 0x002fc60007fde0ff */
[----:B------:R-:W-:Y:S01]  /*e530*/  STL [R1+0x2f0], R9 ;  /* 0x0002f00901007387 */ /* 0x000fe20000100800 */
[----:B------:R-:W-:-:S03]  /*e540*/  IMAD.X R2, R2, 0x1, R4, P5 ;  /* 0x0000000102027824 */ /* 0x000fc600028e0604 */
[----:B------:R1:W-:Y:S01]  /*e550*/  STL [R1+0x17e8], R12 ;  /* 0x0017e80c01007387 */ /* 0x0003e20000100800 */
[----:B----4-:R-:W-:-:S03]  /*e560*/  IMAD.X R13, R9, 0x1, R0, P6 ;  /* 0x00000001090d7824 */ /* 0x010fc600030e0600 */
[----:B------:R4:W-:Y:S01]  /*e570*/  STL [R1+0x17dc], R2 ;  /* 0x0017dc0201007387 */ /* 0x0009e20000100800 */
[----:B-1----:R-:W-:Y:S02]  /*e580*/  IADD3 R12, P5, R29, R8, RZ ;  /* 0x000000081d0c7210 */ /* 0x002fe40007fbe0ff */
[----:B----4-:R-:W-:-:S03]  /*e590*/  SHF.R.S32.HI R2, RZ, 0x1f, R3 ;  /* 0x0000001fff027819 */ /* 0x010fc60000011403 */
[----:B------:R1:W-:Y:S04]  /*e5a0*/  STL [R1+0x17f0], R12 ;  /* 0x0017f00c01007387 */ /* 0x0003e80000100800 */
[----:B------:R-:W-:Y:S01]  /*e5b0*/  STL [R1+0x29a4], R29 ;  /* 0x0029a41d01007387 */ /* 0x000fe20000100800 */
[----:B-1----:R-:W-:-:S03]  /*e5c0*/  IADD3 R12, P6, R29, R7, RZ ;  /* 0x000000071d0c7210 */ /* 0x002fc60007fde0ff */
[----:B------:R1:W-:Y:S04]  /*e5d0*/  STL [R1+0x17e4], R13 ;  /* 0x0017e40d01007387 */ /* 0x0003e80000100800 */
[----:B------:R-:W-:Y:S04]  /*e5e0*/  STL [R1+0x2f4], R2 ;  /* 0x0002f40201007387 */ /* 0x000fe80000100800 */
[----:B------:R4:W-:Y:S01]  /*e5f0*/  STL [R1+0x17f8], R12 ;  /* 0x0017f80c01007387 */ /* 0x0009e20000100800 */
[----:B-1----:R-:W-:Y:S01]  /*e600*/  IMAD.X R13, R9, 0x1, R6, P5 ;  /* 0x00000001090d7824 */ /* 0x002fe200028e0606 */
[----:B----4-:R-:W-:Y:S01]  /*e610*/  IADD3 R12, P5, R3, R10, RZ ;  /* 0x0000000a030c7210 */ /* 0x010fe20007fbe0ff */
[----:B------:R-:W-:Y:S01]  /*e620*/  IMAD.X R10, R9, 0x1, R4, P6 ;  /* 0x00000001090a7824 */ /* 0x000fe200030e0604 */
[----:B------:R-:W-:-:S02]  /*e630*/  IADD3 R9, P6, R3, R8, RZ ;  /* 0x0000000803097210 */ /* 0x000fc40007fde0ff */
[----:B------:R1:W-:Y:S01]  /*e640*/  STL [R1+0x17ec], R13 ;  /* 0x0017ec0d01007387 */ /* 0x0003e20000100800 */
[----:B------:R-:W-:Y:S01]  /*e650*/  IMAD.X R8, R2, 0x1, R0, P5 ;  /* 0x0000000102087824 */ /* 0x000fe200028e0600 */
[----:B------:R-:W-:Y:S02]  /*e660*/  IADD3 R7, P5, R3, R7, RZ ;  /* 0x0000000703077210 */ /* 0x000fe40007fbe0ff */
[----:B------:R4:W-:Y:S01]  /*e670*/  STL [R1+0x1800], R12 ;  /* 0x0018000c01007387 */ /* 0x0009e20000100800 */
[----:B------:R-:W5:Y:S03]  /*e680*/  LDC R0, c[0x0][0x268] ;  /* 0x00009a00ff007b82 */ /* 0x000f660000000800 */
[----:B------:R-:W-:Y:S04]  /*e690*/  STL [R1+0x17f4], R10 ;  /* 0x0017f40a01007387 */ /* 0x000fe80000100800 */
[----:B------:R0:W-:Y:S01]  /*e6a0*/  STL [R1+0x1808], R9 ;  /* 0x0018080901007387 */ /* 0x0001e20000100800 */
[----:B-1----:R-:W1:Y:S03]  /*e6b0*/  LDC R13, c[0x0][0x268] ;  /* 0x00009a00ff0d7b82 */ /* 0x002e660000000800 */
[----:B------:R-:W-:Y:S04]  /*e6c0*/  STL [R1+0x17fc], R8 ;  /* 0x0017fc0801007387 */ /* 0x000fe80000100800 */
[----:B------:R0:W-:Y:S01]  /*e6d0*/  STL [R1+0x29a8], R3 ;  /* 0x0029a80301007387 */ /* 0x0001e20000100800 */
[----:B----4-:R-:W4:Y:S03]  /*e6e0*/  LDC R12, c[0x0][0x268] ;  /* 0x00009a00ff0c7b82 */ /* 0x010f260000000800 */
[----:B------:R-:W-:Y:S01]  /*e6f0*/  STL [R1+0x1810], R7 ;  /* 0x0018100701007387 */ /* 0x000fe20000100800 */
[----:B-----5:R-:W-:-:S04]  /*e700*/  IMAD R0, R0, 0x1cd, RZ ;  /* 0x000001cd00007824 */ /* 0x020fc800078e02ff */
[----:B0-----:R-:W0:Y:S01]  /*e710*/  LDC R9, c[0x0][0x268] ;  /* 0x00009a00ff097b82 */ /* 0x001e220000000800 */
[C---:B------:R-:W-:Y:S02]  /*e720*/  IMAD.X R3, R2.reuse, 0x1, R6, P6 ;  /* 0x0000000102037824 */ /* 0x040fe400030e0606 */
[----:B------:R-:W-:-:S03]  /*e730*/  IMAD.X R2, R2, 0x1, R4, P5 ;  /* 0x0000000102027824 */ /* 0x000fc600028e0604 */
[----:B------:R-:W-:Y:S02]  /*e740*/  STL [R1+0x1804], R3 ;  /* 0x0018040301007387 */ /* 0x000fe40000100800 */
[----:B------:R-:W5:Y:S02]  /*e750*/  LDC R6, c[0x0][0x268] ;  /* 0x00009a00ff067b82 */ /* 0x000f640000000800 */
[----:B------:R1:W-:Y:S06]  /*e760*/  STL [R1+0x180c], R2 ;  /* 0x00180c0201007387 */ /* 0x0003ec0000100800 */
[----:B------:R-:W4:Y:S08]  /*e770*/  LDC R4, c[0x0][0x268] ;  /* 0x00009a00ff047b82 */ /* 0x000f300000000800 */
[----:B-1----:R-:W2:Y:S01]  /*e780*/  LDC R2, c[0x0][0x268] ;  /* 0x00009a00ff027b82 */ /* 0x002ea20000000800 */
[----:B-----5:R-:W-:-:S02]  /*e790*/  IMAD R6, R6, 0x1ce, RZ ;  /* 0x000001ce06067824 */ /* 0x020fc400078e02ff */
[----:B----4-:R-:W-:Y:S01]  /*e7a0*/  IMAD R4, R4, 0x1cf, RZ ;  /* 0x000001cf04047824 */ /* 0x010fe200078e02ff */
[----:B---3--:R-:W-:Y:S02]  /*e7b0*/  IADD3 RZ, P6, R5, UR9, RZ ;  /* 0x0000000905ff7c10 */ /* 0x008fe4000ffde0ff */
[----:B------:R-:W-:-:S05]  /*e7c0*/  IADD3 R3, P5, R0, R5, RZ ;  /* 0x0000000500037210 */ /* 0x000fca0007fbe0ff */
[----:B------:R-:W-:Y:S01]  /*e7d0*/  STL [R1+0x1818], R3 ;  /* 0x0018180301007387 */ /* 0x000fe20000100800 */
[-C--:B--2---:R-:W-:Y:S02]  /*e7e0*/  LEA.HI.X.SX32 R7, R2, R15.reuse, 0x1, P6 ;  /* 0x0000000f02077211 */ /* 0x084fe400030f0eff */
[----:B------:R-:W1:Y:S03]  /*e7f0*/  LDC R2, c[0x0][0x268] ;  /* 0x00009a00ff027b82 */ /* 0x000e660000000800 */
[----:B------:R2:W-:Y:S02]  /*e800*/  STL [R1+0x19ac], R7 ;  /* 0x0019ac0701007387 */ /* 0x0005e40000100800 */
[----:B--2---:R-:W-:-:S03]  /*e810*/  LEA.HI.X.SX32 R7, R0, R15, 0x1, P5 ;  /* 0x0000000f00077211 */ /* 0x004fc600028f0eff */
[----:B------:R-:W2:Y:S01]  /*e820*/  LDC R0, c[0x0][0x268] ;  /* 0x00009a00ff007b82 */ /* 0x000ea20000000800 */
[----:B------:R-:W-:-:S05]  /*e830*/  IADD3 R3, P6, R6, R5, RZ ;  /* 0x0000000506037210 */ /* 0x000fca0007fde0ff */
[----:B------:R3:W-:Y:S01]  /*e840*/  STL [R1+0x1820], R3 ;  /* 0x0018200301007387 */ /* 0x0007e20000100800 */
[----:B-1----:R-:W-:-:S03]  /*e850*/  IMAD R2, R2, 0x1d0, RZ ;  /* 0x000001d002027824 */ /* 0x002fc600078e02ff */
[----:B------:R1:W-:Y:S01]  /*e860*/  STL [R1+0x1814], R7 ;  /* 0x0018140701007387 */ /* 0x0003e20000100800 */
[----:B---3--:R-:W-:Y:S02]  /*e870*/  IADD3 R3, P5, R4, R5, RZ ;  /* 0x0000000504037210 */ /* 0x008fe40007fbe0ff */
[----:B-1----:R-:W-:Y:S02]  /*e880*/  LEA.HI.X.SX32 R7, R6, R15, 0x1, P6 ;  /* 0x0000000f06077211 */ /* 0x002fe400030f0eff */
[----:B------:R-:W1:Y:S01]  /*e890*/  LDC R6, c[0x0][0x268] ;  /* 0x00009a00ff067b82 */ /* 0x000e620000000800 */
[----:B------:R3:W-:Y:S01]  /*e8a0*/  STL [R1+0x1828], R3 ;  /* 0x0018280301007387 */ /* 0x0007e20000100800 */
[----:B--2---:R-:W-:-:S03]  /*e8b0*/  IMAD R0, R0, 0x1d1, RZ ;  /* 0x000001d100007824 */ /* 0x004fc600078e02ff */
[----:B------:R2:W-:Y:S01]  /*e8c0*/  STL [R1+0x181c], R7 ;  /* 0x00181c0701007387 */ /* 0x0005e20000100800 */
[----:B---3--:R-:W-:Y:S02]  /*e8d0*/  IADD3 R3, P6, R2, R5, RZ ;  /* 0x0000000502037210 */ /* 0x008fe40007fde0ff */
[----:B--2---:R-:W-:Y:S02]  /*e8e0*/  LEA.HI.X.SX32 R7, R4, R15, 0x1, P5 ;  /* 0x0000000f04077211 */ /* 0x004fe400028f0eff */
[----:B------:R-:W2:Y:S01]  /*e8f0*/  LDC R4, c[0x0][0x268] ;  /* 0x00009a00ff047b82 */ /* 0x000ea20000000800 */
[----:B------:R3:W-:Y:S04]  /*e900*/  STL [R1+0x1830], R3 ;  /* 0x0018300301007387 */ /* 0x0007e80000100800 */
[----:B------:R4:W-:Y:S01]  /*e910*/  STL [R1+0x1824], R7 ;  /* 0x0018240701007387 */ /* 0x0009e20000100800 */
[----:B---3--:R-:W-:-:S02]  /*e920*/  IADD3 R3, P5, R0, R5, RZ ;  /* 0x0000000500037210 */ /* 0x008fc40007fbe0ff */
[-C--:B----4-:R-:W-:Y:S02]  /*e930*/  LEA.HI.X.SX32 R7, R2, R15.reuse, 0x1, P6 ;  /* 0x0000000f02077211 */ /* 0x090fe400030f0eff */
[----:B------:R-:W3:Y:S01]  /*e940*/  LDC R2, c[0x0][0x268] ;  /* 0x00009a00ff027b82 */ /* 0x000ee20000000800 */
[----:B------:R-:W-:Y:S04]  /*e950*/  STL [R1+0x1838], R3 ;  /* 0x0018380301007387 */ /* 0x000fe80000100800 */
[----:B------:R4:W-:Y:S01]  /*e960*/  STL [R1+0x182c], R7 ;  /* 0x00182c0701007387 */ /* 0x0009e20000100800 */
[----:B-1----:R-:W-:Y:S01]  /*e970*/  IMAD R6, R6, 0x1d2, RZ ;  /* 0x000001d206067824 */ /* 0x002fe200078e02ff */
[----:B----4-:R-:W-:Y:S02]  /*e980*/  LEA.HI.X.SX32 R7, R0, R15, 0x1, P5 ;  /* 0x0000000f00077211 */ /* 0x010fe400028f0eff */
[----:B------:R-:W1:Y:S02]  /*e990*/  LDC R0, c[0x0][0x268] ;  /* 0x00009a00ff007b82 */ /* 0x000e640000000800 */
[----:B------:R-:W-:Y:S01]  /*e9a0*/  IADD3 R3, P6, R6, R5, RZ ;  /* 0x0000000506037210 */ /* 0x000fe20007fde0ff */
[----:B--2---:R-:W-:-:S04]  /*e9b0*/  IMAD R4, R4, 0x1d3, RZ ;  /* 0x000001d304047824 */ /* 0x004fc800078e02ff */
[----:B------:R2:W-:Y:S01]  /*e9c0*/  STL [R1+0x1840], R3 ;  /* 0x0018400301007387 */ /* 0x0005e20000100800 */
[----:B---3--:R-:W-:-:S03]  /*e9d0*/  IMAD R2, R2, 0x1d4, RZ ;  /* 0x000001d402027824 */ /* 0x008fc600078e02ff */
[----:B------:R3:W-:Y:S01]  /*e9e0*/  STL [R1+0x1834], R7 ;  /* 0x0018340701007387 */ /* 0x0007e20000100800 */
[----:B--2---:R-:W-:Y:S02]  /*e9f0*/  IADD3 R3, P5, R4, R5, RZ ;  /* 0x0000000504037210 */ /* 0x004fe40007fbe0ff */
[----:B---3--:R-:W-:Y:S02]  /*ea00*/  LEA.HI.X.SX32 R7, R6, R15, 0x1, P6 ;  /* 0x0000000f06077211 */ /* 0x008fe400030f0eff */
[----:B------:R-:W2:Y:S01]  /*ea10*/  LDC R6, c[0x0][0x268] ;  /* 0x00009a00ff067b82 */ /* 0x000ea20000000800 */
[----:B------:R3:W-:Y:S01]  /*ea20*/  STL [R1+0x1848], R3 ;  /* 0x0018480301007387 */ /* 0x0007e20000100800 */
[----:B-1----:R-:W-:-:S03]  /*ea30*/  IMAD R0, R0, 0x1d5, RZ ;  /* 0x000001d500007824 */ /* 0x002fc600078e02ff */
[----:B------:R1:W-:Y:S01]  /*ea40*/  STL [R1+0x183c], R7 ;  /* 0x00183c0701007387 */ /* 0x0003e20000100800 */
[----:B---3--:R-:W-:Y:S02]  /*ea50*/  IADD3 R3, P6, R2, R5, RZ ;  /* 0x0000000502037210 */ /* 0x008fe40007fde0ff */
[----:B-1----:R-:W-:Y:S02]  /*ea60*/  LEA.HI.X.SX32 R7, R4, R15, 0x1, P5 ;  /* 0x0000000f04077211 */ /* 0x002fe400028f0eff */
[----:B------:R-:W1:Y:S01]  /*ea70*/  LDC R4, c[0x0][0x268] ;  /* 0x00009a00ff047b82 */ /* 0x000e620000000800 */
[----:B------:R3:W-:Y:S04]  /*ea80*/  STL [R1+0x1850], R3 ;  /* 0x0018500301007387 */ /* 0x0007e80000100800 */
[----:B------:R4:W-:Y:S01]  /*ea90*/  STL [R1+0x1844], R7 ;  /* 0x0018440701007387 */ /* 0x0009e20000100800 */
[----:B---3--:R-:W-:-:S02]  /*eaa0*/  IADD3 R3, P5, R0, R5, RZ ;  /* 0x0000000500037210 */ /* 0x008fc40007fbe0ff */
[-C--:B----4-:R-:W-:Y:S02]  /*eab0*/  LEA.HI.X.SX32 R7, R2, R15.reuse, 0x1, P6 ;  /* 0x0000000f02077211 */ /* 0x090fe400030f0eff */
[----:B------:R-:W3:Y:S01]  /*eac0*/  LDC R2, c[0x0][0x268] ;  /* 0x00009a00ff027b82 */ /* 0x000ee20000000800 */
[----:B------:R-:W-:Y:S04]  /*ead0*/  STL [R1+0x1858], R3 ;  /* 0x0018580301007387 */ /* 0x000fe80000100800 */
[----:B------:R4:W-:Y:S01]  /*eae0*/  STL [R1+0x184c], R7 ;  /* 0x00184c0701007387 */ /* 0x0009e20000100800 */
[----:B--2---:R-:W-:Y:S01]  /*eaf0*/  IMAD R6, R6, 0x1d6, RZ ;  /* 0x000001d606067824 */ /* 0x004fe200078e02ff */
[----:B----4-:R-:W-:Y:S02]  /*eb00*/  LEA.HI.X.SX32 R7, R0, R15, 0x1, P5 ;  /* 0x0000000f00077211 */ /* 0x010fe400028f0eff */
[----:B------:R-:W2:Y:S02]  /*eb10*/  LDC R0, c[0x0][0x268] ;  /* 0x00009a00ff007b82 */ /* 0x000ea40000000800 */
[----:B------:R-:W-:Y:S01]  /*eb20*/  IADD3 R3, P6, R6, R5, RZ ;  /* 0x0000000506037210 */ /* 0x000fe20007fde0ff */
[----:B-1----:R-:W-:-:S04]  /*eb30*/  IMAD R4, R4, 0x1d7, RZ ;  /* 0x000001d704047824 */ /* 0x002fc800078e02ff */
[----:B------:R1:W-:Y:S01]  /*eb40*/  STL [R1+0x1860], R3 ;  /* 0x0018600301007387 */ /* 0x0003e20000100800 */
[----:B---3--:R-:W-:-:S03]  /*eb50*/  IMAD R2, R2, 0x1d8, RZ ;  /* 0x000001d802027824 */ /* 0x008fc600078e02ff */
[----:B------:R3:W-:Y:S01]  /*eb60*/  STL [R1+0x1854], R7 ;  /* 0x0018540701007387 */ /* 0x0007e20000100800 */
[----:B-1----:R-:W-:Y:S02]  /*eb70*/  IADD3 R3, P5, R4, R5, RZ ;  /* 0x0000000504037210 */ /* 0x002fe40007fbe0ff */
[----:B---3--:R-:W-:Y:S02]  /*eb80*/  LEA.HI.X.SX32 R7, R6, R15, 0x1, P6 ;  /* 0x0000000f06077211 */ /* 0x008fe400030f0eff */
[----:B------:R-:W1:Y:S01]  /*eb90*/  LDC R6, c[0x0][0x268] ;  /* 0x00009a00ff067b82 */ /* 0x000e620000000800 */
[----:B------:R3:W-:Y:S01]  /*eba0*/  STL [R1+0x1868], R3 ;  /* 0x0018680301007387 */ /* 0x0007e20000100800 */
[----:B--2---:R-:W-:-:S03]  /*ebb0*/  IMAD R0, R0, 0x1d9, RZ ;  /* 0x000001d900007824 */ /* 0x004fc600078e02ff */
[----:B------:R2:W-:Y:S01]  /*ebc0*/  STL [R1+0x185c], R7 ;  /* 0x00185c0701007387 */ /* 0x0005e20000100800 */
[----:B---3--:R-:W-:Y:S02]  /*ebd0*/  IADD3 R3, P6, R2, R5, RZ ;  /* 0x0000000502037210 */ /* 0x008fe40007fde0ff */
[----:B--2---:R-:W-:-:S03]  /*ebe0*/  LEA.HI.X.SX32 R7, R4, R15, 0x1, P5 ;  /* 0x0000000f04077211 */ /* 0x004fc600028f0eff */
[----:B------:R2:W-:Y:S01]  /*ebf0*/  STL [R1+0x1870], R3 ;  /* 0x0018700301007387 */ /* 0x0005e20000100800 */
[----:B------:R-:W3:Y:S03]  /*ec00*/  LDC R4, c[0x0][0x268] ;  /* 0x00009a00ff047b82 */ /* 0x000ee60000000800 */
[----:B------:R4:W-:Y:S01]  /*ec10*/  STL [R1+0x1864], R7 ;  /* 0x0018640701007387 */ /* 0x0009e20000100800 */
[----:B--2---:R-:W-:Y:S02]  /*ec20*/  IADD3 R3, P5, R0, R5, RZ ;  /* 0x0000000500037210 */ /* 0x004fe40007fbe0ff */
[----:B----4-:R-:W-:-:S03]  /*ec30*/  LEA.HI.X.SX32 R7, R2, R15, 0x1, P6 ;  /* 0x0000000f02077211 */ /* 0x010fc600030f0eff */
[----:B------:R-:W-:Y:S04]  /*ec40*/  STL [R1+0x1878], R3 ;  /* 0x0018780301007387 */ /* 0x000fe80000100800 */
[----:B------:R2:W-:Y:S01]  /*ec50*/  STL [R1+0x186c], R7 ;  /* 0x00186c0701007387 */ /* 0x0005e20000100800 */
[----:B-1----:R-:W-:Y:S01]  /*ec60*/  IMAD R6, R6, 0x1da, RZ ;  /* 0x000001da06067824 */ /* 0x002fe200078e02ff */
[----:B--2---:R-:W1:Y:S04]  /*ec70*/  LDC R7, c[0x0][0x268] ;  /* 0x00009a00ff077b82 */ /* 0x004e680000000800 */
[----:B------:R-:W-:-:S02]  /*ec80*/  IADD3 R3, P6, R6, R5, RZ ;  /* 0x0000000506037210 */ /* 0x000fc40007fde0ff */
[-C--:B------:R-:W-:Y:S01]  /*ec90*/  LEA.HI.X.SX32 R2, R0, R15.reuse, 0x1, P5 ;  /* 0x0000000f00027211 */ /* 0x080fe200028f0eff */
[----:B---3--:R-:W-:Y:S02]  /*eca0*/  IMAD R4, R4, 0x1db, RZ ;  /* 0x000001db04047824 */ /* 0x008fe400078e02ff */
[----:B------:R2:W-:Y:S01]  /*ecb0*/  STL [R1+0x1880], R3 ;  /* 0x0018800301007387 */ /* 0x0005e20000100800 */
[----:B------:R-:W-:Y:S01]  /*ecc0*/  LEA.HI.X.SX32 R8, R6, R15, 0x1, P6 ;  /* 0x0000000f06087211 */ /* 0x000fe200030f0eff */
[----:B0-----:R-:W-:Y:S01]  /*ecd0*/  IMAD R9, R9, 0xf9, RZ ;  /* 0x000000f909097824 */ /* 0x001fe200078e02ff */
[----:B------:R-:W0:Y:S01]  /*ece0*/  LDC R6, c[0x0][0x268] ;  /* 0x00009a00ff067b82 */ /* 0x000e220000000800 */
[----:B------:R3:W-:Y:S01]  /*ecf0*/  STL [R1+0x1874], R2 ;  /* 0x0018740201007387 */ /* 0x0007e20000100800 */
[----:B--2---:R-:W-:Y:S01]  /*ed00*/  IADD3 R3, P5, R4, R5, RZ ;  /* 0x0000000504037210 */ /* 0x004fe20007fbe0ff */
[----:B------:R-:W-:-:S05]  /*ed10*/  IMAD R17, R12, 0xfb, RZ ;  /* 0x000000fb0c117824 */ /* 0x000fca00078e02ff */
[----:B------:R-:W2:Y:S08]  /*ed20*/  LDC R0, c[0x0][0x268] ;  /* 0x00009a00ff007b82 */ /* 0x000eb00000000800 */
[----:B---3--:R-:W3:Y:S01]  /*ed30*/  LDC R2, c[0x0][0x268] ;  /* 0x00009a00ff027b82 */ /* 0x008ee20000000800 */
[----:B-1----:R-:W-:Y:S01]  /*ed40*/  IMAD R7, R7, 0x1dc, RZ ;  /* 0x000001dc07077824 */ /* 0x002fe200078e02ff */
[----:B------:R1:W-:Y:S04]  /*ed50*/  STL [R1+0x1888], R3 ;  /* 0x0018880301007387 */ /* 0x0003e80000100800 */
[----:B------:R4:W-:Y:S01]  /*ed60*/  STL [R1+0x187c], R8 ;  /* 0x00187c0801007387 */ /* 0x0009e20000100800 */
[----:B0-----:R-:W-:Y:S01]  /*ed70*/  IMAD R6, R6, 0x1de, RZ ;  /* 0x000001de06067824 */ /* 0x001fe200078e02ff */
[----:B------:R-:W0:Y:S01]  /*ed80*/  LDC R12, c[0x0][0x268] ;  /* 0x00009a00ff0c7b82 */ /* 0x000e220000000800 */
[----:B-1----:R-:W-:-:S02]  /*ed90*/  IADD3 R3, P6, R7, R5, RZ ;  /* 0x0000000507037210 */ /* 0x002fc40007fde0ff */
[----:B----4-:R-:W-:-:S05]  /*eda0*/  LEA.HI.X.SX32 R8, R4, R15, 0x1, P5 ;  /* 0x0000000f04087211 */ /* 0x010fca00028f0eff */
[----:B------:R-:W1:Y:S01]  /*edb0*/  LDC R4, c[0x0][0x268] ;  /* 0x00009a00ff047b82 */ /* 0x000e620000000800 */
[----:B------:R-:W-:Y:S04]  /*edc0*/  STL [R1+0x1890], R3 ;  /* 0x0018900301007387 */ /* 0x000fe80000100800 */
[----:B------:R4:W-:Y:S01]  /*edd0*/  STL [R1+0x1884], R8 ;  /* 0x0018840801007387 */ /* 0x0009e20000100800 */
[----:B---3--:R-:W-:Y:S01]  /*ede0*/  IMAD R2, R2, 0x1dd, RZ ;  /* 0x000001dd02027824 */ /* 0x008fe200078e02ff */
[----:B----4-:R-:W-:Y:S02]  /*edf0*/  LEA.HI.X.SX32 R8, R7, R15, 0x1, P6 ;  /* 0x0000000f07087211 */ /* 0x010fe400030f0eff */
[----:B------:R-:W3:Y:S02]  /*ee00*/  LDC R7, c[0x0][0x268] ;  /* 0x00009a00ff077b82 */ /* 0x000ee40000000800 */
[----:B------:R-:W-:-:S05]  /*ee10*/  IADD3 R3, P5, R2, R5, RZ ;  /* 0x0000000502037210 */ /* 0x000fca0007fbe0ff */
[----:B------:R4:W-:Y:S01]  /*ee20*/  STL [R1+0x1898], R3 ;  /* 0x0018980301007387 */ /* 0x0009e20000100800 */
[----:B-1----:R-:W-:-:S03]  /*ee30*/  IMAD R4, R4, 0x1df, RZ ;  /* 0x000001df04047824 */ /* 0x002fc600078e02ff */
[----:B------:R1:W-:Y:S01]  /*ee40*/  STL [R1+0x188c], R8 ;  /* 0x00188c0801007387 */ /* 0x0003e20000100800 */
[----:B----4-:R-:W-:Y:S02]  /*ee50*/  IADD3 R3, P6, R6, R5, RZ ;  /* 0x0000000506037210 */ /* 0x010fe40007fde0ff */
[----:B-1----:R-:W-:-:S03]  /*ee60*/  LEA.HI.X.SX32 R8, R2, R15, 0x1, P5 ;  /* 0x0000000f02087211 */ /* 0x002fc600028f0eff */
[----:B------:R1:W-:Y:S01]  /*ee70*/  STL [R1+0x18a0], R3 ;  /* 0x0018a00301007387 */ /* 0x0003e20000100800 */
[----:B------:R-:W4:Y:S01]  /*ee80*/  LDC R2, c[0x0][0x268] ;  /* 0x00009a00ff027b82 */ /* 0x000f220000000800 */
[----:B---3--:R-:W-:Y:S02]  /*ee90*/  IMAD R7, R7, 0x1e0, RZ ;  /* 0x000001e007077824 */ /* 0x008fe400078e02ff */
[----:B------:R3:W-:Y:S01]  /*eea0*/  STL [R1+0x1894], R8 ;  /* 0x0018940801007387 */ /* 0x0007e20000100800 */
[----:B-1----:R-:W-:Y:S02]  /*eeb0*/  IADD3 R3, P5, R4, R5, RZ ;  /* 0x0000000504037210 */ /* 0x002fe40007fbe0ff */
[----:B---3--:R-:W-:-:S03]  /*eec0*/  LEA.HI.X.SX32 R8, R6, R15, 0x1, P6 ;  /* 0x0000000f06087211 */ /* 0x008fc600030f0eff */
[----:B------:R1:W-:Y:S01]  /*eed0*/  STL [R1+0x18a8], R3 ;  /* 0x0018a80301007387 */ /* 0x0003e20000100800 */
[----:B------:R-:W3:Y:S03]  /*eee0*/  LDC R6, c[0x0][0x268] ;  /* 0x00009a00ff067b82 */ /* 0x000ee60000000800 */
[----:B------:R5:W-:Y:S01]  /*eef0*/  STL [R1+0x189c], R8 ;  /* 0x00189c0801007387 */ /* 0x000be20000100800 */
[----:B-1----:R-:W-:Y:S02]  /*ef00*/  IADD3 R3, P6, R7, R5, RZ ;  /* 0x0000000507037210 */ /* 0x002fe40007fde0ff */
[----:B-----5:R-:W-:-:S03]  /*ef10*/  LEA.HI.X.SX32 R8, R4, R15, 0x1, P5 ;  /* 0x0000000f04087211 */ /* 0x020fc600028f0eff */
[----:B------:R-:W-:Y:S01]  /*ef20*/  STL [R1+0x18b0], R3 ;  /* 0x0018b00301007387 */ /* 0x000fe20000100800 */
[----:B------:R-:W1:Y:S03]  /*ef30*/  LDC R4, c[0x0][0x268] ;  /* 0x00009a00ff047b82 */ /* 0x000e660000000800 */
[----:B------:R5:W-:Y:S02]  /*ef40*/  STL [R1+0x18a4], R8 ;  /* 0x0018a40801007387 */ /* 0x000be40000100800 */
[----:B-----5:R-:W-:-:S03]  /*ef50*/  LEA.HI.X.SX32 R8, R7, R15, 0x1, P6 ;  /* 0x0000000f07087211 */ /* 0x020fc600030f0eff */
[----:B------:R-:W5:Y:S01]  /*ef60*/  LDC R7, c[0x0][0x268] ;  /* 0x00009a00ff077b82 */ /* 0x000f620000000800 */
[----:B----4-:R-:W-:Y:S02]  /*ef70*/  IMAD R2, R2, 0x1e1, RZ ;  /* 0x000001e102027824 */ /* 0x010fe400078e02ff */
[----:B---3--:R-:W-:-:S03]  /*ef80*/  IMAD R6, R6, 0x1e2, RZ ;  /* 0x000001e206067824 */ /* 0x008fc600078e02ff */
[----:B------:R-:W-:Y:S01]  /*ef90*/  IADD3 R3, P5, R2, R5, RZ ;  /* 0x0000000502037210 */ /* 0x000fe20007fbe0ff */
[----:B-1----:R-:W-:-:S04]  /*efa0*/  IMAD R4, R4, 0x1e3, RZ ;  /* 0x000001e304047824 */ /* 0x002fc800078e02ff */
[----:B------:R1:W-:Y:S04]  /*efb0*/  STL [R1+0x18b8], R3 ;  /* 0x0018b80301007387 */ /* 0x0003e80000100800 */
[----:B------:R3:W-:Y:S01]  /*efc0*/  STL [R1+0x18ac], R8 ;  /* 0x0018ac0801007387 */ /* 0x0007e20000100800 */
[----:B-1----:R-:W-:Y:S01]  /*efd0*/  IADD3 R3, P6, R6, R5, RZ ;  /* 0x0000000506037210 */ /* 0x002fe20007fde0ff */
[----:B-----5:R-:W-:Y:S01]  /*efe0*/  IMAD R7, R7, 0x1e4, RZ ;  /* 0x000001e407077824 */ /* 0x020fe200078e02ff */
[----:B---3--:R-:W-:-:S03]  /*eff0*/  LEA.HI.X.SX32 R8, R2, R15, 0x1, P5 ;  /* 0x0000000f02087211 */ /* 0x008fc600028f0eff */
[----:B------:R1:W-:Y:S01]  /*f000*/  STL [R1+0x18c0], R3 ;  /* 0x0018c00301007387 */ /* 0x0003e20000100800 */
[----:B------:R-:W-:Y:S01]  /*f010*/  LEA.HI.X.SX32 R6, R6, R15, 0x1, P6 ;  /* 0x0000000f06067211 */ /* 0x000fe200030f0eff */
[----:B------:R-:W3:Y:S02]  /*f020*/  LDC R2, c[0x0][0x268] ;  /* 0x00009a00ff027b82 */ /* 0x000ee40000000800 */
[----:B------:R4:W-:Y:S01]  /*f030*/  STL [R1+0x18b4], R8 ;  /* 0x0018b40801007387 */ /* 0x0009e20000100800 */
[-C--:B-1----:R-:W-:Y:S02]  /*f040*/  IADD3 R3, P5, R4, R5.reuse, RZ ;  /* 0x0000000504037210 */ /* 0x082fe40007fbe0ff */
[----:B----4-:R-:W-:-:S03]  /*f050*/  IADD3 R8, P6, R7, R5, RZ ;  /* 0x0000000507087210 */ /* 0x010fc60007fde0ff */
[----:B------:R1:W-:Y:S04]  /*f060*/  STL [R1+0x18c8], R3 ;  /* 0x0018c80301007387 */ /* 0x0003e80000100800 */
[----:B------:R-:W-:Y:S04]  /*f070*/  STL [R1+0x18bc], R6 ;  /* 0x0018bc0601007387 */ /* 0x000fe80000100800 */
[----:B------:R4:W-:Y:S01]  /*f080*/  STL [R1+0x18d0], R8 ;  /* 0x0018d00801007387 */ /* 0x0009e20000100800 */
[----:B-1----:R-:W-:Y:S01]  /*f090*/  LEA.HI.X.SX32 R3, R4, R15, 0x1, P5 ;  /* 0x0000000f04037211 */ /* 0x002fe200028f0eff */
[----:B---3--:R-:W-:Y:S01]  /*f0a0*/  IMAD R2, R2, 0x1e5, RZ ;  /* 0x000001e502027824 */ /* 0x008fe200078e02ff */
[----:B------:R-:W1:Y:S08]  /*f0b0*/  LDC R4, c[0x0][0x268] ;  /* 0x00009a00ff047b82 */ /* 0x000e700000000800 */
[----:B----4-:R-:W3:Y:S08]  /*f0c0*/  LDC R8, c[0x0][0x268] ;  /* 0x00009a00ff087b82 */ /* 0x010ef00000000800 */
[----:B------:R-:W4:Y:S01]  /*f0d0*/  LDC R6, c[0x0][0x268] ;  /* 0x00009a00ff067b82 */ /* 0x000f220000000800 */
[----:B------:R5:W-:Y:S02]  /*f0e0*/  STL [R1+0x18c4], R3 ;  /* 0x0018c40301007387 */ /* 0x000be40000100800 */
[----:B-----5:R-:W-:Y:S01]  /*f0f0*/  IADD3 R3, P5, R2, R5, RZ ;  /* 0x0000000502037210 */ /* 0x020fe20007fbe0ff */
[----:B---3--:R-:W-:Y:S01]  /*f100*/  IMAD R19, R8, 0xd9, RZ ;  /* 0x000000d908137824 */ /* 0x008fe200078e02ff */
[----:B------:R-:W-:-:S03]  /*f110*/  LEA.HI.X.SX32 R8, R7, R15, 0x1, P6 ;  /* 0x0000000f07087211 */ /* 0x000fc600030f0eff */
[----:B------:R-:W3:Y:S01]  /*f120*/  LDC R7, c[0x0][0x268] ;  /* 0x00009a00ff077b82 */ /* 0x000ee20000000800 */
[----:B------:R-:W-:Y:S04]  /*f130*/  STL [R1+0x18d8], R3 ;  /* 0x0018d80301007387 */ /* 0x000fe80000100800 */
[----:B------:R5:W-:Y:S01]  /*f140*/  STL [R1+0x18cc], R8 ;  /* 0x0018cc0801007387 */ /* 0x000be20000100800 */
[----:B----4-:R-:W-:Y:S01]  /*f150*/  IMAD R6, R6, 0x1e6, RZ ;  /* 0x000001e606067824 */ /* 0x010fe200078e02ff */
[----:B-----5:R-:W-:Y:S02]  /*f160*/  LEA.HI.X.SX32 R8, R2, R15, 0x1, P5 ;  /* 0x0000000f02087211 */ /* 0x020fe400028f0eff */
[----:B------:R-:W4:Y:S02]  /*f170*/  LDC R2, c[0x0][0x268] ;  /* 0x00009a00ff027b82 */ /* 0x000f240000000800 */
        /* <DEDUP_REMOVED lines=9> */
[----:B----4-:R-:W-:-:S03]  /*f210*/  IMAD R2, R2, 0x1e9, RZ ;  /* 0x000001e902027824 */ /* 0x010fc600078e02ff */
[----:B------:R4:W-:Y:S01]  /*f220*/  STL [R1+0x18dc], R8 ;  /* 0x0018dc0801007387 */ /* 0x0009e20000100800 */
[----:B---3--:R-:W-:Y:S02]  /*f230*/  IADD3 R3, P6, R7, R5, RZ ;  /* 0x0000000507037210 */ /* 0x008fe40007fde0ff */
[----:B----4-:R-:W-:Y:S02]  /*f240*/  LEA.HI.X.SX32 R8, R4, R15, 0x1, P5 ;  /* 0x0000000f04087211 */ /* 0x010fe400028f0eff */
[----:B------:R-:W3:Y:S01]  /*f250*/  LDC R4, c[0x0][0x268] ;  /* 0x00009a00ff047b82 */ /* 0x000ee20000000800 */
[----:B------:R4:W-:Y:S04]  /*f260*/  STL [R1+0x18f0], R3 ;  /* 0x0018f00301007387 */ /* 0x0009e80000100800 */
[----:B------:R5:W-:Y:S01]  /*f270*/  STL [R1+0x18e4], R8 ;  /* 0x0018e40801007387 */ /* 0x000be20000100800 */
[----:B----4-:R-:W-:-:S02]  /*f280*/  IADD3 R3, P5, R2, R5, RZ ;  /* 0x0000000502037210 */ /* 0x010fc40007fbe0ff */
[-C--:B-----5:R-:W-:Y:S02]  /*f290*/  LEA.HI.X.SX32 R8, R7, R15.reuse, 0x1, P6 ;  /* 0x0000000f07087211 */ /* 0x0a0fe400030f0eff */
[----:B------:R-:W4:Y:S01]  /*f2a0*/  LDC R7, c[0x0][0x268] ;  /* 0x00009a00ff077b82 */ /* 0x000f220000000800 */
[----:B------:R-:W-:Y:S04]  /*f2b0*/  STL [R1+0x18f8], R3 ;  /* 0x0018f80301007387 */ /* 0x000fe80000100800 */
[----:B------:R5:W-:Y:S01]  /*f2c0*/  STL [R1+0x18ec], R8 ;  /* 0x0018ec0801007387 */ /* 0x000be20000100800 */
[----:B-1----:R-:W-:Y:S01]  /*f2d0*/  IMAD R6, R6, 0x1ea, RZ ;  /* 0x000001ea06067824 */ /* 0x002fe200078e02ff */
[----:B-----5:R-:W-:Y:S02]  /*f2e0*/  LEA.HI.X.SX32 R8, R2, R15, 0x1, P5 ;  /* 0x0000000f02087211 */ /* 0x020fe400028f0eff */
[----:B------:R-:W1:Y:S02]  /*f2f0*/  LDC R2, c[0x0][0x268] ;  /* 0x00009a00ff027b82 */ /* 0x000e640000000800 */
[----:B------:R-:W-:Y:S01]  /*f300*/  IADD3 R3, P6, R6, R5, RZ ;  /* 0x0000000506037210 */ /* 0x000fe20007fde0ff */
[----:B---3--:R-:W-:-:S04]  /*f310*/  IMAD R4, R4, 0x1eb, RZ ;  /* 0x000001eb04047824 */ /* 0x008fc800078e02ff */
[----:B------:R3:W-:Y:S01]  /*f320*/  STL [R1+0x1900], R3 ;  /* 0x0019000301007387 */ /* 0x0007e20000100800 */
[----:B----4-:R-:W-:-:S03]  /*f330*/  IMAD R7, R7, 0x1ec, RZ ;  /* 0x000001ec07077824 */ /* 0x010fc600078e02ff */
[----:B------:R4:W-:Y:S01]  /*f340*/  STL [R1+0x18f4], R8 ;  /* 0x0018f40801007387 */ /* 0x0009e20000100800 */
[----:B---3--:R-:W-:Y:S02]  /*f350*/  IADD3 R3, P5, R4, R5, RZ ;  /* 0x0000000504037210 */ /* 0x008fe40007fbe0ff */
[----:B----4-:R-:W-:Y:S02]  /*f360*/  LEA.HI.X.SX32 R8, R6, R15, 0x1, P6 ;  /* 0x0000000f06087211 */ /* 0x010fe400030f0eff */
[----:B------:R-:W3:Y:S01]  /*f370*/  LDC R6, c[0x0][0x268] ;  /* 0x00009a00ff067b82 */ /* 0x000ee20000000800 */
[----:B------:R4:W-:Y:S01]  /*f380*/  STL [R1+0x1908], R3 ;  /* 0x0019080301007387 */ /* 0x0009e20000100800 */
[----:B-1----:R-:W-:-:S03]  /*f390*/  IMAD R2, R2, 0x1ed, RZ ;  /* 0x000001ed02027824 */ /* 0x002fc600078e02ff */
[----:B------:R1:W-:Y:S01]  /*f3a0*/  STL [R1+0x18fc], R8 ;  /* 0x0018fc0801007387 */ /* 0x0003e20000100800 */
[----:B----4-:R-:W-:Y:S02]  /*f3b0*/  IADD3 R3, P6, R7, R5, RZ ;  /* 0x0000000507037210 */ /* 0x010fe40007fde0ff */
[----:B-1----:R-:W-:Y:S02]  /*f3c0*/  LEA.HI.X.SX32 R8, R4, R15, 0x1, P5 ;  /* 0x0000000f04087211 */ /* 0x002fe400028f0eff */
[----:B------:R-:W1:Y:S01]  /*f3d0*/  LDC R4, c[0x0][0x268] ;  /* 0x00009a00ff047b82 */ /* 0x000e620000000800 */
[----:B------:R4:W-:Y:S04]  /*f3e0*/  STL [R1+0x1910], R3 ;  /* 0x0019100301007387 */ /* 0x0009e80000100800 */
[----:B------:R5:W-:Y:S01]  /*f3f0*/  STL [R1+0x1904], R8 ;  /* 0x0019040801007387 */ /* 0x000be20000100800 */
[----:B----4-:R-:W-:-:S02]  /*f400*/  IADD3 R3, P5, R2, R5, RZ ;  /* 0x0000000502037210 */ /* 0x010fc40007fbe0ff */
[-C--:B-----5:R-:W-:Y:S02]  /*f410*/  LEA.HI.X.SX32 R8, R7, R15.reuse, 0x1, P6 ;  /* 0x0000000f07087211 */ /* 0x0a0fe400030f0eff */
[----:B------:R-:W4:Y:S01]  /*f420*/  LDC R7, c[0x0][0x268] ;  /* 0x00009a00ff077b82 */ /* 0x000f220000000800 */
[----:B------:R-:W-:Y:S04]  /*f430*/  STL [R1+0x1918], R3 ;  /* 0x0019180301007387 */ /* 0x000fe80000100800 */
[----:B------:R5:W-:Y:S01]  /*f440*/  STL [R1+0x190c], R8 ;  /* 0x00190c0801007387 */ /* 0x000be20000100800 */
[----:B---3--:R-:W-:Y:S01]  /*f450*/  IMAD R6, R6, 0x1ee, RZ ;  /* 0x000001ee06067824 */ /* 0x008fe200078e02ff */
[----:B-----5:R-:W-:Y:S02]  /*f460*/  LEA.HI.X.SX32 R8, R2, R15, 0x1, P5 ;  /* 0x0000000f02087211 */ /* 0x020fe400028f0eff */
[----:B------:R-:W3:Y:S02]  /*f470*/  LDC R2, c[0x0][0x268] ;  /* 0x00009a00ff027b82 */ /* 0x000ee40000000800 */
[----:B------:R-:W-:Y:S01]  /*f480*/  IADD3 R3, P6, R6, R5, RZ ;  /* 0x0000000506037210 */ /* 0x000fe20007fde0ff */
[----:B-1----:R-:W-:-:S04]  /*f490*/  IMAD R4, R4, 0x1ef, RZ ;  /* 0x000001ef04047824 */ /* 0x002fc800078e02ff */
[----:B------:R1:W-:Y:S01]  /*f4a0*/  STL [R1+0x1920], R3 ;  /* 0x0019200301007387 */ /* 0x0003e20000100800 */
[----:B----4-:R-:W-:-:S03]  /*f4b0*/  IMAD R7, R7, 0x1f0, RZ ;  /* 0x000001f007077824 */ /* 0x010fc600078e02ff */
[----:B------:R4:W-:Y:S01]  /*f4c0*/  STL [R1+0x1914], R8 ;  /* 0x0019140801007387 */ /* 0x0009e20000100800 */
[----:B-1----:R-:W-:Y:S02]  /*f4d0*/  IADD3 R3, P5, R4, R5, RZ ;  /* 0x0000000504037210 */ /* 0x002fe40007fbe0ff */
[----:B----4-:R-:W-:Y:S02]  /*f4e0*/  LEA.HI.X.SX32 R8, R6, R15, 0x1, P6 ;  /* 0x0000000f06087211 */ /* 0x010fe400030f0eff */
[----:B------:R-:W1:Y:S01]  /*f4f0*/  LDC R6, c[0x0][0x268] ;  /* 0x00009a00ff067b82 */ /* 0x000e620000000800 */
[----:B------:R4:W-:Y:S01]  /*f500*/  STL [R1+0x1928], R3 ;  /* 0x0019280301007387 */ /* 0x0009e20000100800 */
[----:B---3--:R-:W-:-:S03]  /*f510*/  IMAD R2, R2, 0x1f1, RZ ;  /* 0x000001f102027824 */ /* 0x008fc600078e02ff */
[----:B------:R3:W-:Y:S01]  /*f520*/  STL [R1+0x191c], R8 ;  /* 0x00191c0801007387 */ /* 0x0007e20000100800 */
[----:B----4-:R-:W-:Y:S02]  /*f530*/  IADD3 R3, P6, R7, R5, RZ ;  /* 0x0000000507037210 */ /* 0x010fe40007fde0ff */
[----:B---3--:R-:W-:Y:S02]  /*f540*/  LEA.HI.X.SX32 R8, R4, R15, 0x1, P5 ;  /* 0x0000000f04087211 */ /* 0x008fe400028f0eff */
        /* <DEDUP_REMOVED lines=47> */
[----:B---3--:R-:W-:-:S03]  /*f840*/  LEA.HI.X.SX32 R8, R4, R15, 0x1, P5 ;  /* 0x0000000f04087211 */ /* 0x008fc600028f0eff */
[----:B------:R3:W-:Y:S01]  /*f850*/  STL [R1+0x1970], R3 ;  /* 0x0019700301007387 */ /* 0x0007e20000100800 */
[----:B------:R-:W4:Y:S01]  /*f860*/  LDC R4, c[0x0][0x268] ;  /* 0x00009a00ff047b82 */ /* 0x000f220000000800 */
[----:B------:R-:W-:Y:S02]  /*f870*/  LEA.HI.X.SX32 R7, R7, R15, 0x1, P6 ;  /* 0x0000000f07077211 */ /* 0x000fe400030f0eff */
[----:B------:R5:W-:Y:S01]  /*f880*/  STL [R1+0x1964], R8 ;  /* 0x0019640801007387 */ /* 0x000be20000100800 */
[----:B---3--:R-:W-:-:S04]  /*f890*/  IADD3 R3, P5, R2, R5, RZ ;  /* 0x0000000502037210 */ /* 0x008fc80007fbe0ff */
[----:B-----5:R-:W3:Y:S01]  /*f8a0*/  LDC R8, c[0x0][0x268] ;  /* 0x00009a00ff087b82 */ /* 0x020ee20000000800 */
[----:B------:R-:W-:Y:S04]  /*f8b0*/  STL [R1+0x1978], R3 ;  /* 0x0019780301007387 */ /* 0x000fe80000100800 */
[----:B------:R5:W-:Y:S01]  /*f8c0*/  STL [R1+0x196c], R7 ;  /* 0x00196c0701007387 */ /* 0x000be20000100800 */
[----:B-1----:R-:W-:Y:S02]  /*f8d0*/  IMAD R6, R6, 0x1fa, RZ ;  /* 0x000001fa06067824 */ /* 0x002fe400078e02ff */
[----:B-----5:R-:W1:Y:S03]  /*f8e0*/  LDC R7, c[0x0][0x268] ;  /* 0x00009a00ff077b82 */ /* 0x020e660000000800 */
[----:B------:R-:W-:-:S02]  /*f8f0*/  IADD3 R3, P6, R6, R5, RZ ;  /* 0x0000000506037210 */ /* 0x000fc40007fde0ff */
[-C--:B------:R-:W-:Y:S01]  /*f900*/  LEA.HI.X.SX32 R2, R2, R15.reuse, 0x1, P5 ;  /* 0x0000000f02027211 */ /* 0x080fe200028f0eff */
[----:B----4-:R-:W-:Y:S02]  /*f910*/  IMAD R4, R4, 0x1fb, RZ ;  /* 0x000001fb04047824 */ /* 0x010fe400078e02ff */
[----:B------:R4:W-:Y:S04]  /*f920*/  STL [R1+0x1980], R3 ;  /* 0x0019800301007387 */ /* 0x0009e80000100800 */
[----:B------:R5:W-:Y:S01]  /*f930*/  STL [R1+0x1974], R2 ;  /* 0x0019740201007387 */ /* 0x000be20000100800 */
[----:B---3--:R-:W-:Y:S01]  /*f940*/  IMAD R10, R8, 0xe4, RZ ;  /* 0x000000e4080a7824 */ /* 0x008fe200078e02ff */
[----:B------:R-:W-:Y:S02]  /*f950*/  LEA.HI.X.SX32 R8, R6, R15, 0x1, P6 ;  /* 0x0000000f06087211 */ /* 0x000fe400030f0eff */
[----:B------:R-:W3:Y:S01]  /*f960*/  LDC R6, c[0x0][0x268] ;  /* 0x00009a00ff067b82 */ /* 0x000ee20000000800 */
[----:B----4-:R-:W-:-:S07]  /*f970*/  IADD3 R3, P5, R4, R5, RZ ;  /* 0x0000000504037210 */ /* 0x010fce0007fbe0ff */
[----:B-----5:R-:W4:Y:S01]  /*f980*/  LDC R2, c[0x0][0x268] ;  /* 0x00009a00ff027b82 */ /* 0x020f220000000800 */
[----:B-1----:R-:W-:Y:S01]  /*f990*/  IMAD R7, R7, 0x1fc, RZ ;  /* 0x000001fc07077824 */ /* 0x002fe200078e02ff */
[----:B------:R1:W-:Y:S04]  /*f9a0*/  STL [R1+0x1988], R3 ;  /* 0x0019880301007387 */ /* 0x0003e80000100800 */
[----:B------:R5:W-:Y:S01]  /*f9b0*/  STL [R1+0x197c], R8 ;  /* 0x00197c0801007387 */ /* 0x000be20000100800 */
[C---:B-1----:R-:W-:Y:S02]  /*f9c0*/  IADD3 R3, P6, R7.reuse, R5, RZ ;  /* 0x0000000507037210 */ /* 0x042fe40007fde0ff */
[-C--:B-----5:R-:W-:Y:S02]  /*f9d0*/  LEA.HI.X.SX32 R8, R4, R15.reuse, 0x1, P5 ;  /* 0x0000000f04087211 */ /* 0x0a0fe400028f0eff */
[----:B------:R-:W1:Y:S01]  /*f9e0*/  LDC R4, c[0x0][0x268] ;  /* 0x00009a00ff047b82 */ /* 0x000e620000000800 */
[----:B------:R-:W-:Y:S04]  /*f9f0*/  STL [R1+0x1990], R3 ;  /* 0x0019900301007387 */ /* 0x000fe80000100800 */
[----:B------:R5:W-:Y:S01]  /*fa00*/  STL [R1+0x1984], R8 ;  /* 0x0019840801007387 */ /* 0x000be20000100800 */
[----:B----4-:R-:W-:Y:S01]  /*fa10*/  IMAD R2, R2, 0x1fd, RZ ;  /* 0x000001fd02027824 */ /* 0x010fe200078e02ff */
[----:B-----5:R-:W-:-:S02]  /*fa20*/  LEA.HI.X.SX32 R8, R7, R15, 0x1, P6 ;  /* 0x0000000f07087211 */ /* 0x020fc400030f0eff */
[----:B------:R-:W4:Y:S02]  /*fa30*/  LDC R7, c[0x0][0x268] ;  /* 0x00009a00ff077b82 */ /* 0x000f240000000800 */
[----:B------:R-:W-:Y:S01]  /*fa40*/  IADD3 R3, P5, R2, R5, RZ ;  /* 0x0000000502037210 */ /* 0x000fe20007fbe0ff */
[----:B---3--:R-:W-:-:S04]  /*fa50*/  IMAD R6, R6, 0x1fe, RZ ;  /* 0x000001fe06067824 */ /* 0x008fc800078e02ff */
[----:B------:R3:W-:Y:S01]  /*fa60*/  STL [R1+0x1998], R3 ;  /* 0x0019980301007387 */ /* 0x0007e20000100800 */
[----:B-1----:R-:W-:-:S03]  /*fa70*/  IMAD R4, R4, 0x1ff, RZ ;  /* 0x000001ff04047824 */ /* 0x002fc600078e02ff */
[----:B------:R1:W-:Y:S01]  /*fa80*/  STL [R1+0x198c], R8 ;  /* 0x00198c0801007387 */ /* 0x0003e20000100800 */
[----:B---3--:R-:W-:Y:S02]  /*fa90*/  IADD3 R3, P6, R6, R5, RZ ;  /* 0x0000000506037210 */ /* 0x008fe40007fde0ff */
[----:B-1----:R-:W-:-:S03]  /*faa0*/  LEA.HI.X.SX32 R8, R2, R15, 0x1, P5 ;  /* 0x0000000f02087211 */ /* 0x002fc600028f0eff */
[----:B------:R1:W-:Y:S01]  /*fab0*/  STL [R1+0x19a0], R3 ;  /* 0x0019a00301007387 */ /* 0x0003e20000100800 */
[----:B------:R-:W3:Y:S01]  /*fac0*/  LDC R2, c[0x0][0x268] ;  /* 0x00009a00ff027b82 */ /* 0x000ee20000000800 */
[----:B----4-:R-:W-:Y:S02]  /*fad0*/  IMAD.SHL.U32 R7, R7, 0x2, RZ ;  /* 0x0000000207077824 */ /* 0x010fe400078e00ff */
[----:B------:R4:W-:Y:S01]  /*fae0*/  STL [R1+0x1994], R8 ;  /* 0x0019940801007387 */ /* 0x0009e20000100800 */
[----:B-1----:R-:W-:Y:S02]  /*faf0*/  IADD3 R3, P5, R4, R5, RZ ;  /* 0x0000000504037210 */ /* 0x002fe40007fbe0ff */
[----:B----4-:R-:W-:-:S03]  /*fb00*/  LEA.HI.X.SX32 R8, R6, R15, 0x1, P6 ;  /* 0x0000000f06087211 */ /* 0x010fc600030f0eff */
[----:B------:R1:W-:Y:S01]  /*fb10*/  STL [R1+0x19a8], R3 ;  /* 0x0019a80301007387 */ /* 0x0003e20000100800 */
[----:B------:R-:W4:Y:S03]  /*fb20*/  LDC R6, c[0x0][0x268] ;  /* 0x00009a00ff067b82 */ /* 0x000f260000000800 */
        /* <DEDUP_REMOVED lines=8> */
[----:B---3--:R-:W-:Y:S02]  /*fbb0*/  IMAD R2, R2, 0x3, RZ ;  /* 0x0000000302027824 */ /* 0x008fe400078e02ff */
[----:B----4-:R-:W-:-:S03]  /*fbc0*/  IMAD.SHL.U32 R6, R6, 0x4, RZ ;  /* 0x0000000406067824 */ /* 0x010fc600078e00ff */
        /* <DEDUP_REMOVED lines=13> */
[----:B------:R-:W-:Y:S04]  /*fca0*/  STL [R1+0x19cc], R3 ;  /* 0x0019cc0301007387 */ /* 0x000fe80000100800 */
[----:B------:R1:W-:Y:S04]  /*fcb0*/  STL [R1+0x19c0], R6 ;  /* 0x0019c00601007387 */ /* 0x0003e80000100800 */
[----:B------:R4:W-:Y:S01]  /*fcc0*/  STL [R1+0x19d4], R8 ;  /* 0x0019d40801007387 */ /* 0x0009e20000100800 */
[----:B-1----:R-:W1:Y:S08]  /*fcd0*/  LDC R6, c[0x0][0x268] ;  /* 0x00009a00ff067b82 */ /* 0x002e700000000800 */
[----:B----4-:R-:W4:Y:S01]  /*fce0*/  LDC R8, c[0x0][0x268] ;  /* 0x00009a00ff087b82 */ /* 0x010f220000000800 */
[----:B------:R-:W-:Y:S01]  /*fcf0*/  LEA.HI.X.SX32 R3, R4, R15, 0x1, P5 ;  /* 0x0000000f04037211 */ /* 0x000fe200028f0eff */
[----:B---3--:R-:W-:-:S06]  /*fd00*/  IMAD R2, R2, 0x7, RZ ;  /* 0x0000000702027824 */ /* 0x008fcc00078e02ff */
[----:B------:R-:W3:Y:S01]  /*fd10*/  LDC R4, c[0x0][0x268] ;  /* 0x00009a00ff047b82 */ /* 0x000ee20000000800 */
[----:B------:R5:W-:Y:S01]  /*fd20*/  STL [R1+0x19c8], R3 ;  /* 0x0019c80301007387 */ /* 0x000be20000100800 */
[----:B-1----:R-:W-:Y:S01]  /*fd30*/  IMAD.SHL.U32 R6, R6, 0x8, RZ ;  /* 0x0000000806067824 */ /* 0x002fe200078e00ff */
[----:B-----5:R-:W-:Y:S01]  /*fd40*/  IADD3 R3, P5, R2, R5, RZ ;  /* 0x0000000502037210 */ /* 0x020fe20007fbe0ff */
[----:B----4-:R-:W-:Y:S01]  /*fd50*/  IMAD R18, R8, 0xe9, RZ ;  /* 0x000000e908127824 */ /* 0x010fe200078e02ff */
[----:B------:R-:W-:-:S03]  /*fd60*/  LEA.HI.X.SX32 R8, R7, R15, 0x1, P6 ;  /* 0x0000000f07087211 */ /* 0x000fc600030f0eff */
[----:B------:R-:W1:Y:S01]  /*fd70*/  LDC R7, c[0x0][0x268] ;  /* 0x00009a00ff077b82 */ /* 0x000e620000000800 */
[----:B------:R4:W-:Y:S04]  /*fd80*/  STL [R1+0x19dc], R3 ;  /* 0x0019dc0301007387 */ /* 0x0009e80000100800 */
[----:B------:R5:W-:Y:S01]  /*fd90*/  STL [R1+0x19d0], R8 ;  /* 0x0019d00801007387 */ /* 0x000be20000100800 */
[----:B----4-:R-:W-:Y:S02]  /*fda0*/  IADD3 R3, P6, R6, R5, RZ ;  /* 0x0000000506037210 */ /* 0x010fe40007fde0ff */
[-C--:B-----5:R-:W-:Y:S02]  /*fdb0*/  LEA.HI.X.SX32 R8, R2, R15.reuse, 0x1, P5 ;  /* 0x0000000f02087211 */ /* 0x0a0fe400028f0eff */
[----:B------:R-:W4:Y:S01]  /*fdc0*/  LDC R2, c[0x0][0x268] ;  /* 0x00009a00ff027b82 */ /* 0x000f220000000800 */
[----:B------:R-:W-:Y:S04]  /*fdd0*/  STL [R1+0x19e4], R3 ;  /* 0x0019e40301007387 */ /* 0x000fe80000100800 */
[----:B------:R5:W-:Y:S01]  /*fde0*/  STL [R1+0x19d8], R8 ;  /* 0x0019d80801007387 */ /* 0x000be20000100800 */
[----:B---3--:R-:W-:Y:S01]  /*fdf0*/  IMAD R4, R4, 0x9, RZ ;  /* 0x0000000904047824 */ /* 0x008fe200078e02ff */
[----:B-----5:R-:W-:-:S02]  /*fe00*/  LEA.HI.X.SX32 R8, R6, R15, 0x1, P6 ;  /* 0x0000000f06087211 */ /* 0x020fc400030f0eff */
        /* <DEDUP_REMOVED lines=34> */
[----:B-1----:R-:W-:-:S03]  /*10030*/  IMAD.SHL.U32 R6, R6, 0x10, RZ ;  /* 0x0000001006067824 */ /* 0x002fc600078e00ff */
        /* <DEDUP_REMOVED lines=91> */
[C---:B---3--:R-:W-:Y:S02]  /*105f0*/  IADD3 R3, P6, R7.reuse, R5, RZ ;  /* 0x0000000507037210 */ /* 0x048fe40007fde0ff */
[-C--:B----4-:R-:W-:Y:S02]  /*10600*/  LEA.HI.X.SX32 R8, R4, R15.reuse, 0x1, P5 ;  /* 0x0000000f04087211 */ /* 0x090fe400028f0eff */
[----:B------:R-:W3:Y:S01]  /*10610*/  LDC R4, c[0x0][0x268] ;  /* 0x00009a00ff047b82 */ /* 0x000ee20000000800 */
[----:B------:R4:W-:Y:S01]  /*10620*/  STL [R1+0x1a94], R3 ;  /* 0x001a940301007387 */ /* 0x0009e20000100800 */
[----:B-1----:R-:W-:Y:S01]  /*10630*/  IMAD.SHL.U32 R6, R6, 0x20, RZ ;  /* 0x0000002006067824 */ /* 0x002fe200078e00ff */
[----:B------:R-:W-:Y:S02]  /*10640*/  LEA.HI.X.SX32 R7, R7, R15, 0x1, P6 ;  /* 0x0000000f07077211 */ /* 0x000fe400030f0eff */
[----:B------:R1:W-:Y:S01]  /*10650*/  STL [R1+0x1a88], R8 ;  /* 0x001a880801007387 */ /* 0x0003e20000100800 */
[----:B----4-:R-:W-:-:S02]  /*10660*/  IADD3 R3, P5, R2, R5, RZ ;  /* 0x0000000502037210 */ /* 0x010fc40007fbe0ff */
[----:B-1----:R-:W1:Y:S03]  /*10670*/  LDC R8, c[0x0][0x268] ;  /* 0x00009a00ff087b82 */ /* 0x002e660000000800 */
[----:B------:R4:W-:Y:S01]  /*10680*/  STL [R1+0x1a9c], R3 ;  /* 0x001a9c0301007387 */ /* 0x0009e20000100800 */
[----:B------:R-:W-:-:S03]  /*10690*/  LEA.HI.X.SX32 R2, R2, R15, 0x1, P5 ;  /* 0x0000000f02027211 */ /* 0x000fc600028f0eff */
[----:B------:R5:W-:Y:S01]  /*106a0*/  STL [R1+0x1a90], R7 ;  /* 0x001a900701007387 */ /* 0x000be20000100800 */
[-C--:B----4-:R-:W-:Y:S01]  /*106b0*/  IADD3 R3, P6, R6, R5.reuse, RZ ;  /* 0x0000000506037210 */ /* 0x090fe20007fde0ff */
[----:B-----5:R-:W4:Y:S04]  /*106c0*/  LDC R7, c[0x0][0x268] ;  /* 0x00009a00ff077b82 */ /* 0x020f280000000800 */
[----:B------:R-:W-:Y:S04]  /*106d0*/  STL [R1+0x1aa4], R3 ;  /* 0x001aa40301007387 */ /* 0x000fe80000100800 */
[----:B------:R5:W-:Y:S01]  /*106e0*/  STL [R1+0x1a98], R2 ;  /* 0x001a980201007387 */ /* 0x000be20000100800 */
[----:B---3--:R-:W-:Y:S01]  /*106f0*/  IMAD R4, R4, 0x21, RZ ;  /* 0x0000002104047824 */ /* 0x008fe200078e02ff */
[----:B-----5:R-:W3:Y:S04]  /*10700*/  LDC R2, c[0x0][0x268] ;  /* 0x00009a00ff027b82 */ /* 0x020ee80000000800 */
[----:B------:R-:W-:-:S05]  /*10710*/  IADD3 R3, P5, R4, R5, RZ ;  /* 0x0000000504037210 */ /* 0x000fca0007fbe0ff */
[----:B------:R5:W-:Y:S01]  /*10720*/  STL [R1+0x1aac], R3 ;  /* 0x001aac0301007387 */ /* 0x000be20000100800 */
[----:B----4-:R-:W-:Y:S01]  /*10730*/  IMAD R7, R7, 0x22, RZ ;  /* 0x0000002207077824 */ /* 0x010fe200078e02ff */
[-C--:B-----5:R-:W-:Y:S02]  /*10740*/  LEA.HI.X.SX32 R3, R6, R15.reuse, 0x1, P6 ;  /* 0x0000000f06037211 */ /* 0x0a0fe400030f0eff */
[----:B------:R-:W-:Y:S01]  /*10750*/  LEA.HI.X.SX32 R4, R4, R15, 0x1, P5 ;  /* 0x0000000f04047211 */ /* 0x000fe200028f0eff */
[----:B------:R-:W4:Y:S02]  /*10760*/  LDC R6, c[0x0][0x268] ;  /* 0x00009a00ff067b82 */ /* 0x000f240000000800 */
[----:B------:R5:W-:Y:S01]  /*10770*/  STL [R1+0x1aa0], R3 ;  /* 0x001aa00301007387 */ /* 0x000be20000100800 */
[----:B---3--:R-:W-:Y:S01]  /*10780*/  IMAD R2, R2, 0x23, RZ ;  /* 0x0000002302027824 */ /* 0x008fe200078e02ff */
[----:B-----5:R-:W-:-:S05]  /*10790*/  IADD3 R3, P6, R7, R5, RZ ;  /* 0x0000000507037210 */ /* 0x020fca0007fde0ff */
[----:B------:R3:W-:Y:S04]  /*107a0*/  STL [R1+0x1ab4], R3 ;  /* 0x001ab40301007387 */ /* 0x0007e80000100800 */
[----:B------:R5:W-:Y:S01]  /*107b0*/  STL [R1+0x1aa8], R4 ;  /* 0x001aa80401007387 */ /* 0x000be20000100800 */
[----:B---3--:R-:W-:Y:S01]  /*107c0*/  IADD3 R3, P5, R2, R5, RZ ;  /* 0x0000000502037210 */ /* 0x008fe20007fbe0ff */
[----:B-----5:R-:W3:Y:S04]  /*107d0*/  LDC R4, c[0x0][0x268] ;  /* 0x00009a00ff047b82 */ /* 0x020ee80000000800 */
[----:B------:R-:W-:Y:S04]  /*107e0*/  STL [R1+0x1abc], R3 ;  /* 0x001abc0301007387 */ /* 0x000fe80000100800 */
[----:B-1----:R1:W-:Y:S02]  /*107f0*/  STL [R1+0x29d8], R8 ;  /* 0x0029d80801007387 */ /* 0x0023e40000100800 */
[----:B-1----:R-:W-:-:S02]  /*10800*/  LEA.HI.X.SX32 R8, R7, R15, 0x1, P6 ;  /* 0x0000000f07087211 */ /* 0x002fc400030f0eff */
[----:B------:R-:W1:Y:S01]  /*10810*/  LDC R7, c[0x0][0x268] ;  /* 0x00009a00ff077b82 */ /* 0x000e620000000800 */
[----:B----4-:R-:W-:Y:S02]  /*10820*/  IMAD R6, R6, 0x24, RZ ;  /* 0x0000002406067824 */ /* 0x010fe400078e02ff */
[----:B------:R4:W-:Y:S03]  /*10830*/  STL [R1+0x1ab0], R8 ;  /* 0x001ab00801007387 */ /* 0x0009e60000100800 */
[----:B------:R-:W-:Y:S01]  /*10840*/  IADD3 R3, P6, R6, R5, RZ ;  /* 0x0000000506037210 */ /* 0x000fe20007fde0ff */
[----:B---3--:R-:W-:Y:S01]  /*10850*/  IMAD R4, R4, 0x25, RZ ;  /* 0x0000002504047824 */ /* 0x008fe200078e02ff */
[----:B----4-:R-:W-:-:S03]  /*10860*/  LEA.HI.X.SX32 R8, R2, R15, 0x1, P5 ;  /* 0x0000000f02087211 */ /* 0x010fc600028f0eff */
[----:B------:R3:W-:Y:S01]  /*10870*/  STL [R1+0x1ac4], R3 ;  /* 0x001ac40301007387 */ /* 0x0007e20000100800 */
[----:B------:R-:W4:Y:S03]  /*10880*/  LDC R2, c[0x0][0x268] ;  /* 0x00009a00ff027b82 */ /* 0x000f260000000800 */
[----:B------:R5:W-:Y:S01]  /*10890*/  STL [R1+0x1ab8], R8 ;  /* 0x001ab80801007387 */ /* 0x000be20000100800 */
[----:B-1----:R-:W-:Y:S01]  /*108a0*/  IMAD R7, R7, 0x26, RZ ;  /* 0x0000002607077824 */ /* 0x002fe200078e02ff */
[----:B---3--:R-:W-:Y:S02]  /*108b0*/  IADD3 R3, P5, R4, R5, RZ ;  /* 0x0000000504037210 */ /* 0x008fe40007fbe0ff */
[----:B-----5:R-:W-:Y:S02]  /*108c0*/  LEA.HI.X.SX32 R8, R6, R15, 0x1, P6 ;  /* 0x0000000f06087211 */ /* 0x020fe400030f0eff */
[----:B------:R-:W-:Y:S01]  /*108d0*/  IADD3 R6, P6, R7, R5, RZ ;  /* 0x0000000507067210 */ /* 0x000fe20007fde0ff */
[----:B------:R1:W-:Y:S04]  /*108e0*/  STL [R1+0x1acc], R3 ;  /* 0x001acc0301007387 */ /* 0x0003e80000100800 */
[----:B------:R-:W-:Y:S04]  /*108f0*/  STL [R1+0x1ac0], R8 ;  /* 0x001ac00801007387 */ /* 0x000fe80000100800 */
[----:B------:R3:W-:Y:S01]  /*10900*/  STL [R1+0x1ad4], R6 ;  /* 0x001ad40601007387 */ /* 0x0007e20000100800 */
[----:B-1----:R-:W-:-:S02]  /*10910*/  LEA.HI.X.SX32 R3, R4, R15, 0x1, P5 ;  /* 0x0000000f04037211 */ /* 0x002fc400028f0eff */
[----:B------:R-:W1:Y:S08]  /*10920*/  LDC R4, c[0x0][0x268] ;  /* 0x00009a00ff047b82 */ /* 0x000e700000000800 */
[----:B---3--:R-:W3:Y:S01]  /*10930*/  LDC R6, c[0x0][0x268] ;  /* 0x00009a00ff067b82 */ /* 0x008ee20000000800 */
[----:B----4-:R-:W-:Y:S01]  /*10940*/  IMAD R2, R2, 0x27, RZ ;  /* 0x0000002702027824 */ /* 0x010fe200078e02ff */
[----:B------:R4:W-:Y:S01]  /*10950*/  STL [R1+0x1ac8], R3 ;  /* 0x001ac80301007387 */ /* 0x0009e20000100800 */
[----:B------:R-:W-:-:S05]  /*10960*/  LEA.HI.X.SX32 R8, R7, R15, 0x1, P6 ;  /* 0x0000000f07087211 */ /* 0x000fca00030f0eff */
[----:B------:R-:W5:Y:S01]  /*10970*/  LDC R7, c[0x0][0x268] ;  /* 0x00009a00ff077b82 */ /* 0x000f620000000800 */
[----:B----4-:R-:W-:-:S05]  /*10980*/  IADD3 R3, P5, R2, R5, RZ ;  /* 0x0000000502037210 */ /* 0x010fca0007fbe0ff */
[----:B------:R4:W-:Y:S01]  /*10990*/  STL [R1+0x1adc], R3 ;  /* 0x001adc0301007387 */ /* 0x0009e20000100800 */
[----:B-1----:R-:W-:Y:S02]  /*109a0*/  IMAD R4, R4, 0x29, RZ ;  /* 0x0000002904047824 */ /* 0x002fe400078e02ff */
[----:B---3--:R-:W-:Y:S01]  /*109b0*/  IMAD R6, R6, 0x28, RZ ;  /* 0x0000002806067824 */ /* 0x008fe200078e02ff */
[----:B------:R-:W-:Y:S04]  /*109c0*/  STL [R1+0x29dc], R9 ;  /* 0x0029dc0901007387 */ /* 0x000fe80000100800 */
[C---:B----4-:R-:W-:Y:S01]  /*109d0*/  IADD3 R3, P6, R6.reuse, R5, RZ ;  /* 0x0000000506037210 */ /* 0x050fe20007fde0ff */
[----:B------:R1:W-:Y:S04]  /*109e0*/  STL [R1+0x1ad0], R8 ;  /* 0x001ad00801007387 */ /* 0x0003e80000100800 */
[----:B------:R3:W-:Y:S01]  /*109f0*/  STL [R1+0x1ae4], R3 ;  /* 0x001ae40301007387 */ /* 0x0007e20000100800 */
[----:B------:R-:W-:-:S02]  /*10a00*/  LEA.HI.X.SX32 R6, R6, R15, 0x1, P6 ;  /* 0x0000000f06067211 */ /* 0x000fc400030f0eff */
[----:B-1----:R-:W-:Y:S02]  /*10a10*/  LEA.HI.X.SX32 R8, R2, R15, 0x1, P5 ;  /* 0x0000000f02087211 */ /* 0x002fe400028f0eff */
[----:B------:R-:W1:Y:S01]  /*10a20*/  LDC R2, c[0x0][0x268] ;  /* 0x00009a00ff027b82 */ /* 0x000e620000000800 */
[C---:B---3--:R-:W-:Y:S02]  /*10a30*/  IADD3 R3, P5, R4.reuse, R5, RZ ;  /* 0x0000000504037210 */ /* 0x048fe40007fbe0ff */
[----:B------:R-:W-:Y:S04]  /*10a40*/  STL [R1+0x1ad8], R8 ;  /* 0x001ad80801007387 */ /* 0x000fe80000100800 */
[----:B------:R-:W-:Y:S04]  /*10a50*/  STL [R1+0x1aec], R3 ;  /* 0x001aec0301007387 */ /* 0x000fe80000100800 */
[----:B------:R3:W-:Y:S02]  /*10a60*/  STL [R1+0x1ae0], R6 ;  /* 0x001ae00601007387 */ /* 0x0007e40000100800 */
[----:B---3--:R-:W3:Y:S01]  /*10a70*/  LDC R6, c[0x0][0x268] ;  /* 0x00009a00ff067b82 */ /* 0x008ee20000000800 */
[----:B-----5:R-:W-:Y:S01]  /*10a80*/  IMAD R7, R7, 0x2a, RZ ;  /* 0x0000002a07077824 */ /* 0x020fe200078e02ff */
[----:B------:R-:W-:Y:S01]  /*10a90*/  LEA.HI.X.SX32 R3, R4, R15, 0x1, P5 ;  /* 0x0000000f04037211 */ /* 0x000fe200028f0eff */
[----:B-1----:R-:W-:-:S03]  /*10aa0*/  IMAD R2, R2, 0x2b, RZ ;  /* 0x0000002b02027824 */ /* 0x002fc600078e02ff */
[C---:B------:R-:W-:Y:S02]  /*10ab0*/  IADD3 R8, P6, R7.reuse, R5, RZ ;  /* 0x0000000507087210 */ /* 0x040fe40007fde0ff */
[----:B------:R-:W1:Y:S03]  /*10ac0*/  LDC R4, c[0x0][0x268] ;  /* 0x00009a00ff047b82 */ /* 0x000e660000000800 */
[----:B------:R4:W-:Y:S04]  /*10ad0*/  STL [R1+0x1af4], R8 ;  /* 0x001af40801007387 */ /* 0x0009e80000100800 */
[----:B------:R5:W-:Y:S01]  /*10ae0*/  STL [R1+0x1ae8], R3 ;  /* 0x001ae80301007387 */ /* 0x000be20000100800 */
[----:B----4-:R-:W-:-:S02]  /*10af0*/  LEA.HI.X.SX32 R8, R7, R15, 0x1, P6 ;  /* 0x0000000f07087211 */ /* 0x010fc400030f0eff */
[----:B------:R-:W4:Y:S01]  /*10b00*/  LDC R7, c[0x0][0x268] ;  /* 0x00009a00ff077b82 */ /* 0x000f220000000800 */
[----:B---3--:R-:W-:Y:S01]  /*10b10*/  IMAD R6, R6, 0x2c, RZ ;  /* 0x0000002c06067824 */ /* 0x008fe200078e02ff */
[----:B-----5:R-:W-:-:S05]  /*10b20*/  IADD3 R3, P5, R2, R5, RZ ;  /* 0x0000000502037210 */ /* 0x020fca0007fbe0ff */
[----:B------:R3:W-:Y:S04]  /*10b30*/  STL [R1+0x1afc], R3 ;  /* 0x001afc0301007387 */ /* 0x0007e80000100800 */
[----:B------:R5:W-:Y:S01]  /*10b40*/  STL [R1+0x1af0], R8 ;  /* 0x001af00801007387 */ /* 0x000be20000100800 */
[----:B---3--:R-:W-:Y:S02]  /*10b50*/  IADD3 R3, P6, R6, R5, RZ ;  /* 0x0000000506037210 */ /* 0x008fe40007fde0ff */
[-C--:B-----5:R-:W-:Y:S02]  /*10b60*/  LEA.HI.X.SX32 R8, R2, R15.reuse, 0x1, P5 ;  /* 0x0000000f02087211 */ /* 0x0a0fe400028f0eff */
[----:B------:R-:W3:Y:S01]  /*10b70*/  LDC R2, c[0x0][0x268] ;  /* 0x00009a00ff027b82 */ /* 0x000ee20000000800 */
[----:B------:R-:W-:Y:S04]  /*10b80*/  STL [R1+0x1b04], R3 ;  /* 0x001b040301007387 */ /* 0x000fe80000100800 */
[----:B------:R5:W-:Y:S01]  /*10b90*/  STL [R1+0x1af8], R8 ;  /* 0x001af80801007387 */ /* 0x000be20000100800 */
[----:B-1----:R-:W-:Y:S01]  /*10ba0*/  IMAD R4, R4, 0x2d, RZ ;  /* 0x0000002d04047824 */ /* 0x002fe200078e02ff */
[----:B-----5:R-:W-:-:S02]  /*10bb0*/  LEA.HI.X.SX32 R8, R6, R15, 0x1, P6 ;  /* 0x0000000f06087211 */ /* 0x020fc400030f0eff */
[----:B------:R-:W1:Y:S02]  /*10bc0*/  LDC R6, c[0x0][0x268] ;  /* 0x00009a00ff067b82 */ /* 0x000e640000000800 */
[----:B------:R-:W-:Y:S01]  /*10bd0*/  IADD3 R3, P5, R4, R5, RZ ;  /* 0x0000000504037210 */ /* 0x000fe20007fbe0ff */
[----:B----4-:R-:W-:-:S04]  /*10be0*/  IMAD R7, R7, 0x2e, RZ ;  /* 0x0000002e07077824 */ /* 0x010fc800078e02ff */
[----:B------:R4:W-:Y:S04]  /*10bf0*/  STL [R1+0x1b0c], R3 ;  /* 0x001b0c0301007387 */ /* 0x0009e80000100800 */
[----:B------:R5:W-:Y:S01]  /*10c00*/  STL [R1+0x1b00], R8 ;  /* 0x001b000801007387 */ /* 0x000be20000100800 */
[----:B---3--:R-:W-:Y:S01]  /*10c10*/  IMAD R2, R2, 0x2f, RZ ;  /* 0x0000002f02027824 */ /* 0x008fe200078e02ff */
[----:B----4-:R-:W-:Y:S02]  /*10c20*/  IADD3 R3, P6, R7, R5, RZ ;  /* 0x0000000507037210 */ /* 0x010fe40007fde0ff */
[----:B-----5:R-:W-:Y:S02]  /*10c30*/  LEA.HI.X.SX32 R8, R4, R15, 0x1, P5 ;  /* 0x0000000f04087211 */ /* 0x020fe400028f0eff */
        /* <DEDUP_REMOVED lines=19> */
[----:B------:R1:W-:Y:S04]  /*10d70*/  STL [R1+0x1b2c], R3 ;  /* 0x001b2c0301007387 */ /* 0x0003e80000100800 */
[----:B------:R5:W-:Y:S01]  /*10d80*/  STL [R1+0x1b20], R8 ;  /* 0x001b200801007387 */ /* 0x000be20000100800 */
[----:B----4-:R-:W-:Y:S01]  /*10d90*/  IMAD R2, R2, 0x33, RZ ;  /* 0x0000003302027824 */ /* 0x010fe200078e02ff */
[----:B-1----:R-:W-:Y:S02]  /*10da0*/  IADD3 R3, P6, R7, R5, RZ ;  /* 0x0000000507037210 */ /* 0x002fe40007fde0ff */
[----:B-----5:R-:W-:Y:S02]  /*10db0*/  LEA.HI.X.SX32 R8, R4, R15, 0x1, P5 ;  /* 0x0000000f04087211 */ /* 0x020fe400028f0eff */
        /* <DEDUP_REMOVED lines=19> */
[----:B------:R3:W-:Y:S04]  /*10ef0*/  STL [R1+0x1b4c], R3 ;  /* 0x001b4c0301007387 */ /* 0x0007e80000100800 */
[----:B------:R5:W-:Y:S01]  /*10f00*/  STL [R1+0x1b40], R8 ;  /* 0x001b400801007387 */ /* 0x000be20000100800 */
[----:B----4-:R-:W-:Y:S01]  /*10f10*/  IMAD R2, R2, 0x37, RZ ;  /* 0x0000003702027824 */ /* 0x010fe200078e02ff */
[C---:B---3--:R-:W-:Y:S02]  /*10f20*/  IADD3 R3, P6, R7.reuse, R5, RZ ;  /* 0x0000000507037210 */ /* 0x048fe40007fde0ff */
[-C--:B-----5:R-:W-:Y:S02]  /*10f30*/  LEA.HI.X.SX32 R8, R4, R15.reuse, 0x1, P5 ;  /* 0x0000000f04087211 */ /* 0x0a0fe400028f0eff */
[----:B------:R-:W3:Y:S01]  /*10f40*/  LDC R4, c[0x0][0x268] ;  /* 0x00009a00ff047b82 */ /* 0x000ee20000000800 */
[----:B------:R4:W-:Y:S01]  /*10f50*/  STL [R1+0x1b54], R3 ;  /* 0x001b540301007387 */ /* 0x0009e20000100800 */
[----:B-1----:R-:W-:Y:S01]  /*10f60*/  IMAD R6, R6, 0x38, RZ ;  /* 0x0000003806067824 */ /* 0x002fe200078e02ff */
[----:B------:R-:W-:-:S02]  /*10f70*/  LEA.HI.X.SX32 R7, R7, R15, 0x1, P6 ;  /* 0x0000000f07077211 */ /* 0x000fc400030f0eff */
[----:B------:R-:W-:Y:S01]  /*10f80*/  STL [R1+0x1b48], R8 ;  /* 0x001b480801007387 */ /* 0x000fe20000100800 */
[----:B----4-:R-:W-:-:S05]  /*10f90*/  IADD3 R3, P5, R2, R5, RZ ;  /* 0x0000000502037210 */ /* 0x010fca0007fbe0ff */
[----:B------:R1:W-:Y:S01]  /*10fa0*/  STL [R1+0x1b5c], R3 ;  /* 0x001b5c0301007387 */ /* 0x0003e20000100800 */
[----:B------:R-:W-:-:S03]  /*10fb0*/  LEA.HI.X.SX32 R2, R2, R15, 0x1, P5 ;  /* 0x0000000f02027211 */ /* 0x000fc600028f0eff */
[----:B------:R4:W-:Y:S01]  /*10fc0*/  STL [R1+0x1b50], R7 ;  /* 0x001b500701007387 */ /* 0x0009e20000100800 */
[----:B-1----:R-:W-:Y:S01]  /*10fd0*/  IADD3 R3, P6, R6, R5, RZ ;  /* 0x0000000506037210 */ /* 0x002fe20007fde0ff */
[----:B----4-:R-:W1:Y:S04]  /*10fe0*/  LDC R7, c[0x0][0x268] ;  /* 0x00009a00ff077b82 */ /* 0x010e680000000800 */
[----:B------:R-:W-:Y:S04]  /*10ff0*/  STL [R1+0x1b64], R3 ;  /* 0x001b640301007387 */ /* 0x000fe80000100800 */
[----:B------:R4:W-:Y:S01]  /*11000*/  STL [R1+0x1b58], R2 ;  /* 0x001b580201007387 */ /* 0x0009e20000100800 */
[----:B---3--:R-:W-:Y:S01]  /*11010*/  IMAD R4, R4, 0x39, RZ ;  /* 0x0000003904047824 */ /* 0x008fe200078e02ff */
[----:B------:R-:W-:-:S02]  /*11020*/  LEA.HI.X.SX32 R8, R6, R15, 0x1, P6 ;  /* 0x0000000f06087211 */ /* 0x000fc400030f0eff */
[----:B------:R-:W3:Y:S08]  /*11030*/  LDC R6, c[0x0][0x268] ;  /* 0x00009a00ff067b82 */ /* 0x000ef00000000800 */
[----:B----4-:R-:W4:Y:S01]  /*11040*/  LDC R2, c[0x0][0x268] ;  /* 0x00009a00ff027b82 */ /* 0x010f220000000800 */
[----:B------:R-:W-:Y:S01]  /*11050*/  IADD3 R3, P5, R4, R5, RZ ;  /* 0x0000000504037210 */ /* 0x000fe20007fbe0ff */
[----:B0-----:R-:W-:-:S04]  /*11060*/  IMAD R29, R12, 0x102, RZ ;  /* 0x000001020c1d7824 */ /* 0x001fc800078e02ff */
[----:B------:R0:W-:Y:S01]  /*11070*/  STL [R1+0x1b6c], R3 ;  /* 0x001b6c0301007387 */ /* 0x0001e20000100800 */
[----:B-1----:R-:W-:Y:S01]  /*11080*/  IMAD R7, R7, 0x3a, RZ ;  /* 0x0000003a07077824 */ /* 0x002fe200078e02ff */
[----:B------:R-:W1:Y:S02]  /*11090*/  LDC R12, c[0x0][0x268] ;  /* 0x00009a00ff0c7b82 */ /* 0x000e640000000800 */
[----:B------:R5:W-:Y:S04]  /*110a0*/  STL [R1+0x29d4], R29 ;  /* 0x0029d41d01007387 */ /* 0x000be80000100800 */
[----:B------:R2:W-:Y:S01]  /*110b0*/  STL [R1+0x1b60], R8 ;  /* 0x001b600801007387 */ /* 0x0005e20000100800 */
[----:B0-----:R-:W-:Y:S01]  /*110c0*/  IADD3 R3, P6, R7, R5, RZ ;  /* 0x0000000507037210 */ /* 0x001fe20007fde0ff */
[----:B---3--:R-:W-:-:S02]  /*110d0*/  IMAD R6, R6, 0x3c, RZ ;  /* 0x0000003c06067824 */ /* 0x008fc400078e02ff */
[----:B------:R-:W-:Y:S01]  /*110e0*/  IMAD R27, R13, 0x113, RZ ;  /* 0x000001130d1b7824 */ /* 0x000fe200078e02ff */
[----:B-----5:R-:W0:Y:S01]  /*110f0*/  LDC R29, c[0x0][0x268] ;  /* 0x00009a00ff1d7b82 */ /* 0x020e220000000800 */
[----:B--2---:R-:W-:-:S07]  /*11100*/  LEA.HI.X.SX32 R8, R4, R15, 0x1, P5 ;  /* 0x0000000f04087211 */ /* 0x004fce00028f0eff */
[----:B------:R-:W2:Y:S01]  /*11110*/  LDC R4, c[0x0][0x268] ;  /* 0x00009a00ff047b82 */ /* 0x000ea20000000800 */
[----:B----4-:R-:W-:Y:S01]  /*11120*/  IMAD R2, R2, 0x3b, RZ ;  /* 0x0000003b02027824 */ /* 0x010fe200078e02ff */
[----:B------:R3:W-:Y:S04]  /*11130*/  STL [R1+0x1b74], R3 ;  /* 0x001b740301007387 */ /* 0x0007e80000100800 */
[----:B------:R4:W-:Y:S01]  /*11140*/  STL [R1+0x1b68], R8 ;  /* 0x001b680801007387 */ /* 0x0009e20000100800 */
[----:B-1----:R-:W-:Y:S01]  /*11150*/  IMAD R16, R12, 0x108, RZ ;  /* 0x000001080c107824 */ /* 0x002fe200078e02ff */
[----:B------:R-:W1:Y:S01]  /*11160*/  LDC R13, c[0x0][0x268] ;  /* 0x00009a00ff0d7b82 */ /* 0x000e620000000800 */
[----:B---3--:R-:W-:Y:S02]  /*11170*/  IADD3 R3, P5, R2, R5, RZ ;  /* 0x0000000502037210 */ /* 0x008fe40007fbe0ff */
[----:B----4-:R-:W-:-:S05]  /*11180*/  LEA.HI.X.SX32 R8, R7, R15, 0x1, P6 ;  /* 0x0000000f07087211 */ /* 0x010fca00030f0eff */
[----:B------:R-:W3:Y:S01]  /*11190*/  LDC R12, c[0x0][0x268] ;  /* 0x00009a00ff0c7b82 */ /* 0x000ee20000000800 */
[----:B------:R4:W-:Y:S07]  /*111a0*/  STL [R1+0x1b7c], R3 ;  /* 0x001b7c0301007387 */ /* 0x0009ee0000100800 */
[----:B------:R-:W5:Y:S01]  /*111b0*/  LDC R7, c[0x0][0x268] ;  /* 0x00009a00ff077b82 */ /* 0x000f620000000800 */
[----:B------:R0:W-:Y:S01]  /*111c0*/  STL [R1+0x1b70], R8 ;  /* 0x001b700801007387 */ /* 0x0001e20000100800 */
[----:B----4-:R-:W-:Y:S01]  /*111d0*/  IADD3 R3, P6, R6, R5, RZ ;  /* 0x0000000506037210 */ /* 0x010fe20007fde0ff */
[----:B--2---:R-:W-:Y:S01]  /*111e0*/  IMAD R4, R4, 0x3d, RZ ;  /* 0x0000003d04047824 */ /* 0x004fe200078e02ff */
[----:B0-----:R-:W-:-:S04]  /*111f0*/  LEA.HI.X.SX32 R8, R2, R15, 0x1, P5 ;  /* 0x0000000f02087211 */ /* 0x001fc800028f0eff */
[----:B------:R-:W0:Y:S01]  /*11200*/  LDC R2, c[0x0][0x268] ;  /* 0x00009a00ff027b82 */ /* 0x000e220000000800 */
[----:B------:R2:W-:Y:S04]  /*11210*/  STL [R1+0x1b84], R3 ;  /* 0x001b840301007387 */ /* 0x0005e80000100800 */
[----:B------:R4:W-:Y:S01]  /*11220*/  STL [R1+0x1b78], R8 ;  /* 0x001b780801007387 */ /* 0x0009e20000100800 */
[----:B--2---:R-:W-:Y:S02]  /*11230*/  IADD3 R3, P5, R4, R5, RZ ;  /* 0x0000000504037210 */ /* 0x004fe40007fbe0ff */
[----:B----4-:R-:W-:Y:S02]  /*11240*/  LEA.HI.X.SX32 R8, R6, R15, 0x1, P6 ;  /* 0x0000000f06087211 */ /* 0x010fe400030f0eff */
[----:B------:R-:W2:Y:S01]  /*11250*/  LDC R6, c[0x0][0x268] ;  /* 0x00009a00ff067b82 */ /* 0x000ea20000000800 */
[----:B------:R-:W-:Y:S01]  /*11260*/  STL [R1+0x1b8c], R3 ;  /* 0x001b8c0301007387 */ /* 0x000fe20000100800 */
[----:B-----5:R-:W-:-:S03]  /*11270*/  IMAD R7, R7, 0x3e, RZ ;  /* 0x0000003e07077824 */ /* 0x020fc600078e02ff */
[----:B------:R4:W-:Y:S01]  /*11280*/  STL [R1+0x1b80], R8 ;  /* 0x001b800801007387 */ /* 0x0009e20000100800 */
[----:B0-----:R-:W-:Y:S01]  /*11290*/  IMAD R2, R2, 0x3f, RZ ;  /* 0x0000003f02027824 */ /* 0x001fe200078e02ff */
[----:B----4-:R-:W-:Y:S02]  /*112a0*/  LEA.HI.X.SX32 R8, R4, R15, 0x1, P5 ;  /* 0x0000000f04087211 */ /* 0x010fe400028f0eff */
[----:B------:R-:W0:Y:S01]  /*112b0*/  LDC R4, c[0x0][0x268] ;  /* 0x00009a00ff047b82 */ /* 0x000e220000000800 */
[----:B------:R-:W-:-:S05]  /*112c0*/  IADD3 R3, P6, R7, R5, RZ ;  /* 0x0000000507037210 */ /* 0x000fca0007fde0ff */
[----:B------:R4:W-:Y:S01]  /*112d0*/  STL [R1+0x1b94], R3 ;  /* 0x001b940301007387 */ /* 0x0009e20000100800 */
[----:B------:R-:W-:Y:S01]  /*112e0*/  LEA.HI.X.SX32 R7, R7, R15, 0x1, P6 ;  /* 0x0000000f07077211 */ /* 0x000fe200030f0eff */
[----:B--2---:R-:W-:Y:S02]  /*112f0*/  IMAD.SHL.U32 R6, R6, 0x40, RZ ;  /* 0x0000004006067824 */ /* 0x004fe400078e00ff */
[----:B------:R-:W-:Y:S01]  /*11300*/  STL [R1+0x1b88], R8 ;  /* 0x001b880801007387 */ /* 0x000fe20000100800 */
[----:B----4-:R-:W-:-:S05]  /*11310*/  IADD3 R3, P5, R2, R5, RZ ;  /* 0x0000000502037210 */ /* 0x010fca0007fbe0ff */
[----:B------:R2:W-:Y:S01]  /*11320*/  STL [R1+0x1b9c], R3 ;  /* 0x001b9c0301007387 */ /* 0x0005e20000100800 */
[----:B------:R-:W-:-:S03]  /*11330*/  LEA.HI.X.SX32 R2, R2, R15, 0x1, P5 ;  /* 0x0000000f02027211 */ /* 0x000fc600028f0eff */
[----:B------:R4:W-:Y:S01]  /*11340*/  STL [R1+0x1b90], R7 ;  /* 0x001b900701007387 */ /* 0x0009e20000100800 */
[----:B--2---:R-:W-:Y:S01]  /*11350*/  IADD3 R3, P6, R6, R5, RZ ;  /* 0x0000000506037210 */ /* 0x004fe20007fde0ff */
[----:B----4-:R-:W2:Y:S04]  /*11360*/  LDC R7, c[0x0][0x268] ;  /* 0x00009a00ff077b82 */ /* 0x010ea80000000800 */
[----:B------:R4:W-:Y:S01]  /*11370*/  STL [R1+0x1ba4], R3 ;  /* 0x001ba40301007387 */ /* 0x0009e20000100800 */
[----:B0-----:R-:W-:-:S03]  /*11380*/  IMAD R4, R4, 0x41, RZ ;  /* 0x0000004104047824 */ /* 0x001fc600078e02ff */
[----:B------:R0:W-:Y:S01]  /*11390*/  STL [R1+0x1b98], R2 ;  /* 0x001b980201007387 */ /* 0x0001e20000100800 */
[----:B------:R-:W-:Y:S02]  /*113a0*/  LEA.HI.X.SX32 R6, R6, R15, 0x1, P6 ;  /* 0x0000000f06067211 */ /* 0x000fe400030f0eff */
[----:B----4-:R-:W-:Y:S01]  /*113b0*/  IADD3 R3, P5, R4, R5, RZ ;  /* 0x0000000504037210 */ /* 0x010fe20007fbe0ff */
[----:B0-----:R-:W0:Y:S04]  /*113c0*/  LDC R2, c[0x0][0x268] ;  /* 0x00009a00ff027b82 */ /* 0x001e280000000800 */
[----:B------:R4:W-:Y:S04]  /*113d0*/  STL [R1+0x1bac], R3 ;  /* 0x001bac0301007387 */ /* 0x0009e80000100800 */
[----:B------:R5:W-:Y:S01]  /*113e0*/  STL [R1+0x1ba0], R6 ;  /* 0x001ba00601007387 */ /* 0x000be20000100800 */
[----:B----4-:R-:W4:Y:S01]  /*113f0*/  LDC R3, c[0x0][0x268] ;  /* 0x00009a00ff037b82 */ /* 0x010f220000000800 */
[----:B--2---:R-:W-:-:S07]  /*11400*/  IMAD R7, R7, 0x42, RZ ;  /* 0x0000004207077824 */ /* 0x004fce00078e02ff */
[----:B-----5:R-:W2:Y:S01]  /*11410*/  LDC R6, c[0x0][0x268] ;  /* 0x00009a00ff067b82 */ /* 0x020ea20000000800 */
[C---:B------:R-:W-:Y:S02]  /*11420*/  IADD3 R8, P6, R7.reuse, R5, RZ ;  /* 0x0000000507087210 */ /* 0x040fe40007fde0ff */
[-C--:B------:R-:W-:Y:S01]  /*11430*/  LEA.HI.X.SX32 R4, R4, R15.reuse, 0x1, P5 ;  /* 0x0000000f04047211 */ /* 0x080fe200028f0eff */
[----:B0-----:R-:W-:Y:S02]  /*11440*/  IMAD R2, R2, 0x43, RZ ;  /* 0x0000004302027824 */ /* 0x001fe400078e02ff */
[----:B------:R0:W-:Y:S01]  /*11450*/  STL [R1+0x1bb4], R8 ;  /* 0x001bb40801007387 */ /* 0x0001e20000100800 */
[----:B------:R-:W-:-:S03]  /*11460*/  LEA.HI.X.SX32 R7, R7, R15, 0x1, P6 ;  /* 0x0000000f07077211 */ /* 0x000fc600030f0eff */
[----:B------:R5:W-:Y:S01]  /*11470*/  STL [R1+0x1ba8], R4 ;  /* 0x001ba80401007387 */ /* 0x000be20000100800 */
[----:B0-----:R-:W-:Y:S01]  /*11480*/  IADD3 R8, P5, R2, R5, RZ ;  /* 0x0000000502087210 */ /* 0x001fe20007fbe0ff */
[----:B-----5:R-:W0:Y:S04]  /*11490*/  LDC R4, c[0x0][0x268] ;  /* 0x00009a00ff047b82 */ /* 0x020e280000000800 */
[----:B------:R-:W-:Y:S01]  /*114a0*/  STL [R1+0x1bbc], R8 ;  /* 0x001bbc0801007387 */ /* 0x000fe20000100800 */
[----:B--2---:R-:W-:-:S03]  /*114b0*/  IMAD R6, R6, 0x44, RZ ;  /* 0x0000004406067824 */ /* 0x004fc600078e02ff */
[----:B----4-:R2:W-:Y:S04]  /*114c0*/  STL [R1+0x29d0], R3 ;  /* 0x0029d00301007387 */ /* 0x0105e80000100800 */
[----:B------:R4:W-:Y:S01]  /*114d0*/  STL [R1+0x1bb0], R7 ;  /* 0x001bb00701007387 */ /* 0x0009e20000100800 */
[----:B------:R-:W-:Y:S02]  /*114e0*/  LEA.HI.X.SX32 R2, R2, R15, 0x1, P5 ;  /* 0x0000000f02027211 */ /* 0x000fe400028f0eff */
[-C--:B--2---:R-:W-:Y:S01]  /*114f0*/  IADD3 R3, P6, R6, R5.reuse, RZ ;  /* 0x0000000506037210 */ /* 0x084fe20007fde0ff */
[----:B----4-:R-:W2:Y:S04]  /*11500*/  LDC R7, c[0x0][0x268] ;  /* 0x00009a00ff077b82 */ /* 0x010ea80000000800 */
[----:B------:R-:W-:Y:S04]  /*11510*/  STL [R1+0x1bc4], R3 ;  /* 0x001bc40301007387 */ /* 0x000fe80000100800 */
[----:B------:R4:W-:Y:S01]  /*11520*/  STL [R1+0x1bb8], R2 ;  /* 0x001bb80201007387 */ /* 0x0009e20000100800 */
[----:B0-----:R-:W-:Y:S01]  /*11530*/  IMAD R4, R4, 0x45, RZ ;  /* 0x0000004504047824 */ /* 0x001fe200078e02ff */
[----:B----4-:R-:W0:Y:S04]  /*11540*/  LDC R2, c[0x0][0x268] ;  /* 0x00009a00ff027b82 */ /* 0x010e280000000800 */
[----:B------:R-:W-:-:S02]  /*11550*/  IADD3 R3, P5, R4, R5, RZ ;  /* 0x0000000504037210 */ /* 0x000fc40007fbe0ff */
[----:B------:R-:W-:-:S03]  /*11560*/  LEA.HI.X.SX32 R8, R6, R15, 0x1, P6 ;  /* 0x0000000f06087211 */ /* 0x000fc600030f0eff */
[----:B------:R4:W-:Y:S01]  /*11570*/  STL [R1+0x1bcc], R3 ;  /* 0x001bcc0301007387 */ /* 0x0009e20000100800 */
[----:B------:R-:W5:Y:S01]  /*11580*/  LDC R6, c[0x0][0x268] ;  /* 0x00009a00ff067b82 */ /* 0x000f620000000800 */
[----:B--2---:R-:W-:Y:S02]  /*11590*/  IMAD R7, R7, 0x46, RZ ;  /* 0x0000004607077824 */ /* 0x004fe400078e02ff */
[----:B------:R-:W-:Y:S04]  /*115a0*/  STL [R1+0x29cc], R16 ;  /* 0x0029cc1001007387 */ /* 0x000fe80000100800 */
[----:B------:R2:W-:Y:S01]  /*115b0*/  STL [R1+0x1bc0], R8 ;  /* 0x001bc00801007387 */ /* 0x0005e20000100800 */
[----:B----4-:R-:W-:Y:S02]  /*115c0*/  IADD3 R3, P6, R7, R5, RZ ;  /* 0x0000000507037210 */ /* 0x010fe40007fde0ff */
[----:B--2---:R-:W-:-:S02]  /*115d0*/  LEA.HI.X.SX32 R8, R4, R15, 0x1, P5 ;  /* 0x0000000f04087211 */ /* 0x004fc400028f0eff */
[----:B------:R-:W2:Y:S01]  /*115e0*/  LDC R4, c[0x0][0x268] ;  /* 0x00009a00ff047b82 */ /* 0x000ea20000000800 */
[----:B0-----:R-:W-:Y:S01]  /*115f0*/  IMAD R2, R2, 0x47, RZ ;  /* 0x0000004702027824 */ /* 0x001fe200078e02ff */
[----:B------:R0:W-:Y:S04]  /*11600*/  STL [R1+0x1bd4], R3 ;  /* 0x001bd40301007387 */ /* 0x0001e80000100800 */
[----:B------:R4:W-:Y:S01]  /*11610*/  STL [R1+0x1bc8], R8 ;  /* 0x001bc80801007387 */ /* 0x0009e20000100800 */
[----:B0-----:R-:W-:Y:S02]  /*11620*/  IADD3 R3, P5, R2, R5, RZ ;  /* 0x0000000502037210 */ /* 0x001fe40007fbe0ff */
[----:B----4-:R-:W-:Y:S02]  /*11630*/  LEA.HI.X.SX32 R8, R7, R15, 0x1, P6 ;  /* 0x0000000f07087211 */ /* 0x010fe400030f0eff */
[----:B------:R-:W0:Y:S01]  /*11640*/  LDC R7, c[0x0][0x268] ;  /* 0x00009a00ff077b82 */ /* 0x000e220000000800 */
[----:B------:R-:W-:Y:S01]  /*11650*/  STL [R1+0x1bdc], R3 ;  /* 0x001bdc0301007387 */ /* 0x000fe20000100800 */
[----:B-----5:R-:W-:-:S03]  /*11660*/  IMAD R6, R6, 0x48, RZ ;  /* 0x0000004806067824 */ /* 0x020fc600078e02ff */
[----:B------:R4:W-:Y:S01]  /*11670*/  STL [R1+0x1bd0], R8 ;  /* 0x001bd00801007387 */ /* 0x0009e20000100800 */
[----:B--2---:R-:W-:Y:S01]  /*11680*/  IMAD R4, R4, 0x49, RZ ;  /* 0x0000004904047824 */ /* 0x004fe200078e02ff */
[----:B----4-:R-:W-:Y:S02]  /*11690*/  LEA.HI.X.SX32 R8, R2, R15, 0x1, P5 ;  /* 0x0000000f02087211 */ /* 0x010fe400028f0eff */
[----:B------:R-:W2:Y:S01]  /*116a0*/  LDC R2, c[0x0][0x268] ;  /* 0x00009a00ff027b82 */ /* 0x000ea20000000800 */
[----:B------:R-:W-:-:S05]  /*116b0*/  IADD3 R3, P6, R6, R5, RZ ;  /* 0x0000000506037210 */ /* 0x000fca0007fde0ff */
[----:B------:R4:W-:Y:S01]  /*116c0*/  STL [R1+0x1be4], R3 ;  /* 0x001be40301007387 */ /* 0x0009e20000100800 */
[----:B0-----:R-:W-:-:S03]  /*116d0*/  IMAD R7, R7, 0x4a, RZ ;  /* 0x0000004a07077824 */ /* 0x001fc600078e02ff */
[----:B------:R0:W-:Y:S01]  /*116e0*/  STL [R1+0x1bd8], R8 ;  /* 0x001bd80801007387 */ /* 0x0001e20000100800 */
[----:B----4-:R-:W-:Y:S02]  /*116f0*/  IADD3 R3, P5, R4, R5, RZ ;  /* 0x0000000504037210 */ /* 0x010fe40007fbe0ff */
[----:B0-----:R-:W-:-:S03]  /*11700*/  LEA.HI.X.SX32 R8, R6, R15, 0x1, P6 ;  /* 0x0000000f06087211 */ /* 0x001fc600030f0eff */
[----:B------:R0:W-:Y:S01]  /*11710*/  STL [R1+0x1bec], R3 ;  /* 0x001bec0301007387 */ /* 0x0001e20000100800 */
[C---:B------:R-:W-:Y:S01]  /*11720*/  IADD3 R6, P6, R7.reuse, R5, RZ ;  /* 0x0000000507067210 */ /* 0x040fe20007fde0ff */
[----:B--2---:R-:W-:Y:S02]  /*11730*/  IMAD R2, R2, 0x4b, RZ ;  /* 0x0000004b02027824 */ /* 0x004fe400078e02ff */
[----:B------:R2:W-:Y:S01]  /*11740*/  STL [R1+0x1be0], R8 ;  /* 0x001be00801007387 */ /* 0x0005e20000100800 */
[-C--:B0-----:R-:W-:Y:S02]  /*11750*/  LEA.HI.X.SX32 R3, R4, R15.reuse, 0x1, P5 ;  /* 0x0000000f04037211 */ /* 0x081fe400028f0eff */
[----:B------:R-:W0:Y:S01]  /*11760*/  LDC R4, c[0x0][0x268] ;  /* 0x00009a00ff047b82 */ /* 0x000e220000000800 */
[----:B------:R4:W-:Y:S01]  /*11770*/  STL [R1+0x1bf4], R6 ;  /* 0x001bf40601007387 */ /* 0x0009e20000100800 */
[----:B--2---:R-:W-:-:S03]  /*11780*/  LEA.HI.X.SX32 R8, R7, R15, 0x1, P6 ;  /* 0x0000000f07087211 */ /* 0x004fc600030f0eff */
[----:B------:R2:W-:Y:S03]  /*11790*/  STL [R1+0x1be8], R3 ;  /* 0x001be80301007387 */ /* 0x0005e60000100800 */
[----:B------:R-:W5:Y:S08]  /*117a0*/  LDC R7, c[0x0][0x268] ;  /* 0x00009a00ff077b82 */ /* 0x000f700000000800 */
[----:B----4-:R-:W4:Y:S01]  /*117b0*/  LDC R6, c[0x0][0x268] ;  /* 0x00009a00ff067b82 */ /* 0x010f220000000800 */
[----:B--2---:R-:W-:-:S05]  /*117c0*/  IADD3 R3, P5, R2, R5, RZ ;  /* 0x0000000502037210 */ /* 0x004fca0007fbe0ff */
[----:B------:R-:W-:Y:S04]  /*117d0*/  STL [R1+0x1bfc], R3 ;  /* 0x001bfc0301007387 */ /* 0x000fe80000100800 */
[----:B------:R2:W-:Y:S01]  /*117e0*/  STL [R1+0x1bf0], R8 ;  /* 0x001bf00801007387 */ /* 0x0005e20000100800 */
[----:B0-----:R-:W-:Y:S01]  /*117f0*/  IMAD R4, R4, 0x4c, RZ ;  /* 0x0000004c04047824 */ /* 0x001fe200078e02ff */
[----:B--2---:R-:W-:Y:S02]  /*11800*/  LEA.HI.X.SX32 R8, R2, R15, 0x1, P5 ;  /* 0x0000000f02087211 */ /* 0x004fe400028f0eff */
[----:B------:R-:W0:Y:S02]  /*11810*/  LDC R2, c[0x0][0x268] ;  /* 0x00009a00ff027b82 */ /* 0x000e240000000800 */
[----:B------:R-:W-:Y:S01]  /*11820*/  IADD3 R3, P6, R4, R5, RZ ;  /* 0x0000000504037210 */ /* 0x000fe20007fde0ff */
[----:B----4-:R-:W-:-:S02]  /*11830*/  IMAD R6, R6, 0x4d, RZ ;  /* 0x0000004d06067824 */ /* 0x010fc400078e02ff */
[----:B-----5:R-:W-:Y:S02]  /*11840*/  IMAD R7, R7, 0x4e, RZ ;  /* 0x0000004e07077824 */ /* 0x020fe400078e02ff */
[----:B------:R2:W-:Y:S04]  /*11850*/  STL [R1+0x1c04], R3 ;  /* 0x001c040301007387 */ /* 0x0005e80000100800 */
[----:B------:R4:W-:Y:S01]  /*11860*/  STL [R1+0x1bf8], R8 ;  /* 0x001bf80801007387 */ /* 0x0009e20000100800 */
[----:B--2---:R-:W-:Y:S02]  /*11870*/  IADD3 R3, P5, R6, R5, RZ ;  /* 0x0000000506037210 */ /* 0x004fe40007fbe0ff */
[----:B----4-:R-:W-:Y:S02]  /*11880*/  LEA.HI.X.SX32 R8, R4, R15, 0x1, P6 ;  /* 0x0000000f04087211 */ /* 0x010fe400030f0eff */
[----:B------:R-:W2:Y:S01]  /*11890*/  LDC R4, c[0x0][0x268] ;  /* 0x00009a00ff047b82 */ /* 0x000ea20000000800 */
[----:B------:R4:W-:Y:S01]  /*118a0*/  STL [R1+0x1c0c], R3 ;  /* 0x001c0c0301007387 */ /* 0x0009e20000100800 */
[----:B0-----:R-:W-:-:S03]  /*118b0*/  IMAD R2, R2, 0x4f, RZ ;  /* 0x0000004f02027824 */ /* 0x001fc600078e02ff */
[----:B------:R0:W-:Y:S01]  /*118c0*/  STL [R1+0x1c00], R8 ;  /* 0x001c000801007387 */ /* 0x0001e20000100800 */
[----:B----4-:R-:W-:Y:S02]  /*118d0*/  IADD3 R3, P6, R7, R5, RZ ;  /* 0x0000000507037210 */ /* 0x010fe40007fde0ff */
[----:B0-----:R-:W-:Y:S02]  /*118e0*/  LEA.HI.X.SX32 R8, R6, R15, 0x1, P5 ;  /* 0x0000000f06087211 */ /* 0x001fe400028f0eff */
[----:B------:R-:W0:Y:S01]  /*118f0*/  LDC R6, c[0x0][0x268] ;  /* 0x00009a00ff067b82 */ /* 0x000e220000000800 */
[----:B------:R4:W-:Y:S04]  /*11900*/  STL [R1+0x1c14], R3 ;  /* 0x001c140301007387 */ /* 0x0009e80000100800 */
[----:B------:R5:W-:Y:S01]  /*11910*/  STL [R1+0x1c08], R8 ;  /* 0x001c080801007387 */ /* 0x000be20000100800 */
[----:B----4-:R-:W-:-:S02]  /*11920*/  IADD3 R3, P5, R2, R5, RZ ;  /* 0x0000000502037210 */ /* 0x010fc40007fbe0ff */
[-C--:B-----5:R-:W-:Y:S02]  /*11930*/  LEA.HI.X.SX32 R8, R7, R15.reuse, 0x1, P6 ;  /* 0x0000000f07087211 */ /* 0x0a0fe400030f0eff */
[----:B------:R-:W4:Y:S01]  /*11940*/  LDC R7, c[0x0][0x268] ;  /* 0x00009a00ff077b82 */ /* 0x000f220000000800 */
[----:B------:R-:W-:Y:S04]  /*11950*/  STL [R1+0x1c1c], R3 ;  /* 0x001c1c0301007387 */ /* 0x000fe80000100800 */
[----:B------:R5:W-:Y:S01]  /*11960*/  STL [R1+0x1c10], R8 ;  /* 0x001c100801007387 */ /* 0x000be20000100800 */
[----:B--2---:R-:W-:Y:S01]  /*11970*/  IMAD R4, R4, 0x50, RZ ;  /* 0x0000005004047824 */ /* 0x004fe200078e02ff */
[----:B-----5:R-:W-:Y:S02]  /*11980*/  LEA.HI.X.SX32 R8, R2, R15, 0x1, P5 ;  /* 0x0000000f02087211 */ /* 0x020fe400028f0eff */
[----:B------:R-:W2:Y:S02]  /*11990*/  LDC R2, c[0x0][0x268] ;  /* 0x00009a00ff027b82 */ /* 0x000ea40000000800 */
[----:B------:R-:W-:Y:S01]  /*119a0*/  IADD3 R3, P6, R4, R5, RZ ;  /* 0x0000000504037210 */ /* 0x000fe20007fde0ff */
[----:B0-----:R-:W-:-:S04]  /*119b0*/  IMAD R6, R6, 0x51, RZ ;  /* 0x0000005106067824 */ /* 0x001fc800078e02ff */
[----:B------:R0:W-:Y:S01]  /*119c0*/  STL [R1+0x1c24], R3 ;  /* 0x001c240301007387 */ /* 0x0001e20000100800 */
[----:B----4-:R-:W-:-:S03]  /*119d0*/  IMAD R7, R7, 0x52, RZ ;  /* 0x0000005207077824 */ /* 0x010fc600078e02ff */
[----:B------:R4:W-:Y:S01]  /*119e0*/  STL [R1+0x1c18], R8 ;  /* 0x001c180801007387 */ /* 0x0009e20000100800 */
[----:B0-----:R-:W-:Y:S02]  /*119f0*/  IADD3 R3, P5, R6, R5, RZ ;  /* 0x0000000506037210 */ /* 0x001fe40007fbe0ff */
[----:B----4-:R-:W-:Y:S02]  /*11a00*/  LEA.HI.X.SX32 R8, R4, R15, 0x1, P6 ;  /* 0x0000000f04087211 */ /* 0x010fe400030f0eff */
[----:B------:R-:W0:Y:S01]  /*11a10*/  LDC R4, c[0x0][0x268] ;  /* 0x00009a00ff047b82 */ /* 0x000e220000000800 */
[----:B------:R4:W-:Y:S01]  /*11a20*/  STL [R1+0x1c2c], R3 ;  /* 0x001c2c0301007387 */ /* 0x0009e20000100800 */
[----:B--2---:R-:W-:-:S03]  /*11a30*/  IMAD R2, R2, 0x53, RZ ;  /* 0x0000005302027824 */ /* 0x004fc600078e02ff */
[----:B------:R2:W-:Y:S01]  /*11a40*/  STL [R1+0x1c20], R8 ;  /* 0x001c200801007387 */ /* 0x0005e20000100800 */
[----:B----4-:R-:W-:Y:S02]  /*11a50*/  IADD3 R3, P6, R7, R5, RZ ;  /* 0x0000000507037210 */ /* 0x010fe40007fde0ff */
[----:B--2---:R-:W-:-:S03]  /*11a60*/  LEA.HI.X.SX32 R8, R6, R15, 0x1, P5 ;  /* 0x0000000f06087211 */ /* 0x004fc600028f0eff */
[----:B------:R2:W-:Y:S01]  /*11a70*/  STL [R1+0x1c34], R3 ;  /* 0x001c340301007387 */ /* 0x0005e20000100800 */
[----:B------:R-:W-:Y:S01]  /*11a80*/  LEA.HI.X.SX32 R7, R7, R15, 0x1, P6 ;  /* 0x0000000f07077211 */ /* 0x000fe200030f0eff */
[----:B------:R-:W4:Y:S02]  /*11a90*/  LDC R6, c[0x0][0x268] ;  /* 0x00009a00ff067b82 */ /* 0x000f240000000800 */
[----:B------:R-:W-:Y:S01]  /*11aa0*/  STL [R1+0x1c28], R8 ;  /* 0x001c280801007387 */ /* 0x000fe20000100800 */
[----:B--2---:R-:W-:-:S05]  /*11ab0*/  IADD3 R3, P5, R2, R5, RZ ;  /* 0x0000000502037210 */ /* 0x004fca0007fbe0ff */
[----:B------:R-:W-:Y:S04]  /*11ac0*/  STL [R1+0x1c3c], R3 ;  /* 0x001c3c0301007387 */ /* 0x000fe80000100800 */
[----:B------:R2:W-:Y:S01]  /*11ad0*/  STL [R1+0x1c30], R7 ;  /* 0x001c300701007387 */ /* 0x0005e20000100800 */
[----:B0-----:R-:W-:Y:S01]  /*11ae0*/  IMAD R4, R4, 0x54, RZ ;  /* 0x0000005404047824 */ /* 0x001fe200078e02ff */
[----:B--2---:R-:W0:Y:S04]  /*11af0*/  LDC R7, c[0x0][0x268] ;  /* 0x00009a00ff077b82 */ /* 0x004e280000000800 */
[----:B------:R-:W-:-:S02]  /*11b00*/  IADD3 R3, P6, R4, R5, RZ ;  /* 0x0000000504037210 */ /* 0x000fc40007fde0ff */
[----:B------:R-:W-:-:S03]  /*11b10*/  LEA.HI.X.SX32 R2, R2, R15, 0x1, P5 ;  /* 0x0000000f02027211 */ /* 0x000fc600028f0eff */
[----:B------:R-:W-:Y:S01]  /*11b20*/  STL [R1+0x1c44], R3 ;  /* 0x001c440301007387 */ /* 0x000fe20000100800 */
[----:B----4-:R-:W-:-:S03]  /*11b30*/  IMAD R6, R6, 0x55, RZ ;  /* 0x0000005506067824 */ /* 0x010fc600078e02ff */
[----:B------:R2:W-:Y:S01]  /*11b40*/  STL [R1+0x1c38], R2 ;  /* 0x001c380201007387 */ /* 0x0005e20000100800 */
[----:B---3--:R-:W-:Y:S01]  /*11b50*/  IMAD R28, R12, 0x10b, RZ ;  /* 0x0000010b0c1c7824 */ /* 0x008fe200078e02ff */
[----:B--2---:R-:W2:Y:S01]  /*11b60*/  LDC R2, c[0x0][0x268] ;  /* 0x00009a00ff027b82 */ /* 0x004ea20000000800 */
[----:B------:R-:W-:Y:S01]  /*11b70*/  IADD3 R3, P5, R6, R5, RZ ;  /* 0x0000000506037210 */ /* 0x000fe20007fbe0ff */
[----:B0-----:R-:W-:-:S06]  /*11b80*/  IMAD R12, R7, 0x56, RZ ;  /* 0x00000056070c7824 */ /* 0x001fcc00078e02ff */
[----:B------:R-:W0:Y:S01]  /*11b90*/  LDC R7, c[0x0][0x268] ;  /* 0x00009a00ff077b82 */ /* 0x000e220000000800 */
[-C--:B------:R-:W-:Y:S01]  /*11ba0*/  LEA.HI.X.SX32 R8, R6, R15.reuse, 0x1, P5 ;  /* 0x0000000f06087211 */ /* 0x080fe200028f0eff */
[----:B------:R3:W-:Y:S06]  /*11bb0*/  STL [R1+0x1c4c], R3 ;  /* 0x001c4c0301007387 */ /* 0x0007ec0000100800 */
[----:B------:R-:W4:Y:S01]  /*11bc0*/  LDC R6, c[0x0][0x268] ;  /* 0x00009a00ff067b82 */ /* 0x000f220000000800 */
[----:B---3--:R-:W-:Y:S01]  /*11bd0*/  LEA.HI.X.SX32 R3, R4, R15, 0x1, P6 ;  /* 0x0000000f04037211 */ /* 0x008fe200030f0eff */
[----:B--2---:R-:W-:-:S04]  /*11be0*/  IMAD R2, R2, 0x57, RZ ;  /* 0x0000005702027824 */ /* 0x004fc800078e02ff */
[----:B------:R2:W-:Y:S01]  /*11bf0*/  STL [R1+0x1c40], R3 ;  /* 0x001c400301007387 */ /* 0x0005e20000100800 */
[----:B-1----:R-:W-:Y:S01]  /*11c00*/  IMAD R26, R13, 0x11b, RZ ;  /* 0x0000011b0d1a7824 */ /* 0x002fe200078e02ff */
[----:B------:R-:W1:Y:S01]  /*11c10*/  LDC R4, c[0x0][0x268] ;  /* 0x00009a00ff047b82 */ /* 0x000e620000000800 */
[----:B--2---:R-:W-:Y:S01]  /*11c20*/  IADD3 R3, P6, R12, R5, RZ ;  /* 0x000000050c037210 */ /* 0x004fe20007fde0ff */
[----:B0-----:R-:W-:-:S04]  /*11c30*/  IMAD R7, R7, 0x58, RZ ;  /* 0x0000005807077824 */ /* 0x001fc800078e02ff */
[----:B------:R0:W-:Y:S01]  /*11c40*/  STL [R1+0x1c54], R3 ;  /* 0x001c540301007387 */ /* 0x0001e20000100800 */
[----:B----4-:R-:W-:-:S03]  /*11c50*/  IMAD R6, R6, 0x59, RZ ;  /* 0x0000005906067824 */ /* 0x010fc600078e02ff */
[----:B------:R2:W-:Y:S01]  /*11c60*/  STL [R1+0x1c48], R8 ;  /* 0x001c480801007387 */ /* 0x0005e20000100800 */
[----:B0-----:R-:W-:Y:S02]  /*11c70*/  IADD3 R3, P5, R2, R5, RZ ;  /* 0x0000000502037210 */ /* 0x001fe40007fbe0ff */
[----:B--2---:R-:W-:-:S03]  /*11c80*/  LEA.HI.X.SX32 R8, R12, R15, 0x1, P6 ;  /* 0x0000000f0c087211 */ /* 0x004fc600030f0eff */
[----:B------:R0:W-:Y:S01]  /*11c90*/  STL [R1+0x1c5c], R3 ;  /* 0x001c5c0301007387 */ /* 0x0001e20000100800 */
[----:B------:R-:W2:Y:S03]  /*11ca0*/  LDC R12, c[0x0][0x268] ;  /* 0x00009a00ff0c7b82 */ /* 0x000ea60000000800 */
[----:B------:R3:W-:Y:S01]  /*11cb0*/  STL [R1+0x1c50], R8 ;  /* 0x001c500801007387 */ /* 0x0007e20000100800 */
[----:B0-----:R-:W-:Y:S02]  /*11cc0*/  IADD3 R3, P6, R7, R5, RZ ;  /* 0x0000000507037210 */ /* 0x001fe40007fde0ff */
[----:B---3--:R-:W-:-:S03]  /*11cd0*/  LEA.HI.X.SX32 R8, R2, R15, 0x1, P5 ;  /* 0x0000000f02087211 */ /* 0x008fc600028f0eff */
[----:B------:R0:W-:Y:S01]  /*11ce0*/  STL [R1+0x1c64], R3 ;  /* 0x001c640301007387 */ /* 0x0001e20000100800 */
[----:B------:R-:W3:Y:S01]  /*11cf0*/  LDC R2, c[0x0][0x268] ;  /* 0x00009a00ff027b82 */ /* 0x000ee20000000800 */
[----:B------:R-:W-:Y:S02]  /*11d00*/  LEA.HI.X.SX32 R7, R7, R15, 0x1, P6 ;  /* 0x0000000f07077211 */ /* 0x000fe400030f0eff */
[----:B------:R-:W-:Y:S01]  /*11d10*/  STL [R1+0x1c58], R8 ;  /* 0x001c580801007387 */ /* 0x000fe20000100800 */
[----:B0-----:R-:W-:-:S05]  /*11d20*/  IADD3 R3, P5, R6, R5, RZ ;  /* 0x0000000506037210 */ /* 0x001fca0007fbe0ff */
[----:B------:R-:W-:Y:S04]  /*11d30*/  STL [R1+0x1c6c], R3 ;  /* 0x001c6c0301007387 */ /* 0x000fe80000100800 */
[----:B------:R0:W-:Y:S02]  /*11d40*/  STL [R1+0x1c60], R7 ;  /* 0x001c600701007387 */ /* 0x0001e40000100800 */
[----:B0-----:R-:W0:Y:S01]  /*11d50*/  LDC R7, c[0x0][0x268] ;  /* 0x00009a00ff077b82 */ /* 0x001e220000000800 */
[----:B------:R-:W-:Y:S01]  /*11d60*/  LEA.HI.X.SX32 R3, R6, R15, 0x1, P5 ;  /* 0x0000000f06037211 */ /* 0x000fe200028f0eff */
[----:B--2---:R-:W-:-:S06]  /*11d70*/  IMAD R12, R12, 0x5a, RZ ;  /* 0x0000005a0c0c7824 */ /* 0x004fcc00078e02ff */
[----:B------:R-:W2:Y:S01]  /*11d80*/  LDC R6, c[0x0][0x268] ;  /* 0x00009a00ff067b82 */ /* 0x000ea20000000800 */
[----:B------:R-:W-:Y:S01]  /*11d90*/  IADD3 R8, P6, R12, R5, RZ ;  /* 0x000000050c087210 */ /* 0x000fe20007fde0ff */
[----:B---3--:R-:W-:-:S04]  /*11da0*/  IMAD R2, R2, 0x5b, RZ ;  /* 0x0000005b02027824 */ /* 0x008fc800078e02ff */
[----:B------:R3:W-:Y:S04]  /*11db0*/  STL [R1+0x1c74], R8 ;  /* 0x001c740801007387 */ /* 0x0007e80000100800 */
[----:B------:R4:W-:Y:S01]  /*11dc0*/  STL [R1+0x1c68], R3 ;  /* 0x001c680301007387 */ /* 0x0009e20000100800 */
[----:B---3--:R-:W-:Y:S01]  /*11dd0*/  LEA.HI.X.SX32 R8, R12, R15, 0x1, P6 ;  /* 0x0000000f0c087211 */ /* 0x008fe200030f0eff */
[----:B0-----:R-:W-:Y:S01]  /*11de0*/  IMAD R7, R7, 0x5c, RZ ;  /* 0x0000005c07077824 */ /* 0x001fe200078e02ff */
[----:B------:R-:W0:Y:S01]  /*11df0*/  LDC R12, c[0x0][0x268] ;  /* 0x00009a00ff0c7b82 */ /* 0x000e220000000800 */
[----:B----4-:R-:W-:-:S05]  /*11e00*/  IADD3 R3, P5, R2, R5, RZ ;  /* 0x0000000502037210 */ /* 0x010fca0007fbe0ff */
        /* <DEDUP_REMOVED lines=13> */
[----:B0-----:R-:W-:Y:S01]  /*11ee0*/  IMAD R12, R12, 0x5e, RZ ;  /* 0x0000005e0c0c7824 */ /* 0x001fe200078e02ff */
[----:B----4-:R-:W-:Y:S02]  /*11ef0*/  LEA.HI.X.SX32 R8, R6, R15, 0x1, P5 ;  /* 0x0000000f06087211 */ /* 0x010fe400028f0eff */
[----:B------:R-:W0:Y:S02]  /*11f00*/  LDC R6, c[0x0][0x268] ;  /* 0x00009a00ff067b82 */ /* 0x000e240000000800 */
        /* <DEDUP_REMOVED lines=9> */
[----:B0-----:R-:W-:-:S03]  /*11fa0*/  IMAD R6, R6, 0x61, RZ ;  /* 0x0000006106067824 */ /* 0x001fc600078e02ff */
[----:B------:R0:W-:Y:S01]  /*11fb0*/  STL [R1+0x1c90], R8 ;  /* 0x001c900801007387 */ /* 0x0001e20000100800 */
[----:B---3--:R-:W-:Y:S02]  /*11fc0*/  IADD3 R3, P6, R7, R5, RZ ;  /* 0x0000000507037210 */ /* 0x008fe40007fde0ff */
[----:B0-----:R-:W-:Y:S02]  /*11fd0*/  LEA.HI.X.SX32 R8, R2, R15, 0x1, P5 ;  /* 0x0000000f02087211 */ /* 0x001fe400028f0eff */
[----:B------:R-:W0:Y:S01]  /*11fe0*/  LDC R2, c[0x0][0x268] ;  /* 0x00009a00ff027b82 */ /* 0x000e220000000800 */
        /* <DEDUP_REMOVED lines=11> */
[----:B0-----:R-:W-:-:S04]  /*120a0*/  IMAD R2, R2, 0x63, RZ ;  /* 0x0000006302027824 */ /* 0x001fc800078e02ff */
[----:B------:R0:W-:Y:S01]  /*120b0*/  STL [R1+0x1cb4], R3 ;  /* 0x001cb40301007387 */ /* 0x0001e20000100800 */
[----:B---3--:R-:W-:-:S03]  /*120c0*/  IMAD R7, R7, 0x64, RZ ;  /* 0x0000006407077824 */ /* 0x008fc600078e02ff */
[----:B------:R3:W-:Y:S01]  /*120d0*/  STL [R1+0x1ca8], R8 ;  /* 0x001ca80801007387 */ /* 0x0007e20000100800 */
[----:B0-----:R-:W-:Y:S02]  /*120e0*/  IADD3 R3, P5, R2, R5, RZ ;  /* 0x0000000502037210 */ /* 0x001fe40007fbe0ff */
[-C--:B---3--:R-:W-:Y:S02]  /*120f0*/  LEA.HI.X.SX32 R8, R12, R15.reuse, 0x1, P6 ;  /* 0x0000000f0c087211 */ /* 0x088fe400030f0eff */
[----:B------:R-:W0:Y:S01]  /*12100*/  LDC R12, c[0x0][0x268] ;  /* 0x00009a00ff0c7b82 */ /* 0x000e220000000800 */
[----:B------:R3:W-:Y:S01]  /*12110*/  STL [R1+0x1cbc], R3 ;  /* 0x001cbc0301007387 */ /* 0x0007e20000100800 */
[----:B--2---:R-:W-:Y:S01]  /*12120*/  IMAD R6, R6, 0x65, RZ ;  /* 0x0000006506067824 */ /* 0x004fe200078e02ff */
[----:B------:R-:W-:Y:S02]  /*12130*/  LEA.HI.X.SX32 R2, R2, R15, 0x1, P5 ;  /* 0x0000000f02027211 */ /* 0x000fe400028f0eff */
[----:B------:R-:W-:Y:S01]  /*12140*/  STL [R1+0x1cb0], R8 ;  /* 0x001cb00801007387 */ /* 0x000fe20000100800 */
[----:B---3--:R-:W-:-:S05]  /*12150*/  IADD3 R3, P6, R7, R5, RZ ;  /* 0x0000000507037210 */ /* 0x008fca0007fde0ff */
[----:B------:R2:W-:Y:S04]  /*12160*/  STL [R1+0x1cc4], R3 ;  /* 0x001cc40301007387 */ /* 0x0005e80000100800 */
[----:B------:R3:W-:Y:S01]  /*12170*/  STL [R1+0x1cb8], R2 ;  /* 0x001cb80201007387 */ /* 0x0007e20000100800 */
[C---:B--2---:R-:W-:Y:S01]  /*12180*/  IADD3 R3, P5, R6.reuse, R5, RZ ;  /* 0x0000000506037210 */ /* 0x044fe20007fbe0ff */
[----:B---3--:R-:W2:Y:S04]  /*12190*/  LDC R2, c[0x0][0x268] ;  /* 0x00009a00ff027b82 */ /* 0x008ea80000000800 */
[----:B------:R3:W-:Y:S01]  /*121a0*/  STL [R1+0x1ccc], R3 ;  /* 0x001ccc0301007387 */ /* 0x0007e20000100800 */
[----:B------:R-:W-:Y:S01]  /*121b0*/  LEA.HI.X.SX32 R8, R6, R15, 0x1, P5 ;  /* 0x0000000f06087211 */ /* 0x000fe200028f0eff */
[----:B0-----:R-:W-:-:S02]  /*121c0*/  IMAD R12, R12, 0x66, RZ ;  /* 0x000000660c0c7824 */ /* 0x001fc400078e02ff */
[----:B------:R-:W0:Y:S01]  /*121d0*/  LDC R6, c[0x0][0x268] ;  /* 0x00009a00ff067b82 */ /* 0x000e220000000800 */
[----:B---3--:R-:W-:-:S07]  /*121e0*/  LEA.HI.X.SX32 R3, R7, R15, 0x1, P6 ;  /* 0x0000000f07037211 */ /* 0x008fce00030f0eff */
[----:B------:R-:W3:Y:S01]  /*121f0*/  LDC R7, c[0x0][0x268] ;  /* 0x00009a00ff077b82 */ /* 0x000ee20000000800 */
[----:B------:R4:W-:Y:S02]  /*12200*/  STL [R1+0x1cc0], R3 ;  /* 0x001cc00301007387 */ /* 0x0009e40000100800 */
[----:B----4-:R-:W-:Y:S01]  /*12210*/  IADD3 R3, P6, R12, R5, RZ ;  /* 0x000000050c037210 */ /* 0x010fe20007fde0ff */
[----:B--2---:R-:W-:-:S04]  /*12220*/  IMAD R2, R2, 0x67, RZ ;  /* 0x0000006702027824 */ /* 0x004fc800078e02ff */
[----:B------:R-:W-:Y:S04]  /*12230*/  STL [R1+0x1cd4], R3 ;  /* 0x001cd40301007387 */ /* 0x000fe80000100800 */
[----:B------:R2:W-:Y:S01]  /*12240*/  STL [R1+0x1cc8], R8 ;  /* 0x001cc80801007387 */ /* 0x0005e20000100800 */
[----:B---3--:R-:W-:Y:S01]  /*12250*/  IMAD R7, R7, 0x68, RZ ;  /* 0x0000006807077824 */ /* 0x008fe200078e02ff */
[----:B--2---:R-:W-:Y:S02]  /*12260*/  LEA.HI.X.SX32 R8, R12, R15, 0x1, P6 ;  /* 0x0000000f0c087211 */ /* 0x004fe400030f0eff */
[----:B------:R-:W2:Y:S01]  /*12270*/  LDC R12, c[0x0][0x268] ;  /* 0x00009a00ff0c7b82 */ /* 0x000ea20000000800 */
[----:B------:R-:W-:Y:S01]  /*12280*/  IADD3 R3, P5, R2, R5, RZ ;  /* 0x0000000502037210 */ /* 0x000fe20007fbe0ff */
[----:B0-----:R-:W-:-:S04]  /*12290*/  IMAD R6, R6, 0x69, RZ ;  /* 0x0000006906067824 */ /* 0x001fc800078e02ff */
[----:B------:R0:W-:Y:S04]  /*122a0*/  STL [R1+0x1cdc], R3 ;  /* 0x001cdc0301007387 */ /* 0x0001e80000100800 */
[----:B------:R3:W-:Y:S01]  /*122b0*/  STL [R1+0x1cd0], R8 ;  /* 0x001cd00801007387 */ /* 0x0007e20000100800 */
[----:B0-----:R-:W-:Y:S02]  /*122c0*/  IADD3 R3, P6, R7, R5, RZ ;  /* 0x0000000507037210 */ /* 0x001fe40007fde0ff */
[----:B---3--:R-:W-:-:S03]  /*122d0*/  LEA.HI.X.SX32 R8, R2, R15, 0x1, P5 ;  /* 0x0000000f02087211 */ /* 0x008fc600028f0eff */
[----:B------:R0:W-:Y:S01]  /*122e0*/  STL [R1+0x1ce4], R3 ;  /* 0x001ce40301007387 */ /* 0x0001e20000100800 */
[----:B------:R-:W3:Y:S03]  /*122f0*/  LDC R2, c[0x0][0x268] ;  /* 0x00009a00ff027b82 */ /* 0x000ee60000000800 */
[----:B------:R4:W-:Y:S01]  /*12300*/  STL [R1+0x1cd8], R8 ;  /* 0x001cd80801007387 */ /* 0x0009e20000100800 */
[----:B0-----:R-:W-:Y:S01]  /*12310*/  IADD3 R3, P5, R6, R5, RZ ;  /* 0x0000000506037210 */ /* 0x001fe20007fbe0ff */
[----:B--2---:R-:W-:-:S04]  /*12320*/  IMAD R12, R12, 0x6a, RZ ;  /* 0x0000006a0c0c7824 */ /* 0x004fc800078e02ff */
[----:B------:R0:W-:Y:S01]  /*12330*/  STL [R1+0x1cec], R3 ;  /* 0x001cec0301007387 */ /* 0x0001e20000100800 */
[----:B----4-:R-:W-:Y:S02]  /*12340*/  LEA.HI.X.SX32 R8, R7, R15, 0x1, P6 ;  /* 0x0000000f07087211 */ /* 0x010fe400030f0eff */
[----:B------:R-:W-:Y:S02]  /*12350*/  IADD3 R7, P6, R12, R5, RZ ;  /* 0x000000050c077210 */ /* 0x000fe40007fde0ff */
[----:B0-----:R-:W-:Y:S02]  /*12360*/  LEA.HI.X.SX32 R3, R6, R15, 0x1, P5 ;  /* 0x0000000f06037211 */ /* 0x001fe400028f0eff */
[----:B------:R-:W0:Y:S01]  /*12370*/  LDC R6, c[0x0][0x268] ;  /* 0x00009a00ff067b82 */ /* 0x000e220000000800 */
[----:B------:R-:W-:Y:S04]  /*12380*/  STL [R1+0x1ce0], R8 ;  /* 0x001ce00801007387 */ /* 0x000fe80000100800 */
[----:B------:R2:W-:Y:S01]  /*12390*/  STL [R1+0x1cf4], R7 ;  /* 0x001cf40701007387 */ /* 0x0005e20000100800 */
[----:B---3--:R-:W-:-:S02]  /*123a0*/  IMAD R2, R2, 0x6b, RZ ;  /* 0x0000006b02027824 */ /* 0x008fc400078e02ff */
[----:B--2---:R-:W2:Y:S01]  /*123b0*/  LDC R7, c[0x0][0x268] ;  /* 0x00009a00ff077b82 */ /* 0x004ea20000000800 */
[----:B------:R-:W-:Y:S01]  /*123c0*/  LEA.HI.X.SX32 R8, R12, R15, 0x1, P6 ;  /* 0x0000000f0c087211 */ /* 0x000fe200030f0eff */
[----:B------:R3:W-:Y:S06]  /*123d0*/  STL [R1+0x1ce8], R3 ;  /* 0x001ce80301007387 */ /* 0x0007ec0000100800 */
[----:B------:R-:W4:Y:S01]  /*123e0*/  LDC R12, c[0x0][0x268] ;  /* 0x00009a00ff0c7b82 */ /* 0x000f220000000800 */
[----:B0-----:R-:W-:Y:S01]  /*123f0*/  IMAD R6, R6, 0x6c, RZ ;  /* 0x0000006c06067824 */ /* 0x001fe200078e02ff */
[----:B---3--:R-:W-:-:S05]  /*12400*/  IADD3 R3, P5, R2, R5, RZ ;  /* 0x0000000502037210 */ /* 0x008fca0007fbe0ff */
[----:B------:R0:W-:Y:S04]  /*12410*/  STL [R1+0x1cfc], R3 ;  /* 0x001cfc0301007387 */ /* 0x0001e80000100800 */
[----:B------:R3:W-:Y:S01]  /*12420*/  STL [R1+0x1cf0], R8 ;  /* 0x001cf00801007387 */ /* 0x0007e20000100800 */
[----:B0-----:R-:W-:Y:S02]  /*12430*/  IADD3 R3, P6, R6, R5, RZ ;  /* 0x0000000506037210 */ /* 0x001fe40007fde0ff */
[----:B---3--:R-:W-:Y:S02]  /*12440*/  LEA.HI.X.SX32 R8, R2, R15, 0x1, P5 ;  /* 0x0000000f02087211 */ /* 0x008fe400028f0eff */
[----:B------:R-:W0:Y:S01]  /*12450*/  LDC R2, c[0x0][0x268] ;  /* 0x00009a00ff027b82 */ /* 0x000e220000000800 */
[----:B------:R-:W-:Y:S01]  /*12460*/  STL [R1+0x1d04], R3 ;  /* 0x001d040301007387 */ /* 0x000fe20000100800 */
[----:B--2---:R-:W-:-:S03]  /*12470*/  IMAD R7, R7, 0x6d, RZ ;  /* 0x0000006d07077824 */ /* 0x004fc600078e02ff */
[----:B------:R2:W-:Y:S01]  /*12480*/  STL [R1+0x1cf8], R8 ;  /* 0x001cf80801007387 */ /* 0x0005e20000100800 */
[----:B----4-:R-:W-:Y:S01]  /*12490*/  IMAD R12, R12, 0x6e, RZ ;  /* 0x0000006e0c0c7824 */ /* 0x010fe200078e02ff */
[----:B--2---:R-:W-:Y:S02]  /*124a0*/  LEA.HI.X.SX32 R8, R6, R15, 0x1, P6 ;  /* 0x0000000f06087211 */ /* 0x004fe400030f0eff */
[----:B------:R-:W2:Y:S01]  /*124b0*/  LDC R6, c[0x0][0x268] ;  /* 0x00009a00ff067b82 */ /* 0x000ea20000000800 */
[----:B------:R-:W-:-:S05]  /*124c0*/  IADD3 R3, P5, R7, R5, RZ ;  /* 0x0000000507037210 */ /* 0x000fca0007fbe0ff */
[----:B------:R3:W-:Y:S04]  /*124d0*/  STL [R1+0x1d0c], R3 ;  /* 0x001d0c0301007387 */ /* 0x0007e80000100800 */
[----:B------:R4:W-:Y:S01]  /*124e0*/  STL [R1+0x1d00], R8 ;  /* 0x001d000801007387 */ /* 0x0009e20000100800 */
[----:B---3--:R-:W-:Y:S02]  /*124f0*/  IADD3 R3, P6, R12, R5, RZ ;  /* 0x000000050c037210 */ /* 0x008fe40007fde0ff */
[----:B----4-:R-:W-:Y:S02]  /*12500*/  LEA.HI.X.SX32 R8, R7, R15, 0x1, P5 ;  /* 0x0000000f07087211 */ /* 0x010fe400028f0eff */
[----:B------:R-:W3:Y:S01]  /*12510*/  LDC R7, c[0x0][0x268] ;  /* 0x00009a00ff077b82 */ /* 0x000ee20000000800 */
[----:B------:R-:W-:Y:S01]  /*12520*/  STL [R1+0x1d14], R3 ;  /* 0x001d140301007387 */ /* 0x000fe20000100800 */
[----:B0-----:R-:W-:-:S03]  /*12530*/  IMAD R2, R2, 0x6f, RZ ;  /* 0x0000006f02027824 */ /* 0x001fc600078e02ff */
[----:B------:R0:W-:Y:S01]  /*12540*/  STL [R1+0x1d08], R8 ;  /* 0x001d080801007387 */ /* 0x0001e20000100800 */
[----:B--2---:R-:W-:Y:S01]  /*12550*/  IMAD R6, R6, 0x70, RZ ;  /* 0x0000007006067824 */ /* 0x004fe200078e02ff */
[----:B0-----:R-:W-:Y:S02]  /*12560*/  LEA.HI.X.SX32 R8, R12, R15, 0x1, P6 ;  /* 0x0000000f0c087211 */ /* 0x001fe400030f0eff */
[----:B------:R-:W0:Y:S01]  /*12570*/  LDC R12, c[0x0][0x268] ;  /* 0x00009a00ff0c7b82 */ /* 0x000e220000000800 */
[----:B------:R-:W-:-:S05]  /*12580*/  IADD3 R3, P5, R2, R5, RZ ;  /* 0x0000000502037210 */ /* 0x000fca0007fbe0ff */
[----:B------:R2:W-:Y:S04]  /*12590*/  STL [R1+0x1d1c], R3 ;  /* 0x001d1c0301007387 */ /* 0x0005e80000100800 */
[----:B------:R4:W-:Y:S01]  /*125a0*/  STL [R1+0x1d10], R8 ;  /* 0x001d100801007387 */ /* 0x0009e20000100800 */
[----:B--2---:R-:W-:Y:S02]  /*125b0*/  IADD3 R3, P6, R6, R5, RZ ;  /* 0x0000000506037210 */ /* 0x004fe40007fde0ff */
[----:B----4-:R-:W-:Y:S02]  /*125c0*/  LEA.HI.X.SX32 R8, R2, R15, 0x1, P5 ;  /* 0x0000000f02087211 */ /* 0x010fe400028f0eff */
[----:B------:R-:W2:Y:S01]  /*125d0*/  LDC R2, c[0x0][0x268] ;  /* 0x00009a00ff027b82 */ /* 0x000ea20000000800 */
[----:B------:R-:W-:Y:S01]  /*125e0*/  STL [R1+0x1d24], R3 ;  /* 0x001d240301007387 */ /* 0x000fe20000100800 */
[----:B---3--:R-:W-:-:S03]  /*125f0*/  IMAD R7, R7, 0x71, RZ ;  /* 0x0000007107077824 */ /* 0x008fc600078e02ff */
[----:B------:R3:W-:Y:S01]  /*12600*/  STL [R1+0x1d18], R8 ;  /* 0x001d180801007387 */ /* 0x0007e20000100800 */
[----:B0-----:R-:W-:Y:S01]  /*12610*/  IMAD R12, R12, 0x72, RZ ;  /* 0x000000720c0c7824 */ /* 0x001fe200078e02ff */
[----:B---3--:R-:W-:Y:S02]  /*12620*/  LEA.HI.X.SX32 R8, R6, R15, 0x1, P6 ;  /* 0x0000000f06087211 */ /* 0x008fe400030f0eff */
[----:B------:R-:W0:Y:S01]  /*12630*/  LDC R6, c[0x0][0x268] ;  /* 0x00009a00ff067b82 */ /* 0x000e220000000800 */
[----:B------:R-:W-:-:S05]  /*12640*/  IADD3 R3, P5, R7, R5, RZ ;  /* 0x0000000507037210 */ /* 0x000fca0007fbe0ff */
[----:B------:R3:W-:Y:S04]  /*12650*/  STL [R1+0x1d2c], R3 ;  /* 0x001d2c0301007387 */ /* 0x0007e80000100800 */
[----:B------:R4:W-:Y:S01]  /*12660*/  STL [R1+0x1d20], R8 ;  /* 0x001d200801007387 */ /* 0x0009e20000100800 */
[----:B---3--:R-:W-:Y:S02]  /*12670*/  IADD3 R3, P6, R12, R5, RZ ;  /* 0x000000050c037210 */ /* 0x008fe40007fde0ff */
[----:B----4-:R-:W-:-:S03]  /*12680*/  LEA.HI.X.SX32 R8, R7, R15, 0x1, P5 ;  /* 0x0000000f07087211 */ /* 0x010fc600028f0eff */
[----:B------:R-:W-:Y:S01]  /*12690*/  STL [R1+0x1d34], R3 ;  /* 0x001d340301007387 */ /* 0x000fe20000100800 */
[----:B------:R-:W3:Y:S01]  /*126a0*/  LDC R7, c[0x0][0x268] ;  /* 0x00009a00ff077b82 */ /* 0x000ee20000000800 */
[----:B--2---:R-:W-:Y:S02]  /*126b0*/  IMAD R2, R2, 0x73, RZ ;  /* 0x0000007302027824 */ /* 0x004fe400078e02ff */
[----:B------:R2:W-:Y:S01]  /*126c0*/  STL [R1+0x1d28], R8 ;  /* 0x001d280801007387 */ /* 0x0005e20000100800 */
[----:B0-----:R-:W-:Y:S01]  /*126d0*/  IMAD R6, R6, 0x74, RZ ;  /* 0x0000007406067824 */ /* 0x001fe200078e02ff */
[----:B--2---:R-:W-:-:S03]  /*126e0*/  LEA.HI.X.SX32 R8, R12, R15, 0x1, P6 ;  /* 0x0000000f0c087211 */ /* 0x004fc600030f0eff */
[----:B------:R-:W0:Y:S01]  /*126f0*/  LDC R12, c[0x0][0x268] ;  /* 0x00009a00ff0c7b82 */ /* 0x000e220000000800 */
[----:B------:R-:W-:-:S05]  /*12700*/  IADD3 R3, P5, R2, R5, RZ ;  /* 0x0000000502037210 */ /* 0x000fca0007fbe0ff */
[----:B------:R2:W-:Y:S01]  /*12710*/  STL [R1+0x1d3c], R3 ;  /* 0x001d3c0301007387 */ /* 0x0005e20000100800 */
[----:B------:R-:W-:-:S03]  /*12720*/  LEA.HI.X.SX32 R2, R2, R15, 0x1, P5 ;  /* 0x0000000f02027211 */ /* 0x000fc600028f0eff */
[----:B------:R-:W-:Y:S01]  /*12730*/  STL [R1+0x1d30], R8 ;  /* 0x001d300801007387 */ /* 0x000fe20000100800 */
[----:B--2---:R-:W-:-:S05]  /*12740*/  IADD3 R3, P6, R6, R5, RZ ;  /* 0x0000000506037210 */ /* 0x004fca0007fde0ff */
[----:B------:R-:W-:Y:S04]  /*12750*/  STL [R1+0x1d44], R3 ;  /* 0x001d440301007387 */ /* 0x000fe80000100800 */
[----:B------:R2:W-:Y:S01]  /*12760*/  STL [R1+0x1d38], R2 ;  /* 0x001d380201007387 */ /* 0x0005e20000100800 */
[----:B---3--:R-:W-:Y:S02]  /*12770*/  IMAD R7, R7, 0x75, RZ ;  /* 0x0000007507077824 */ /* 0x008fe400078e02ff */
[----:B0-----:R-:W-:Y:S02]  /*12780*/  IMAD R13, R12, 0x76, RZ ;  /* 0x000000760c0d7824 */ /* 0x001fe400078e02ff */
[----:B------:R-:W0:Y:S08]  /*12790*/  LDC R12, c[0x0][0x268] ;  /* 0x00009a00ff0c7b82 */ /* 0x000e300000000800 */
[----:B--2---:R-:W2:Y:S01]  /*127a0*/  LDC R2, c[0x0][0x268] ;  /* 0x00009a00ff027b82 */ /* 0x004ea20000000800 */
[----:B------:R-:W-:-:S04]  /*127b0*/  IADD3 R3, P5, R7, R5, RZ ;  /* 0x0000000507037210 */ /* 0x000fc80007fbe0ff */
[-C--:B------:R-:W-:Y:S01]  /*127c0*/  LEA.HI.X.SX32 R8, R7, R15.reuse, 0x1, P5 ;  /* 0x0000000f07087211 */ /* 0x080fe200028f0eff */
[----:B------:R3:W-:Y:S02]  /*127d0*/  STL [R1+0x1d4c], R3 ;  /* 0x001d4c0301007387 */ /* 0x0007e40000100800 */
[----:B------:R-:W4:Y:S01]  /*127e0*/  LDC R7, c[0x0][0x268] ;  /* 0x00009a00ff077b82 */ /* 0x000f220000000800 */
[----:B---3--:R-:W-:Y:S01]  /*127f0*/  LEA.HI.X.SX32 R3, R6, R15, 0x1, P6 ;  /* 0x0000000f06037211 */ /* 0x008fe200030f0eff */
[----:B0-----:R-:W-:-:S06]  /*12800*/  IMAD R12, R12, 0x78, RZ ;  /* 0x000000780c0c7824 */ /* 0x001fcc00078e02ff */
[----:B------:R-:W0:Y:S01]  /*12810*/  LDC R6, c[0x0][0x268] ;  /* 0x00009a00ff067b82 */ /* 0x000e220000000800 */
[----:B------:R3:W-:Y:S01]  /*12820*/  STL [R1+0x1d40], R3 ;  /* 0x001d400301007387 */ /* 0x0007e20000100800 */
[----:B--2---:R-:W-:Y:S01]  /*12830*/  IMAD R2, R2, 0x77, RZ ;  /* 0x0000007702027824 */ /* 0x004fe200078e02ff */
[----:B---3--:R-:W-:-:S05]  /*12840*/  IADD3 R3, P6, R13, R5, RZ ;  /* 0x000000050d037210 */ /* 0x008fca0007fde0ff */
[----:B------:R2:W-:Y:S04]  /*12850*/  STL [R1+0x1d54], R3 ;  /* 0x001d540301007387 */ /* 0x0005e80000100800 */
[----:B------:R3:W-:Y:S01]  /*12860*/  STL [R1+0x1d48], R8 ;  /* 0x001d480801007387 */ /* 0x0007e20000100800 */
[----:B--2---:R-:W-:Y:S02]  /*12870*/  IADD3 R3, P5, R2, R5, RZ ;  /* 0x0000000502037210 */ /* 0x004fe40007fbe0ff */
[----:B---3--:R-:W-:Y:S02]  /*12880*/  LEA.HI.X.SX32 R8, R13, R15, 0x1, P6 ;  /* 0x0000000f0d087211 */ /* 0x008fe400030f0eff */
[----:B------:R-:W2:Y:S01]  /*12890*/  LDC R13, c[0x0][0x268] ;  /* 0x00009a00ff0d7b82 */ /* 0x000ea20000000800 */
[----:B------:R3:W-:Y:S01]  /*128a0*/  STL [R1+0x1d5c], R3 ;  /* 0x001d5c0301007387 */ /* 0x0007e20000100800 */
[----:B----4-:R-:W-:-:S03]  /*128b0*/  IMAD R7, R7, 0x79, RZ ;  /* 0x0000007907077824 */ /* 0x010fc600078e02ff */
[----:B------:R4:W-:Y:S01]  /*128c0*/  STL [R1+0x1d50], R8 ;  /* 0x001d500801007387 */ /* 0x0009e20000100800 */
[----:B---3--:R-:W-:Y:S02]  /*128d0*/  IADD3 R3, P6, R12, R5, RZ ;  /* 0x000000050c037210 */ /* 0x008fe40007fde0ff */
[-C--:B----4-:R-:W-:Y:S02]  /*128e0*/  LEA.HI.X.SX32 R8, R2, R15.reuse, 0x1, P5 ;  /* 0x0000000f02087211 */ /* 0x090fe400028f0eff */
[----:B------:R-:W3:Y:S01]  /*128f0*/  LDC R2, c[0x0][0x268] ;  /* 0x00009a00ff027b82 */ /* 0x000ee20000000800 */
[----:B------:R4:W-:Y:S01]  /*12900*/  STL [R1+0x1d64], R3 ;  /* 0x001d640301007387 */ /* 0x0009e20000100800 */
[----:B------:R-:W-:-:S03]  /*12910*/  LEA.HI.X.SX32 R9, R12, R15, 0x1, P6 ;  /* 0x0000000f0c097211 */ /* 0x000fc600030f0eff */
[----:B------:R-:W-:Y:S03]  /*12920*/  STL [R1+0x1d58], R8 ;  /* 0x001d580801007387 */ /* 0x000fe60000100800 */
[----:B------:R-:W5:Y:S01]  /*12930*/  LDC R12, c[0x0][0x268] ;  /* 0x00009a00ff0c7b82 */ /* 0x000f620000000800 */
[----:B----4-:R-:W-:-:S05]  /*12940*/  IADD3 R3, P5, R7, R5, RZ ;  /* 0x0000000507037210 */ /* 0x010fca0007fbe0ff */
[----:B------:R4:W-:Y:S01]  /*12950*/  STL [R1+0x1d6c], R3 ;  /* 0x001d6c0301007387 */ /* 0x0009e20000100800 */
[----:B--2---:R-:W-:Y:S01]  /*12960*/  IMAD R13, R13, 0x7a, RZ ;  /* 0x0000007a0d0d7824 */ /* 0x004fe200078e02ff */
[----:B----4-:R-:W-:Y:S02]  /*12970*/  LEA.HI.X.SX32 R3, R7, R15, 0x1, P5 ;  /* 0x0000000f07037211 */ /* 0x010fe400028f0eff */
[----:B------:R-:W2:Y:S02]  /*12980*/  LDC R7, c[0x0][0x268] ;  /* 0x00009a00ff077b82 */ /* 0x000ea40000000800 */
[----:B------:R-:W-:Y:S01]  /*12990*/  IADD3 R8, P6, R13, R5, RZ ;  /* 0x000000050d087210 */ /* 0x000fe20007fde0ff */
[----:B---3--:R-:W-:Y:S01]  /*129a0*/  IMAD R2, R2, 0x7b, RZ ;  /* 0x0000007b02027824 */ /* 0x008fe200078e02ff */
[----:B------:R-:W-:Y:S01]  /*129b0*/  STL [R1+0x1d60], R9 ;  /* 0x001d600901007387 */ /* 0x000fe20000100800 */
[----:B-----5:R-:W-:-:S03]  /*129c0*/  IMAD R12, R12, 0x7c, RZ ;  /* 0x0000007c0c0c7824 */ /* 0x020fc600078e02ff */
[----:B------:R3:W-:Y:S04]  /*129d0*/  STL [R1+0x1d74], R8 ;  /* 0x001d740801007387 */ /* 0x0007e80000100800 */
[----:B------:R4:W-:Y:S01]  /*129e0*/  STL [R1+0x1d68], R3 ;  /* 0x001d680301007387 */ /* 0x0009e20000100800 */
[----:B---3--:R-:W-:Y:S02]  /*129f0*/  LEA.HI.X.SX32 R8, R13, R15, 0x1, P6 ;  /* 0x0000000f0d087211 */ /* 0x008fe400030f0eff */
[----:B------:R-:W3:Y:S01]  /*12a00*/  LDC R13, c[0x0][0x268] ;  /* 0x00009a00ff0d7b82 */ /* 0x000ee20000000800 */
[----:B----4-:R-:W-:Y:S01]  /*12a10*/  IADD3 R3, P5, R2, R5, RZ ;  /* 0x0000000502037210 */ /* 0x010fe20007fbe0ff */
[----:B--2---:R-:W-:-:S04]  /*12a20*/  IMAD R7, R7, 0x7d, RZ ;  /* 0x0000007d07077824 */ /* 0x004fc800078e02ff */
[----:B------:R2:W-:Y:S04]  /*12a30*/  STL [R1+0x1d7c], R3 ;  /* 0x001d7c0301007387 */ /* 0x0005e80000100800 */
[----:B------:R4:W-:Y:S01]  /*12a40*/  STL [R1+0x1d70], R8 ;  /* 0x001d700801007387 */ /* 0x0009e20000100800 */
[----:B--2---:R-:W-:Y:S02]  /*12a50*/  IADD3 R3, P6, R12, R5, RZ ;  /* 0x000000050c037210 */ /* 0x004fe40007fde0ff */
[----:B----4-:R-:W-:Y:S02]  /*12a60*/  LEA.HI.X.SX32 R8, R2, R15, 0x1, P5 ;  /* 0x0000000f02087211 */ /* 0x010fe400028f0eff */
[----:B------:R-:W2:Y:S01]  /*12a70*/  LDC R2, c[0x0][0x268] ;  /* 0x00009a00ff027b82 */ /* 0x000ea20000000800 */
        /* <DEDUP_REMOVED lines=11> */
[----:B--2---:R-:W-:-:S04]  /*12b30*/  IMAD R2, R2, 0x7f, RZ ;  /* 0x0000007f02027824 */ /* 0x004fc800078e02ff */
[----:B------:R2:W-:Y:S01]  /*12b40*/  STL [R1+0x1d94], R3 ;  /* 0x001d940301007387 */ /* 0x0005e20000100800 */
[----:B----4-:R-:W-:-:S03]  /*12b50*/  IMAD.SHL.U32 R12, R12, 0x80, RZ ;  /* 0x000000800c0c7824 */ /* 0x010fc600078e00ff */
[----:B------:R4:W-:Y:S01]  /*12b60*/  STL [R1+0x1d88], R8 ;  /* 0x001d880801007387 */ /* 0x0009e20000100800 */
[----:B--2---:R-:W-:Y:S02]  /*12b70*/  IADD3 R3, P5, R2, R5, RZ ;  /* 0x0000000502037210 */ /* 0x004fe40007fbe0ff */
[----:B----4-:R-:W-:Y:S02]  /*12b80*/  LEA.HI.X.SX32 R8, R13, R15, 0x1, P6 ;  /* 0x0000000f0d087211 */ /* 0x010fe400030f0eff */
[----:B------:R-:W2:Y:S01]  /*12b90*/  LDC R13, c[0x0][0x268] ;  /* 0x00009a00ff0d7b82 */ /* 0x000ea20000000800 */
        /* <DEDUP_REMOVED lines=17> */
[----:B---3--:R-:W-:-:S04]  /*12cb0*/  IMAD R2, R2, 0x83, RZ ;  /* 0x0000008302027824 */ /* 0x008fc800078e02ff */
[----:B------:R3:W-:Y:S01]  /*12cc0*/  STL [R1+0x1db4], R3 ;  /* 0x001db40301007387 */ /* 0x0007e20000100800 */
[----:B----4-:R-:W-:-:S03]  /*12cd0*/  IMAD R12, R12, 0x84, RZ ;  /* 0x000000840c0c7824 */ /* 0x010fc600078e02ff */
[----:B------:R4:W-:Y:S01]  /*12ce0*/  STL [R1+0x1da8], R8 ;  /* 0x001da80801007387 */ /* 0x0009e20000100800 */
[----:B---3--:R-:W-:Y:S02]  /*12cf0*/  IADD3 R3, P5, R2, R5, RZ ;  /* 0x0000000502037210 */ /* 0x008fe40007fbe0ff */
[----:B----4-:R-:W-:-:S03]  /*12d00*/  LEA.HI.X.SX32 R8, R13, R15, 0x1, P6 ;  /* 0x0000000f0d087211 */ /* 0x010fc600030f0eff */
[----:B------:R3:W-:Y:S01]  /*12d10*/  STL [R1+0x1dbc], R3 ;  /* 0x001dbc0301007387 */ /* 0x0007e20000100800 */
[----:B------:R-:W4:Y:S01]  /*12d20*/  LDC R13, c[0x0][0x268] ;  /* 0x00009a00ff0d7b82 */ /* 0x000f220000000800 */
[----:B------:R-:W-:Y:S01]  /*12d30*/  LEA.HI.X.SX32 R2, R2, R15, 0x1, P5 ;  /* 0x0000000f02027211 */ /* 0x000fe200028f0eff */
[----:B--2---:R-:W-:Y:S01]  /*12d40*/  IMAD R7, R7, 0x85, RZ ;  /* 0x0000008507077824 */ /* 0x004fe200078e02ff */
        /* <DEDUP_REMOVED lines=8> */
[----:B----4-:R-:W-:-:S02]  /*12dd0*/  IMAD R21, R13, 0x86, RZ ;  /* 0x000000860d157824 */ /* 0x010fc400078e02ff */
[----:B------:R-:W4:Y:S01]  /*12de0*/  LDC R7, c[0x0][0x268] ;  /* 0x00009a00ff077b82 */ /* 0x000f220000000800 */
[----:B---3--:R-:W-:-:S07]  /*12df0*/  LEA.HI.X.SX32 R3, R12, R15, 0x1, P6 ;  /* 0x0000000f0c037211 */ /* 0x008fce00030f0eff */
[----:B------:R-:W3:Y:S01]  /*12e00*/  LDC R12, c[0x0][0x268] ;  /* 0x00009a00ff0c7b82 */ /* 0x000ee20000000800 */
[----:B------:R5:W-:Y:S01]  /*12e10*/  STL [R1+0x1dc0], R3 ;  /* 0x001dc00301007387 */ /* 0x000be20000100800 */
[----:B--2---:R-:W-:-:S06]  /*12e20*/  IMAD R2, R2, 0x87, RZ ;  /* 0x0000008702027824 */ /* 0x004fcc00078e02ff */
[----:B------:R-:W2:Y:S01]  /*12e30*/  LDC R13, c[0x0][0x268] ;  /* 0x00009a00ff0d7b82 */ /* 0x000ea20000000800 */
[----:B-----5:R-:W-:-:S05]  /*12e40*/  IADD3 R3, P6, R21, R5, RZ ;  /* 0x0000000515037210 */ /* 0x020fca0007fde0ff */
[----:B------:R5:W-:Y:S04]  /*12e50*/  STL [R1+0x1dd4], R3 ;  /* 0x001dd40301007387 */ /* 0x000be80000100800 */
[----:B------:R1:W-:Y:S01]  /*12e60*/  STL [R1+0x1dc8], R8 ;  /* 0x001dc80801007387 */ /* 0x0003e20000100800 */
[----:B---3--:R-:W-:Y:S01]  /*12e70*/  IMAD R12, R12, 0x88, RZ ;  /* 0x000000880c0c7824 */ /* 0x008fe200078e02ff */
[----:B-----5:R-:W-:Y:S02]  /*12e80*/  IADD3 R3, P5, R2, R5, RZ ;  /* 0x0000000502037210 */ /* 0x020fe40007fbe0ff */
[----:B-1----:R-:W-:Y:S02]  /*12e90*/  LEA.HI.X.SX32 R8, R21, R15, 0x1, P6 ;  /* 0x0000000f15087211 */ /* 0x002fe400030f0eff */
[----:B------:R-:W1:Y:S01]  /*12ea0*/  LDC R21, c[0x0][0x268] ;  /* 0x00009a00ff157b82 */ /* 0x000e620000000800 */
[----:B------:R3:W-:Y:S01]  /*12eb0*/  STL [R1+0x1ddc], R3 ;  /* 0x001ddc0301007387 */ /* 0x0007e20000100800 */
[----:B----4-:R-:W-:-:S03]  /*12ec0*/  IMAD R7, R7, 0x89, RZ ;  /* 0x0000008907077824 */ /* 0x010fc600078e02ff */
[----:B------:R4:W-:Y:S01]  /*12ed0*/  STL [R1+0x1dd0], R8 ;  /* 0x001dd00801007387 */ /* 0x0009e20000100800 */
[----:B---3--:R-:W-:Y:S02]  /*12ee0*/  IADD3 R3, P6, R12, R5, RZ ;  /* 0x000000050c037210 */ /* 0x008fe40007fde0ff */
[----:B----4-:R-:W-:-:S03]  /*12ef0*/  LEA.HI.X.SX32 R8, R2, R15, 0x1, P5 ;  /* 0x0000000f02087211 */ /* 0x010fc600028f0eff */
[----:B------:R3:W-:Y:S01]  /*12f00*/  STL [R1+0x1de4], R3 ;  /* 0x001de40301007387 */ /* 0x0007e20000100800 */
[----:B------:R-:W4:Y:S03]  /*12f10*/  LDC R2, c[0x0][0x268] ;  /* 0x00009a00ff027b82 */ /* 0x000f260000000800 */
[----:B------:R-:W-:Y:S01]  /*12f20*/  STL [R1+0x1dd8], R8 ;  /* 0x001dd80801007387 */ /* 0x000fe20000100800 */
[----:B---3--:R-:W-:-:S05]  /*12f30*/  IADD3 R3, P5, R7, R5, RZ ;  /* 0x0000000507037210 */ /* 0x008fca0007fbe0ff */
[----:B------:R3:W-:Y:S01]  /*12f40*/  STL [R1+0x1dec], R3 ;  /* 0x001dec0301007387 */ /* 0x0007e20000100800 */
[----:B-1----:R-:W-:Y:S01]  /*12f50*/  IMAD R21, R21, 0x8a, RZ ;  /* 0x0000008a15157824 */ /* 0x002fe200078e02ff */
[-C--:B---3--:R-:W-:Y:S02]  /*12f60*/  LEA.HI.X.SX32 R3, R7, R15.reuse, 0x1, P5 ;  /* 0x0000000f07037211 */ /* 0x088fe400028f0eff */
[----:B------:R-:W1:Y:S01]  /*12f70*/  LDC R7, c[0x0][0x268] ;  /* 0x00009a00ff077b82 */ /* 0x000e620000000800 */
[----:B------:R-:W-:Y:S02]  /*12f80*/  LEA.HI.X.SX32 R9, R12, R15, 0x1, P6 ;  /* 0x0000000f0c097211 */ /* 0x000fe400030f0eff */
[----:B------:R-:W-:-:S05]  /*12f90*/  IADD3 R8, P6, R21, R5, RZ ;  /* 0x0000000515087210 */ /* 0x000fca0007fde0ff */
[----:B------:R-:W3:Y:S01]  /*12fa0*/  LDC R12, c[0x0][0x268] ;  /* 0x00009a00ff0c7b82 */ /* 0x000ee20000000800 */
[----:B------:R-:W-:Y:S01]  /*12fb0*/  STL [R1+0x1de0], R9 ;  /* 0x001de00901007387 */ /* 0x000fe20000100800 */
[----:B----4-:R-:W-:-:S03]  /*12fc0*/  IMAD R2, R2, 0x8b, RZ ;  /* 0x0000008b02027824 */ /* 0x010fc600078e02ff */
[----:B------:R4:W-:Y:S04]  /*12fd0*/  STL [R1+0x1df4], R8 ;  /* 0x001df40801007387 */ /* 0x0009e80000100800 */
[----:B------:R5:W-:Y:S01]  /*12fe0*/  STL [R1+0x1de8], R3 ;  /* 0x001de80301007387 */ /* 0x000be20000100800 */
[----:B----4-:R-:W-:Y:S02]  /*12ff0*/  LEA.HI.X.SX32 R8, R21, R15, 0x1, P6 ;  /* 0x0000000f15087211 */ /* 0x010fe400030f0eff */
[----:B------:R-:W4:Y:S01]  /*13000*/  LDC R21, c[0x0][0x268] ;  /* 0x00009a00ff157b82 */ /* 0x000f220000000800 */
[----:B-1----:R-:W-:Y:S01]  /*13010*/  IMAD R7, R7, 0x8c, RZ ;  /* 0x0000008c07077824 */ /* 0x002fe200078e02ff */
[----:B-----5:R-:W-:-:S05]  /*13020*/  IADD3 R3, P5, R2, R5, RZ ;  /* 0x0000000502037210 */ /* 0x020fca0007fbe0ff */
[----:B------:R1:W-:Y:S04]  /*13030*/  STL [R1+0x1dfc], R3 ;  /* 0x001dfc0301007387 */ /* 0x0003e80000100800 */
[----:B------:R5:W-:Y:S01]  /*13040*/  STL [R1+0x1df0], R8 ;  /* 0x001df00801007387 */ /* 0x000be20000100800 */
[----:B-1----:R-:W-:Y:S02]  /*13050*/  IADD3 R3, P6, R7, R5, RZ ;  /* 0x0000000507037210 */ /* 0x002fe40007fde0ff */
[----:B-----5:R-:W-:Y:S02]  /*13060*/  LEA.HI.X.SX32 R8, R2, R15, 0x1, P5 ;  /* 0x0000000f02087211 */ /* 0x020fe400028f0eff */
[----:B------:R-:W1:Y:S01]  /*13070*/  LDC R2, c[0x0][0x268] ;  /* 0x00009a00ff027b82 */ /* 0x000e620000000800 */
[----:B------:R5:W-:Y:S01]  /*13080*/  STL [R1+0x1e04], R3 ;  /* 0x001e040301007387 */ /* 0x000be20000100800 */
[----:B---3--:R-:W-:-:S03]  /*13090*/  IMAD R12, R12, 0x8d, RZ ;  /* 0x0000008d0c0c7824 */ /* 0x008fc600078e02ff */
[----:B------:R3:W-:Y:S01]  /*130a0*/  STL [R1+0x1df8], R8 ;  /* 0x001df80801007387 */ /* 0x0007e20000100800 */
[----:B----4-:R-:W-:Y:S01]  /*130b0*/  IMAD R21, R21, 0x8e, RZ ;  /* 0x0000008e15157824 */ /* 0x010fe200078e02ff */
[----:B-----5:R-:W-:Y:S02]  /*130c0*/  IADD3 R3, P5, R12, R5, RZ ;  /* 0x000000050c037210 */ /* 0x020fe40007fbe0ff */
[----:B---3--:R-:W-:Y:S02]  /*130d0*/  LEA.HI.X.SX32 R8, R7, R15, 0x1, P6 ;  /* 0x0000000f07087211 */ /* 0x008fe400030f0eff */
[----:B------:R-:W3:Y:S01]  /*130e0*/  LDC R7, c[0x0][0x268] ;  /* 0x00009a00ff077b82 */ /* 0x000ee20000000800 */
[----:B------:R4:W-:Y:S04]  /*130f0*/  STL [R1+0x1e0c], R3 ;  /* 0x001e0c0301007387 */ /* 0x0009e80000100800 */
[----:B------:R5:W-:Y:S01]  /*13100*/  STL [R1+0x1e00], R8 ;  /* 0x001e000801007387 */ /* 0x000be20000100800 */
[----:B----4-:R-:W-:-:S02]  /*13110*/  IADD3 R3, P6, R21, R5, RZ ;  /* 0x0000000515037210 */ /* 0x010fc40007fde0ff */
[----:B-----5:R-:W-:Y:S02]  /*13120*/  LEA.HI.X.SX32 R8, R12, R15, 0x1, P5 ;  /* 0x0000000f0c087211 */ /* 0x020fe400028f0eff */
[----:B------:R-:W4:Y:S01]  /*13130*/  LDC R12, c[0x0][0x268] ;  /* 0x00009a00ff0c7b82 */ /* 0x000f220000000800 */
[----:B------:R-:W-:Y:S01]  /*13140*/  STL [R1+0x1e14], R3 ;  /* 0x001e140301007387 */ /* 0x000fe20000100800 */
[----:B-1----:R-:W-:-:S03]  /*13150*/  IMAD R2, R2, 0x8f, RZ ;  /* 0x0000008f02027824 */ /* 0x002fc600078e02ff */
[----:B------:R1:W-:Y:S01]  /*13160*/  STL [R1+0x1e08], R8 ;  /* 0x001e080801007387 */ /* 0x0003e20000100800 */
[----:B---3--:R-:W-:Y:S01]  /*13170*/  IMAD R7, R7, 0x90, RZ ;  /* 0x0000009007077824 */ /* 0x008fe200078e02ff */
[----:B-1----:R-:W-:Y:S02]  /*13180*/  LEA.HI.X.SX32 R8, R21, R15, 0x1, P6 ;  /* 0x0000000f15087211 */ /* 0x002fe400030f0eff */
[----:B------:R-:W1:Y:S01]  /*13190*/  LDC R21, c[0x0][0x268] ;  /* 0x00009a00ff157b82 */ /* 0x000e620000000800 */
[----:B------:R-:W-:-:S05]  /*131a0*/  IADD3 R3, P5, R2, R5, RZ ;  /* 0x0000000502037210 */ /* 0x000fca0007fbe0ff */
[----:B------:R3:W-:Y:S04]  /*131b0*/  STL [R1+0x1e1c], R3 ;  /* 0x001e1c0301007387 */ /* 0x0007e80000100800 */
[----:B------:R5:W-:Y:S01]  /*131c0*/  STL [R1+0x1e10], R8 ;  /* 0x001e100801007387 */ /* 0x000be20000100800 */
[----:B---3--:R-:W-:Y:S02]  /*131d0*/  IADD3 R3, P6, R7, R5, RZ ;  /* 0x0000000507037210 */ /* 0x008fe40007fde0ff */
[----:B-----5:R-:W-:Y:S02]  /*131e0*/  LEA.HI.X.SX32 R8, R2, R15, 0x1, P5 ;  /* 0x0000000f02087211 */ /* 0x020fe400028f0eff */
[----:B------:R-:W3:Y:S01]  /*131f0*/  LDC R2, c[0x0][0x268] ;  /* 0x00009a00ff027b82 */ /* 0x000ee20000000800 */
[----:B------:R5:W-:Y:S01]  /*13200*/  STL [R1+0x1e24], R3 ;  /* 0x001e240301007387 */ /* 0x000be20000100800 */
[----:B----4-:R-:W-:-:S03]  /*13210*/  IMAD R12, R12, 0x91, RZ ;  /* 0x000000910c0c7824 */ /* 0x010fc600078e02ff */
[----:B------:R4:W-:Y:S01]  /*13220*/  STL [R1+0x1e18], R8 ;  /* 0x001e180801007387 */ /* 0x0009e20000100800 */
[----:B-1----:R-:W-:Y:S01]  /*13230*/  IMAD R21, R21, 0x92, RZ ;  /* 0x0000009215157824 */ /* 0x002fe200078e02ff */
[----:B-----5:R-:W-:Y:S02]  /*13240*/  IADD3 R3, P5, R12, R5, RZ ;  /* 0x000000050c037210 */ /* 0x020fe40007fbe0ff */
[----:B----4-:R-:W-:Y:S02]  /*13250*/  LEA.HI.X.SX32 R8, R7, R15, 0x1, P6 ;  /* 0x0000000f07087211 */ /* 0x010fe400030f0eff */
[----:B------:R-:W1:Y:S01]  /*13260*/  LDC R7, c[0x0][0x268] ;  /* 0x00009a00ff077b82 */ /* 0x000e620000000800 */
[----:B------:R4:W-:Y:S04]  /*13270*/  STL [R1+0x1e2c], R3 ;  /* 0x001e2c0301007387 */ /* 0x0009e80000100800 */
[----:B------:R5:W-:Y:S01]  /*13280*/  STL [R1+0x1e20], R8 ;  /* 0x001e200801007387 */ /* 0x000be20000100800 */
[----:B----4-:R-:W-:-:S02]  /*13290*/  IADD3 R3, P6, R21, R5, RZ ;  /* 0x0000000515037210 */ /* 0x010fc40007fde0ff */
[----:B-----5:R-:W-:-:S03]  /*132a0*/  LEA.HI.X.SX32 R8, R12, R15, 0x1, P5 ;  /* 0x0000000f0c087211 */ /* 0x020fc600028f0eff */
[----:B------:R-:W-:Y:S01]  /*132b0*/  STL [R1+0x1e34], R3 ;  /* 0x001e340301007387 */ /* 0x000fe20000100800 */
[----:B------:R-:W4:Y:S03]  /*132c0*/  LDC R12, c[0x0][0x268] ;  /* 0x00009a00ff0c7b82 */ /* 0x000f260000000800 */
[----:B------:R5:W-:Y:S01]  /*132d0*/  STL [R1+0x1e28], R8 ;  /* 0x001e280801007387 */ /* 0x000be20000100800 */
[----:B---3--:R-:W-:Y:S01]  /*132e0*/  IMAD R2, R2, 0x93, RZ ;  /* 0x0000009302027824 */ /* 0x008fe200078e02ff */
[----:B-----5:R-:W-:-:S03]  /*132f0*/  LEA.HI.X.SX32 R8, R21, R15, 0x1, P6 ;  /* 0x0000000f15087211 */ /* 0x020fc600030f0eff */
[----:B------:R-:W3:Y:S01]  /*13300*/  LDC R21, c[0x0][0x268] ;  /* 0x00009a00ff157b82 */ /* 0x000ee20000000800 */
[----:B------:R-:W-:Y:S01]  /*13310*/  IADD3 R3, P5, R2, R5, RZ ;  /* 0x0000000502037210 */ /* 0x000fe20007fbe0ff */
[----:B-1----:R-:W-:-:S04]  /*13320*/  IMAD R7, R7, 0x94, RZ ;  /* 0x0000009407077824 */ /* 0x002fc800078e02ff */
[----:B------:R1:W-:Y:S01]  /*13330*/  STL [R1+0x1e3c], R3 ;  /* 0x001e3c0301007387 */ /* 0x0003e20000100800 */
[----:B------:R-:W-:-:S03]  /*13340*/  LEA.HI.X.SX32 R2, R2, R15, 0x1, P5 ;  /* 0x0000000f02027211 */ /* 0x000fc600028f0eff */
[----:B------:R-:W-:Y:S01]  /*13350*/  STL [R1+0x1e30], R8 ;  /* 0x001e300801007387 */ /* 0x000fe20000100800 */
[----:B-1----:R-:W-:Y:S01]  /*13360*/  IADD3 R3, P6, R7, R5, RZ ;  /* 0x0000000507037210 */ /* 0x002fe20007fde0ff */
[----:B----4-:R-:W-:-:S04]  /*13370*/  IMAD R12, R12, 0x95, RZ ;  /* 0x000000950c0c7824 */ /* 0x010fc800078e02ff */
[----:B------:R-:W-:Y:S04]  /*13380*/  STL [R1+0x1e44], R3 ;  /* 0x001e440301007387 */ /* 0x000fe80000100800 */
[----:B------:R1:W-:Y:S01]  /*13390*/  STL [R1+0x1e38], R2 ;  /* 0x001e380201007387 */ /* 0x0003e20000100800 */
[----:B---3--:R-:W-:Y:S02]  /*133a0*/  IMAD R22, R21, 0x96, RZ ;  /* 0x0000009615167824 */ /* 0x008fe400078e02ff */
[----:B------:R-:W3:Y:S08]  /*133b0*/  LDC R21, c[0x0][0x268] ;  /* 0x00009a00ff157b82 */ /* 0x000ef00000000800 */
[----:B-1----:R-:W1:Y:S01]  /*133c0*/  LDC R2, c[0x0][0x268] ;  /* 0x00009a00ff027b82 */ /* 0x002e620000000800 */
[----:B------:R-:W-:-:S04]  /*133d0*/  IADD3 R3, P5, R12, R5, RZ ;  /* 0x000000050c037210 */ /* 0x000fc80007fbe0ff */
[----:B------:R-:W-:-:S03]  /*133e0*/  LEA.HI.X.SX32 R8, R12, R15, 0x1, P5 ;  /* 0x0000000f0c087211 */ /* 0x000fc600028f0eff */
[----:B------:R-:W4:Y:S01]  /*133f0*/  LDC R12, c[0x0][0x268] ;  /* 0x00009a00ff0c7b82 */ /* 0x000f220000000800 */
[----:B------:R5:W-:Y:S02]  /*13400*/  STL [R1+0x1e4c], R3 ;  /* 0x001e4c0301007387 */ /* 0x000be40000100800 */
[----:B-----5:R-:W-:-:S05]  /*13410*/  LEA.HI.X.SX32 R3, R7, R15, 0x1, P6 ;  /* 0x0000000f07037211 */ /* 0x020fca00030f0eff */
[----:B------:R5:W-:Y:S01]  /*13420*/  STL [R1+0x1e40], R3 ;  /* 0x001e400301007387 */ /* 0x000be20000100800 */
[----:B-1----:R-:W-:Y:S02]  /*13430*/  IMAD R7, R2, 0x97, RZ ;  /* 0x0000009702077824 */ /* 0x002fe400078e02ff */
[----:B---3--:R-:W-:Y:S01]  /*13440*/  IMAD R21, R21, 0x98, RZ ;  /* 0x0000009815157824 */ /* 0x008fe200078e02ff */
[----:B------:R-:W1:Y:S01]  /*13450*/  LDC R2, c[0x0][0x268] ;  /* 0x00009a00ff027b82 */ /* 0x000e620000000800 */
[----:B-----5:R-:W-:-:S05]  /*13460*/  IADD3 R3, P6, R22, R5, RZ ;  /* 0x0000000516037210 */ /* 0x020fca0007fde0ff */
        /* <DEDUP_REMOVED lines=8> */
[----:B-----5:R-:W-:Y:S02]  /*134f0*/  IADD3 R3, P6, R21, R5, RZ ;  /* 0x0000000515037210 */ /* 0x020fe40007fde0ff */
[----:B----4-:R-:W-:-:S03]  /*13500*/  LEA.HI.X.SX32 R8, R7, R15, 0x1, P5 ;  /* 0x0000000f07087211 */ /* 0x010fc600028f0eff */
[----:B------:R4:W-:Y:S01]  /*13510*/  STL [R1+0x1e64], R3 ;  /* 0x001e640301007387 */ /* 0x0009e20000100800 */
[----:B------:R-:W5:Y:S03]  /*13520*/  LDC R7, c[0x0][0x268] ;  /* 0x00009a00ff077b82 */ /* 0x000f660000000800 */
[----:B------:R-:W-:Y:S01]  /*13530*/  STL [R1+0x1e58], R8 ;  /* 0x001e580801007387 */ /* 0x000fe20000100800 */
[----:B----4-:R-:W-:-:S05]  /*13540*/  IADD3 R3, P5, R12, R5, RZ ;  /* 0x000000050c037210 */ /* 0x010fca0007fbe0ff */
[----:B------:R4:W-:Y:S01]  /*13550*/  STL [R1+0x1e6c], R3 ;  /* 0x001e6c0301007387 */ /* 0x0009e20000100800 */
[----:B---3--:R-:W-:Y:S01]  /*13560*/  IMAD R22, R22, 0x9a, RZ ;  /* 0x0000009a16167824 */ /* 0x008fe200078e02ff */
[-C--:B----4-:R-:W-:Y:S02]  /*13570*/  LEA.HI.X.SX32 R3, R12, R15.reuse, 0x1, P5 ;  /* 0x0000000f0c037211 */ /* 0x090fe400028f0eff */
[----:B------:R-:W3:Y:S01]  /*13580*/  LDC R12, c[0x0][0x268] ;  /* 0x00009a00ff0c7b82 */ /* 0x000ee20000000800 */
[----:B------:R-:W-:Y:S02]  /*13590*/  LEA.HI.X.SX32 R9, R21, R15, 0x1, P6 ;  /* 0x0000000f15097211 */ /* 0x000fe400030f0eff */
[----:B------:R-:W-:-:S05]  /*135a0*/  IADD3 R8, P6, R22, R5, RZ ;  /* 0x0000000516087210 */ /* 0x000fca0007fde0ff */
[----:B------:R-:W4:Y:S01]  /*135b0*/  LDC R21, c[0x0][0x268] ;  /* 0x00009a00ff157b82 */ /* 0x000f220000000800 */
[----:B------:R-:W-:Y:S01]  /*135c0*/  STL [R1+0x1e60], R9 ;  /* 0x001e600901007387 */ /* 0x000fe20000100800 */
[----:B-----5:R-:W-:-:S03]  /*135d0*/  IMAD R7, R7, 0x9b, RZ ;  /* 0x0000009b07077824 */ /* 0x020fc600078e02ff */
[----:B------:R5:W-:Y:S04]  /*135e0*/  STL [R1+0x1e74], R8 ;  /* 0x001e740801007387 */ /* 0x000be80000100800 */
[----:B------:R0:W-:Y:S01]  /*135f0*/  STL [R1+0x1e68], R3 ;  /* 0x001e680301007387 */ /* 0x0001e20000100800 */
[----:B-----5:R-:W-:Y:S02]  /*13600*/  LEA.HI.X.SX32 R8, R22, R15, 0x1, P6 ;  /* 0x0000000f16087211 */ /* 0x020fe400030f0eff */
[----:B------:R-:W5:Y:S01]  /*13610*/  LDC R22, c[0x0][0x268] ;  /* 0x00009a00ff167b82 */ /* 0x000f620000000800 */
[----:B---3--:R-:W-:Y:S01]  /*13620*/  IMAD R12, R12, 0x9c, RZ ;  /* 0x0000009c0c0c7824 */ /* 0x008fe200078e02ff */
[----:B0-----:R-:W-:-:S05]  /*13630*/  IADD3 R3, P5, R7, R5, RZ ;  /* 0x0000000507037210 */ /* 0x001fca0007fbe0ff */
[----:B------:R0:W-:Y:S04]  /*13640*/  STL [R1+0x1e7c], R3 ;  /* 0x001e7c0301007387 */ /* 0x0001e80000100800 */
[----:B------:R3:W-:Y:S01]  /*13650*/  STL [R1+0x1e70], R8 ;  /* 0x001e700801007387 */ /* 0x0007e20000100800 */
[----:B0-----:R-:W-:Y:S02]  /*13660*/  IADD3 R3, P6, R12, R5, RZ ;  /* 0x000000050c037210 */ /* 0x001fe40007fde0ff */
[----:B---3--:R-:W-:Y:S02]  /*13670*/  LEA.HI.X.SX32 R8, R7, R15, 0x1, P5 ;  /* 0x0000000f07087211 */ /* 0x008fe400028f0eff */
[----:B------:R-:W0:Y:S01]  /*13680*/  LDC R7, c[0x0][0x268] ;  /* 0x00009a00ff077b82 */ /* 0x000e220000000800 */
[----:B------:R-:W-:Y:S01]  /*13690*/  STL [R1+0x1e84], R3 ;  /* 0x001e840301007387 */ /* 0x000fe20000100800 */
[----:B----4-:R-:W-:-:S03]  /*136a0*/  IMAD R21, R21, 0x9d, RZ ;  /* 0x0000009d15157824 */ /* 0x010fc600078e02ff */
[----:B------:R3:W-:Y:S01]  /*136b0*/  STL [R1+0x1e78], R8 ;  /* 0x001e780801007387 */ /* 0x0007e20000100800 */
[----:B-----5:R-:W-:Y:S01]  /*136c0*/  IMAD R22, R22, 0x9e, RZ ;  /* 0x0000009e16167824 */ /* 0x020fe200078e02ff */
[----:B---3--:R-:W-:Y:S02]  /*136d0*/  LEA.HI.X.SX32 R8, R12, R15, 0x1, P6 ;  /* 0x0000000f0c087211 */ /* 0x008fe400030f0eff */
[----:B------:R-:W3:Y:S01]  /*136e0*/  LDC R12, c[0x0][0x268] ;  /* 0x00009a00ff0c7b82 */ /* 0x000ee20000000800 */
[----:B------:R-:W-:-:S05]  /*136f0*/  IADD3 R3, P5, R21, R5, RZ ;  /* 0x0000000515037210 */ /* 0x000fca0007fbe0ff */
[----:B------:R4:W-:Y:S04]  /*13700*/  STL [R1+0x1e8c], R3 ;  /* 0x001e8c0301007387 */ /* 0x0009e80000100800 */
[----:B------:R5:W-:Y:S01]  /*13710*/  STL [R1+0x1e80], R8 ;  /* 0x001e800801007387 */ /* 0x000be20000100800 */
[----:B----4-:R-:W-:Y:S02]  /*13720*/  IADD3 R3, P6, R22, R5, RZ ;  /* 0x0000000516037210 */ /* 0x010fe40007fde0ff */
[----:B-----5:R-:W-:Y:S02]  /*13730*/  LEA.HI.X.SX32 R8, R21, R15, 0x1, P5 ;  /* 0x0000000f15087211 */ /* 0x020fe400028f0eff */
[----:B------:R-:W4:Y:S01]  /*13740*/  LDC R21, c[0x0][0x268] ;  /* 0x00009a00ff157b82 */ /* 0x000f220000000800 */
[----:B------:R-:W-:Y:S01]  /*13750*/  STL [R1+0x1e94], R3 ;  /* 0x001e940301007387 */ /* 0x000fe20000100800 */
[----:B0-----:R-:W-:-:S03]  /*13760*/  IMAD R7, R7, 0x9f, RZ ;  /* 0x0000009f07077824 */ /* 0x001fc600078e02ff */
[----:B------:R0:W-:Y:S01]  /*13770*/  STL [R1+0x1e88], R8 ;  /* 0x001e880801007387 */ /* 0x0001e20000100800 */
[----:B---3--:R-:W-:Y:S01]  /*13780*/  IMAD R12, R12, 0xa0, RZ ;  /* 0x000000a00c0c7824 */ /* 0x008fe200078e02ff */
[----:B0-----:R-:W-:Y:S02]  /*13790*/  LEA.HI.X.SX32 R8, R22, R15, 0x1, P6 ;  /* 0x0000000f16087211 */ /* 0x001fe400030f0eff */
[----:B------:R-:W0:Y:S01]  /*137a0*/  LDC R22, c[0x0][0x268] ;  /* 0x00009a00ff167b82 */ /* 0x000e220000000800 */
[----:B------:R-:W-:-:S05]  /*137b0*/  IADD3 R3, P5, R7, R5, RZ ;  /* 0x0000000507037210 */ /* 0x000fca0007fbe0ff */
[----:B------:R3:W-:Y:S04]  /*137c0*/  STL [R1+0x1e9c], R3 ;  /* 0x001e9c0301007387 */ /* 0x0007e80000100800 */
[----:B------:R5:W-:Y:S01]  /*137d0*/  STL [R1+0x1e90], R8 ;  /* 0x001e900801007387 */ /* 0x000be20000100800 */
[----:B---3--:R-:W-:Y:S02]  /*137e0*/  IADD3 R3, P6, R12, R5, RZ ;  /* 0x000000050c037210 */ /* 0x008fe40007fde0ff */
[----:B-----5:R-:W-:Y:S02]  /*137f0*/  LEA.HI.X.SX32 R8, R7, R15, 0x1, P5 ;  /* 0x0000000f07087211 */ /* 0x020fe400028f0eff */
[----:B------:R-:W3:Y:S01]  /*13800*/  LDC R7, c[0x0][0x268] ;  /* 0x00009a00ff077b82 */ /* 0x000ee20000000800 */
[----:B------:R-:W-:Y:S01]  /*13810*/  STL [R1+0x1ea4], R3 ;  /* 0x001ea40301007387 */ /* 0x000fe20000100800 */
[----:B----4-:R-:W-:-:S03]  /*13820*/  IMAD R21, R21, 0xa1, RZ ;  /* 0x000000a115157824 */ /* 0x010fc600078e02ff */
[----:B------:R4:W-:Y:S01]  /*13830*/  STL [R1+0x1e98], R8 ;  /* 0x001e980801007387 */ /* 0x0009e20000100800 */
[----:B0-----:R-:W-:Y:S01]  /*13840*/  IMAD R22, R22, 0xa2, RZ ;  /* 0x000000a216167824 */ /* 0x001fe200078e02ff */
[----:B----4-:R-:W-:Y:S02]  /*13850*/  LEA.HI.X.SX32 R8, R12, R15, 0x1, P6 ;  /* 0x0000000f0c087211 */ /* 0x010fe400030f0eff */
[----:B------:R-:W0:Y:S01]  /*13860*/  LDC R12, c[0x0][0x268] ;  /* 0x00009a00ff0c7b82 */ /* 0x000e220000000800 */
[----:B------:R-:W-:-:S05]  /*13870*/  IADD3 R3, P5, R21, R5, RZ ;  /* 0x0000000515037210 */ /* 0x000fca0007fbe0ff */
[----:B------:R4:W-:Y:S04]  /*13880*/  STL [R1+0x1eac], R3 ;  /* 0x001eac0301007387 */ /* 0x0009e80000100800 */
[----:B------:R5:W-:Y:S01]  /*13890*/  STL [R1+0x1ea0], R8 ;  /* 0x001ea00801007387 */ /* 0x000be20000100800 */
[----:B----4-:R-:W-:Y:S02]  /*138a0*/  IADD3 R3, P6, R22, R5, RZ ;  /* 0x0000000516037210 */ /* 0x010fe40007fde0ff */
[----:B-----5:R-:W-:-:S03]  /*138b0*/  LEA.HI.X.SX32 R8, R21, R15, 0x1, P5 ;  /* 0x0000000f15087211 */ /* 0x020fc600028f0eff */
[----:B------:R-:W-:Y:S01]  /*138c0*/  STL [R1+0x1eb4], R3 ;  /* 0x001eb40301007387 */ /* 0x000fe20000100800 */
[----:B------:R-:W4:Y:S01]  /*138d0*/  LDC R21, c[0x0][0x268] ;  /* 0x00009a00ff157b82 */ /* 0x000f220000000800 */
[----:B---3--:R-:W-:Y:S02]  /*138e0*/  IMAD R7, R7, 0xa3, RZ ;  /* 0x000000a307077824 */ /* 0x008fe400078e02ff */
[----:B------:R3:W-:Y:S01]  /*138f0*/  STL [R1+0x1ea8], R8 ;  /* 0x001ea80801007387 */ /* 0x0007e20000100800 */
[----:B0-----:R-:W-:Y:S01]  /*13900*/  IMAD R12, R12, 0xa4, RZ ;  /* 0x000000a40c0c7824 */ /* 0x001fe200078e02ff */
[----:B---3--:R-:W-:-:S03]  /*13910*/  LEA.HI.X.SX32 R8, R22, R15, 0x1, P6 ;  /* 0x0000000f16087211 */ /* 0x008fc600030f0eff */
[----:B------:R-:W0:Y:S01]  /*13920*/  LDC R22, c[0x0][0x268] ;  /* 0x00009a00ff167b82 */ /* 0x000e220000000800 */
[----:B------:R-:W-:-:S05]  /*13930*/  IADD3 R3, P5, R7, R5, RZ ;  /* 0x0000000507037210 */ /* 0x000fca0007fbe0ff */
[----:B------:R3:W-:Y:S01]  /*13940*/  STL [R1+0x1ebc], R3 ;  /* 0x001ebc0301007387 */ /* 0x0007e20000100800 */
[----:B------:R-:W-:-:S03]  /*13950*/  LEA.HI.X.SX32 R7, R7, R15, 0x1, P5 ;  /* 0x0000000f07077211 */ /* 0x000fc600028f0eff */
[----:B------:R0:W-:Y:S01]  /*13960*/  STL [R1+0x1eb0], R8 ;  /* 0x001eb00801007387 */ /* 0x0001e20000100800 */
[----:B---3--:R-:W-:-:S05]  /*13970*/  IADD3 R3, P6, R12, R5, RZ ;  /* 0x000000050c037210 */ /* 0x008fca0007fde0ff */
[----:B------:R-:W-:Y:S04]  /*13980*/  STL [R1+0x1ec4], R3 ;  /* 0x001ec40301007387 */ /* 0x000fe80000100800 */
[----:B------:R3:W-:Y:S01]  /*13990*/  STL [R1+0x1eb8], R7 ;  /* 0x001eb80701007387 */ /* 0x0007e20000100800 */
[----:B----4-:R-:W-:Y:S02]  /*139a0*/  IMAD R21, R21, 0xa5, RZ ;  /* 0x000000a515157824 */ /* 0x010fe400078e02ff */
[----:B0-----:R-:W-:Y:S02]  /*139b0*/  IMAD R8, R22, 0xa6, RZ ;  /* 0x000000a616087824 */ /* 0x001fe400078e02ff */
[----:B------:R-:W0:Y:S08]  /*139c0*/  LDC R22, c[0x0][0x268] ;  /* 0x00009a00ff167b82 */ /* 0x000e300000000800 */
[----:B---3--:R-:W3:Y:S01]  /*139d0*/  LDC R7, c[0x0][0x268] ;  /* 0x00009a00ff077b82 */ /* 0x008ee20000000800 */
[----:B------:R-:W-:-:S04]  /*139e0*/  IADD3 R3, P5, R21, R5, RZ ;  /* 0x0000000515037210 */ /* 0x000fc80007fbe0ff */
[-C--:B------:R-:W-:Y:S01]  /*139f0*/  LEA.HI.X.SX32 R9, R21, R15.reuse, 0x1, P5 ;  /* 0x0000000f15097211 */ /* 0x080fe200028f0eff */
[----:B------:R4:W-:Y:S02]  /*13a00*/  STL [R1+0x1ecc], R3 ;  /* 0x001ecc0301007387 */ /* 0x0009e40000100800 */
[----:B------:R-:W5:Y:S01]  /*13a10*/  LDC R21, c[0x0][0x268] ;  /* 0x00009a00ff157b82 */ /* 0x000f620000000800 */
[----:B----4-:R-:W-:Y:S01]  /*13a20*/  LEA.HI.X.SX32 R3, R12, R15, 0x1, P6 ;  /* 0x0000000f0c037211 */ /* 0x010fe200030f0eff */
[----:B0-----:R-:W-:-:S06]  /*13a30*/  IMAD R22, R22, 0xa8, RZ ;  /* 0x000000a816167824 */ /* 0x001fcc00078e02ff */
[----:B------:R-:W0:Y:S01]  /*13a40*/  LDC R12, c[0x0][0x268] ;  /* 0x00009a00ff0c7b82 */ /* 0x000e220000000800 */
[----:B------:R4:W-:Y:S01]  /*13a50*/  STL [R1+0x1ec0], R3 ;  /* 0x001ec00301007387 */ /* 0x0009e20000100800 */
[----:B---3--:R-:W-:Y:S01]  /*13a60*/  IMAD R7, R7, 0xa7, RZ ;  /* 0x000000a707077824 */ /* 0x008fe200078e02ff */
[----:B----4-:R-:W-:-:S05]  /*13a70*/  IADD3 R3, P6, R8, R5, RZ ;  /* 0x0000000508037210 */ /* 0x010fca0007fde0ff */
[----:B------:R3:W-:Y:S04]  /*13a80*/  STL [R1+0x1ed4], R3 ;  /* 0x001ed40301007387 */ /* 0x0007e80000100800 */
[----:B------:R4:W-:Y:S01]  /*13a90*/  STL [R1+0x1ec8], R9 ;  /* 0x001ec80901007387 */ /* 0x0009e20000100800 */
[----:B---3--:R-:W-:Y:S02]  /*13aa0*/  IADD3 R3, P5, R7, R5, RZ ;  /* 0x0000000507037210 */ /* 0x008fe40007fbe0ff */
[----:B----4-:R-:W-:Y:S02]  /*13ab0*/  LEA.HI.X.SX32 R9, R8, R15, 0x1, P6 ;  /* 0x0000000f08097211 */ /* 0x010fe400030f0eff */
[----:B------:R-:W3:Y:S01]  /*13ac0*/  LDC R8, c[0x0][0x268] ;  /* 0x00009a00ff087b82 */ /* 0x000ee20000000800 */
[----:B------:R4:W-:Y:S01]  /*13ad0*/  STL [R1+0x1edc], R3 ;  /* 0x001edc0301007387 */ /* 0x0009e20000100800 */
[----:B-----5:R-:W-:-:S03]  /*13ae0*/  IMAD R21, R21, 0xa9, RZ ;  /* 0x000000a915157824 */ /* 0x020fc600078e02ff */
[----:B------:R5:W-:Y:S01]  /*13af0*/  STL [R1+0x1ed0], R9 ;  /* 0x001ed00901007387 */ /* 0x000be20000100800 */
[----:B----4-:R-:W-:Y:S02]  /*13b00*/  IADD3 R3, P6, R22, R5, RZ ;  /* 0x0000000516037210 */ /* 0x010fe40007fde0ff */
[----:B-----5:R-:W-:Y:S02]  /*13b10*/  LEA.HI.X.SX32 R9, R7, R15, 0x1, P5 ;  /* 0x0000000f07097211 */ /* 0x020fe400028f0eff */
[----:B------:R-:W4:Y:S01]  /*13b20*/  LDC R7, c[0x0][0x268] ;  /* 0x00009a00ff077b82 */ /* 0x000f220000000800 */
[----:B------:R5:W-:Y:S04]  /*13b30*/  STL [R1+0x1ee4], R3 ;  /* 0x001ee40301007387 */ /* 0x000be80000100800 */
[----:B------:R2:W-:Y:S01]  /*13b40*/  STL [R1+0x1ed8], R9 ;  /* 0x001ed80901007387 */ /* 0x0005e20000100800 */
[----:B-----5:R-:W-:-:S02]  /*13b50*/  IADD3 R3, P5, R21, R5, RZ ;  /* 0x0000000515037210 */ /* 0x020fc40007fbe0ff */
[----:B--2---:R-:W-:-:S03]  /*13b60*/  LEA.HI.X.SX32 R9, R22, R15, 0x1, P6 ;  /* 0x0000000f16097211 */ /* 0x004fc600030f0eff */
[----:B------:R-:W-:Y:S01]  /*13b70*/  STL [R1+0x1eec], R3 ;  /* 0x001eec0301007387 */ /* 0x000fe20000100800 */
[----:B---3--:R-:W-:Y:S01]  /*13b80*/  IMAD R8, R8, 0xaa, RZ ;  /* 0x000000aa08087824 */ /* 0x008fe200078e02ff */
[----:B------:R-:W2:Y:S02]  /*13b90*/  LDC R22, c[0x0][0x268] ;  /* 0x00009a00ff167b82 */ /* 0x000ea40000000800 */
[----:B------:R3:W-:Y:S06]  /*13ba0*/  STL [R1+0x1ee0], R9 ;  /* 0x001ee00901007387 */ /* 0x0007ec0000100800 */
[----:B---3--:R-:W3:Y:S01]  /*13bb0*/  LDC R9, c[0x0][0x268] ;  /* 0x00009a00ff097b82 */ /* 0x008ee20000000800 */
[----:B------:R-:W-:Y:S01]  /*13bc0*/  IADD3 R16, P6, R8, R5, RZ ;  /* 0x0000000508107210 */ /* 0x000fe20007fde0ff */
[----:B----4-:R-:W-:Y:S01]  /*13bd0*/  IMAD R7, R7, 0xab, RZ ;  /* 0x000000ab07077824 */ /* 0x010fe200078e02ff */
[----:B------:R-:W-:-:S05]  /*13be0*/  LEA.HI.X.SX32 R3, R21, R15, 0x1, P5 ;  /* 0x0000000f15037211 */ /* 0x000fca00028f0eff */
[----:B------:R-:W4:Y:S01]  /*13bf0*/  LDC R21, c[0x0][0x268] ;  /* 0x00009a00ff157b82 */ /* 0x000f220000000800 */
[----:B------:R5:W-:Y:S04]  /*13c00*/  STL [R1+0x1ef4], R16 ;  /* 0x001ef41001007387 */ /* 0x000be80000100800 */
[----:B------:R1:W-:Y:S01]  /*13c10*/  STL [R1+0x1ee8], R3 ;  /* 0x001ee80301007387 */ /* 0x0003e20000100800 */
[----:B-----5:R-:W-:Y:S02]  /*13c20*/  LEA.HI.X.SX32 R16, R8, R15, 0x1, P6 ;  /* 0x0000000f08107211 */ /* 0x020fe400030f0eff */
[----:B------:R-:W5:Y:S01]  /*13c30*/  LDC R8, c[0x0][0x268] ;  /* 0x00009a00ff087b82 */ /* 0x000f620000000800 */
[----:B-1----:R-:W-:Y:S01]  /*13c40*/  IADD3 R3, P5, R7, R5, RZ ;  /* 0x0000000507037210 */ /* 0x002fe20007fbe0ff */
[----:B---3--:R-:W-:-:S04]  /*13c50*/  IMAD R9, R9, 0xac, RZ ;  /* 0x000000ac09097824 */ /* 0x008fc800078e02ff */
[----:B------:R-:W-:Y:S04]  /*13c60*/  STL [R1+0x1efc], R3 ;  /* 0x001efc0301007387 */ /* 0x000fe80000100800 */
[----:B------:R1:W-:Y:S02]  /*13c70*/  STL [R1+0x1ef0], R16 ;  /* 0x001ef01001007387 */ /* 0x0003e40000100800 */
[----:B-1----:R-:W-:Y:S02]  /*13c80*/  LEA.HI.X.SX32 R16, R7, R15, 0x1, P5 ;  /* 0x0000000f07107211 */ /* 0x002fe400028f0eff */
[----:B------:R-:W1:Y:S01]  /*13c90*/  LDC R7, c[0x0][0x268] ;  /* 0x00009a00ff077b82 */ /* 0x000e620000000800 */
[----:B------:R-:W-:Y:S01]  /*13ca0*/  IADD3 R3, P6, R9, R5, RZ ;  /* 0x0000000509037210 */ /* 0x000fe20007fde0ff */
[----:B----4-:R-:W-:-:S04]  /*13cb0*/  IMAD R21, R21, 0xad, RZ ;  /* 0x000000ad15157824 */ /* 0x010fc800078e02ff */
[----:B------:R-:W-:Y:S04]  /*13cc0*/  STL [R1+0x1f04], R3 ;  /* 0x001f040301007387 */ /* 0x000fe80000100800 */
[----:B------:R3:W-:Y:S01]  /*13cd0*/  STL [R1+0x1ef8], R16 ;  /* 0x001ef81001007387 */ /* 0x0007e20000100800 */
[----:B-----5:R-:W-:Y:S01]  /*13ce0*/  IMAD R8, R8, 0xae, RZ ;  /* 0x000000ae08087824 */ /* 0x020fe200078e02ff */
[----:B---3--:R-:W-:Y:S02]  /*13cf0*/  LEA.HI.X.SX32 R16, R9, R15, 0x1, P6 ;  /* 0x0000000f09107211 */ /* 0x008fe400030f0eff */
[----:B------:R-:W3:Y:S01]  /*13d00*/  LDC R9, c[0x0][0x268] ;  /* 0x00009a00ff097b82 */ /* 0x000ee20000000800 */
[----:B------:R-:W-:Y:S01]  /*13d10*/  IADD3 R3, P5, R21, R5, RZ ;  /* 0x0000000515037210 */ /* 0x000fe20007fbe0ff */
[----:B-1----:R-:W-:-:S04]  /*13d20*/  IMAD R7, R7, 0xaf, RZ ;  /* 0x000000af07077824 */ /* 0x002fc800078e02ff */
[----:B------:R1:W-:Y:S04]  /*13d30*/  STL [R1+0x1f0c], R3 ;  /* 0x001f0c0301007387 */ /* 0x0003e80000100800 */
[----:B------:R4:W-:Y:S01]  /*13d40*/  STL [R1+0x1f00], R16 ;  /* 0x001f001001007387 */ /* 0x0009e20000100800 */
[----:B-1----:R-:W-:Y:S02]  /*13d50*/  IADD3 R3, P6, R8, R5, RZ ;  /* 0x0000000508037210 */ /* 0x002fe40007fde0ff */
[----:B----4-:R-:W-:Y:S02]  /*13d60*/  LEA.HI.X.SX32 R16, R21, R15, 0x1, P5 ;  /* 0x0000000f15107211 */ /* 0x010fe400028f0eff */
[----:B------:R-:W1:Y:S01]  /*13d70*/  LDC R21, c[0x0][0x268] ;  /* 0x00009a00ff157b82 */ /* 0x000e620000000800 */
[----:B------:R4:W-:Y:S04]  /*13d80*/  STL [R1+0x1f14], R3 ;  /* 0x001f140301007387 */ /* 0x0009e80000100800 */
[----:B------:R5:W-:Y:S01]  /*13d90*/  STL [R1+0x1f08], R16 ;  /* 0x001f081001007387 */ /* 0x000be20000100800 */
[----:B----4-:R-:W-:-:S02]  /*13da0*/  IADD3 R3, P5, R7, R5, RZ ;  /* 0x0000000507037210 */ /* 0x010fc40007fbe0ff */
[----:B-----5:R-:W-:Y:S02]  /*13db0*/  LEA.HI.X.SX32 R16, R8, R15, 0x1, P6 ;  /* 0x0000000f08107211 */ /* 0x020fe400030f0eff */
[----:B------:R-:W4:Y:S01]  /*13dc0*/  LDC R8, c[0x0][0x268] ;  /* 0x00009a00ff087b82 */ /* 0x000f220000000800 */
[----:B------:R-:W-:Y:S01]  /*13dd0*/  STL [R1+0x1f1c], R3 ;  /* 0x001f1c0301007387 */ /* 0x000fe20000100800 */
[----:B---3--:R-:W-:-:S03]  /*13de0*/  IMAD R9, R9, 0xb0, RZ ;  /* 0x000000b009097824 */ /* 0x008fc600078e02ff */
[----:B------:R3:W-:Y:S02]  /*13df0*/  STL [R1+0x1f10], R16 ;  /* 0x001f101001007387 */ /* 0x0007e40000100800 */
[----:B---3--:R-:W-:Y:S02]  /*13e00*/  LEA.HI.X.SX32 R16, R7, R15, 0x1, P5 ;  /* 0x0000000f07107211 */ /* 0x008fe400028f0eff */
[----:B------:R-:W3:Y:S01]  /*13e10*/  LDC R7, c[0x0][0x268] ;  /* 0x00009a00ff077b82 */ /* 0x000ee20000000800 */
[----:B------:R-:W-:Y:S01]  /*13e20*/  IADD3 R3, P6, R9, R5, RZ ;  /* 0x0000000509037210 */ /* 0x000fe20007fde0ff */
[----:B-1----:R-:W-:-:S04]  /*13e30*/  IMAD R21, R21, 0xb1, RZ ;  /* 0x000000b115157824 */ /* 0x002fc800078e02ff */
[----:B------:R-:W-:Y:S04]  /*13e40*/  STL [R1+0x1f24], R3 ;  /* 0x001f240301007387 */ /* 0x000fe80000100800 */
[----:B------:R1:W-:Y:S01]  /*13e50*/  STL [R1+0x1f18], R16 ;  /* 0x001f181001007387 */ /* 0x0003e20000100800 */
[----:B----4-:R-:W-:Y:S01]  /*13e60*/  IMAD R8, R8, 0xb2, RZ ;  /* 0x000000b208087824 */ /* 0x010fe200078e02ff */
[----:B-1----:R-:W-:Y:S02]  /*13e70*/  LEA.HI.X.SX32 R16, R9, R15, 0x1, P6 ;  /* 0x0000000f09107211 */ /* 0x002fe400030f0eff */
[----:B------:R-:W1:Y:S01]  /*13e80*/  LDC R9, c[0x0][0x268] ;  /* 0x00009a00ff097b82 */ /* 0x000e620000000800 */
[----:B------:R-:W-:Y:S01]  /*13e90*/  IADD3 R3, P5, R21, R5, RZ ;  /* 0x0000000515037210 */ /* 0x000fe20007fbe0ff */
[----:B---3--:R-:W-:-:S04]  /*13ea0*/  IMAD R7, R7, 0xb3, RZ ;  /* 0x000000b307077824 */ /* 0x008fc800078e02ff */
[----:B------:R3:W-:Y:S04]  /*13eb0*/  STL [R1+0x1f2c], R3 ;  /* 0x001f2c0301007387 */ /* 0x0007e80000100800 */
[----:B------:R4:W-:Y:S01]  /*13ec0*/  STL [R1+0x1f20], R16 ;  /* 0x001f201001007387 */ /* 0x0009e20000100800 */
[C---:B---3--:R-:W-:Y:S02]  /*13ed0*/  IADD3 R3, P6, R8.reuse, R5, RZ ;  /* 0x0000000508037210 */ /* 0x048fe40007fde0ff */
[-C--:B----4-:R-:W-:Y:S02]  /*13ee0*/  LEA.HI.X.SX32 R16, R21, R15.reuse, 0x1, P5 ;  /* 0x0000000f15107211 */ /* 0x090fe400028f0eff */
[----:B------:R-:W3:Y:S01]  /*13ef0*/  LDC R21, c[0x0][0x268] ;  /* 0x00009a00ff157b82 */ /* 0x000ee20000000800 */
[----:B------:R4:W-:Y:S01]  /*13f00*/  STL [R1+0x1f34], R3 ;  /* 0x001f340301007387 */ /* 0x0009e20000100800 */
[----:B------:R-:W-:-:S03]  /*13f10*/  LEA.HI.X.SX32 R8, R8, R15, 0x1, P6 ;  /* 0x0000000f08087211 */ /* 0x000fc600030f0eff */
[----:B------:R-:W-:Y:S01]  /*13f20*/  STL [R1+0x1f28], R16 ;  /* 0x001f281001007387 */ /* 0x000fe20000100800 */
[----:B----4-:R-:W-:Y:S01]  /*13f30*/  IADD3 R3, P5, R7, R5, RZ ;  /* 0x0000000507037210 */ /* 0x010fe20007fbe0ff */
[----:B-1----:R-:W-:-:S04]  /*13f40*/  IMAD R9, R9, 0xb4, RZ ;  /* 0x000000b409097824 */ /* 0x002fc800078e02ff */
[----:B------:R-:W-:Y:S04]  /*13f50*/  STL [R1+0x1f3c], R3 ;  /* 0x001f3c0301007387 */ /* 0x000fe80000100800 */
[----:B------:R1:W-:Y:S01]  /*13f60*/  STL [R1+0x1f30], R8 ;  /* 0x001f300801007387 */ /* 0x0003e20000100800 */
[----:B------:R-:W-:Y:S01]  /*13f70*/  LEA.HI.X.SX32 R7, R7, R15, 0x1, P5 ;  /* 0x0000000f07077211 */ /* 0x000fe200028f0eff */
[----:B-1----:R-:W1:Y:S01]  /*13f80*/  LDC R8, c[0x0][0x268] ;  /* 0x00009a00ff087b82 */ /* 0x002e620000000800 */
[----:B------:R-:W-:Y:S01]  /*13f90*/  IADD3 R3, P6, R9, R5, RZ ;  /* 0x0000000509037210 */ /* 0x000fe20007fde0ff */
[----:B---3--:R-:W-:-:S04]  /*13fa0*/  IMAD R21, R21, 0xb5, RZ ;  /* 0x000000b515157824 */ /* 0x008fc800078e02ff */
[----:B------:R-:W-:Y:S04]  /*13fb0*/  STL [R1+0x1f44], R3 ;  /* 0x001f440301007387 */ /* 0x000fe80000100800 */
[----:B------:R3:W-:Y:S02]  /*13fc0*/  STL [R1+0x1f38], R7 ;  /* 0x001f380701007387 */ /* 0x0007e40000100800 */
[----:B---3--:R-:W3:Y:S01]  /*13fd0*/  LDC R7, c[0x0][0x268] ;  /* 0x00009a00ff077b82 */ /* 0x008ee20000000800 */
[----:B------:R-:W-:Y:S01]  /*13fe0*/  IADD3 R3, P5, R21, R5, RZ ;  /* 0x0000000515037210 */ /* 0x000fe20007fbe0ff */
[----:B-1----:R-:W-:-:S04]  /*13ff0*/  IMAD R8, R8, 0xb6, RZ ;  /* 0x000000b608087824 */ /* 0x002fc800078e02ff */
[----:B------:R1:W-:Y:S01]  /*14000*/  STL [R1+0x1f4c], R3 ;  /* 0x001f4c0301007387 */ /* 0x0003e20000100800 */
[-C--:B------:R-:W-:Y:S02]  /*14010*/  LEA.HI.X.SX32 R16, R21, R15.reuse, 0x1, P5 ;  /* 0x0000000f15107211 */ /* 0x080fe400028f0eff */
[----:B------:R-:W4:Y:S01]  /*14020*/  LDC R21, c[0x0][0x268] ;  /* 0x00009a00ff157b82 */ /* 0x000f220000000800 */
[----:B-1----:R-:W-:-:S05]  /*14030*/  LEA.HI.X.SX32 R3, R9, R15, 0x1, P6 ;  /* 0x0000000f09037211 */ /* 0x002fca00030f0eff */
[----:B------:R1:W-:Y:S01]  /*14040*/  STL [R1+0x1f40], R3 ;  /* 0x001f400301007387 */ /* 0x0003e20000100800 */
[----:B---3--:R-:W-:Y:S02]  /*14050*/  IMAD R9, R7, 0xb7, RZ ;  /* 0x000000b707097824 */ /* 0x008fe400078e02ff */
[----:B------:R-:W-:Y:S01]  /*14060*/  IMAD R29, R29, 0xb8, RZ ;  /* 0x000000b81d1d7824 */ /* 0x000fe200078e02ff */
[----:B------:R-:W3:Y:S01]  /*14070*/  LDC R7, c[0x0][0x268] ;  /* 0x00009a00ff077b82 */ /* 0x000ee20000000800 */
[----:B-1----:R-:W-:-:S05]  /*14080*/  IADD3 R3, P6, R8, R5, RZ ;  /* 0x0000000508037210 */ /* 0x002fca0007fde0ff */
[----:B------:R-:W-:Y:S04]  /*14090*/  STL [R1+0x1f54], R3 ;  /* 0x001f540301007387 */ /* 0x000fe80000100800 */
[----:B------:R1:W-:Y:S02]  /*140a0*/  STL [R1+0x1f48], R16 ;  /* 0x001f481001007387 */ /* 0x0003e40000100800 */
[----:B-1----:R-:W-:Y:S02]  /*140b0*/  LEA.HI.X.SX32 R16, R8, R15, 0x1, P6 ;  /* 0x0000000f08107211 */ /* 0x002fe400030f0eff */
[----:B------:R-:W1:Y:S01]  /*140c0*/  LDC R8, c[0x0][0x268] ;  /* 0x00009a00ff087b82 */ /* 0x000e620000000800 */
[----:B------:R-:W-:Y:S01]  /*140d0*/  IADD3 R3, P5, R9, R5, RZ ;  /* 0x0000000509037210 */ /* 0x000fe20007fbe0ff */
[----:B----4-:R-:W-:-:S04]  /*140e0*/  IMAD R21, R21, 0xb9, RZ ;  /* 0x000000b915157824 */ /* 0x010fc800078e02ff */
[----:B------:R4:W-:Y:S04]  /*140f0*/  STL [R1+0x1f5c], R3 ;  /* 0x001f5c0301007387 */ /* 0x0009e80000100800 */
[----:B------:R5:W-:Y:S01]  /*14100*/  STL [R1+0x1f50], R16 ;  /* 0x001f501001007387 */ /* 0x000be20000100800 */
[----:B----4-:R-:W-:Y:S02]  /*14110*/  IADD3 R3, P6, R29, R5, RZ ;  /* 0x000000051d037210 */ /* 0x010fe40007fde0ff */
[-C--:B-----5:R-:W-:Y:S02]  /*14120*/  LEA.HI.X.SX32 R16, R9, R15.reuse, 0x1, P5 ;  /* 0x0000000f09107211 */ /* 0x0a0fe400028f0eff */
[----:B------:R-:W4:Y:S01]  /*14130*/  LDC R9, c[0x0][0x268] ;  /* 0x00009a00ff097b82 */ /* 0x000f220000000800 */
[----:B------:R5:W-:Y:S01]  /*14140*/  STL [R1+0x1f64], R3 ;  /* 0x001f640301007387 */ /* 0x000be20000100800 */
[----:B------:R-:W-:-:S03]  /*14150*/  LEA.HI.X.SX32 R29, R29, R15, 0x1, P6 ;  /* 0x0000000f1d1d7211 */ /* 0x000fc600030f0eff */
[----:B------:R0:W-:Y:S01]  /*14160*/  STL [R1+0x1f58], R16 ;  /* 0x001f581001007387 */ /* 0x0001e20000100800 */
[----:B-----5:R-:W-:Y:S01]  /*14170*/  IADD3 R3, P5, R21, R5, RZ ;  /* 0x0000000515037210 */ /* 0x020fe20007fbe0ff */
[----:B-1----:R-:W-:-:S04]  /*14180*/  IMAD R8, R8, 0xba, RZ ;  /* 0x000000ba08087824 */ /* 0x002fc800078e02ff */
[----:B------:R-:W-:Y:S04]  /*14190*/  STL [R1+0x1f6c], R3 ;  /* 0x001f6c0301007387 */ /* 0x000fe80000100800 */
[----:B------:R1:W-:Y:S01]  /*141a0*/  STL [R1+0x1f60], R29 ;  /* 0x001f601d01007387 */ /* 0x0003e20000100800 */
[----:B0-----:R-:W-:Y:S01]  /*141b0*/  IADD3 R16, P6, R8, R5, RZ ;  /* 0x0000000508107210 */ /* 0x001fe20007fde0ff */
[----:B-1----:R-:W0:Y:S01]  /*141c0*/  LDC R29, c[0x0][0x268] ;  /* 0x00009a00ff1d7b82 */ /* 0x002e220000000800 */
[----:B------:R-:W-:-:S03]  /*141d0*/  LEA.HI.X.SX32 R3, R21, R15, 0x1, P5 ;  /* 0x0000000f15037211 */ /* 0x000fc600028f0eff */
[----:B------:R1:W-:Y:S01]  /*141e0*/  STL [R1+0x1f74], R16 ;  /* 0x001f741001007387 */ /* 0x0003e20000100800 */
[----:B----4-:R-:W-:-:S03]  /*141f0*/  IMAD R9, R9, 0xbb, RZ ;  /* 0x000000bb09097824 */ /* 0x010fc600078e02ff */
[----:B------:R4:W-:Y:S01]  /*14200*/  STL [R1+0x1f68], R3 ;  /* 0x001f680301007387 */ /* 0x0009e20000100800 */
[----:B------:R-:W-:Y:S01]  /*14210*/  LEA.HI.X.SX32 R8, R8, R15, 0x1, P6 ;  /* 0x0000000f08087211 */ /* 0x000fe200030f0eff */
[----:B------:R-:W-:Y:S01]  /*14220*/  IMAD R0, R0, 0xd4, RZ ;  /* 0x000000d400007824 */ /* 0x000fe200078e02ff */
[----:B------:R-:W5:Y:S01]  /*14230*/  LDC R21, c[0x0][0x268] ;  /* 0x00009a00ff157b82 */ /* 0x000f620000000800 */
[----:B-1----:R-:W-:-:S07]  /*14240*/  IADD3 R16, P5, R9, R5, RZ ;  /* 0x0000000509107210 */ /* 0x002fce0007fbe0ff */
[----:B----4-:R-:W1:Y:S01]  /*14250*/  LDC R3, c[0x0][0x268] ;  /* 0x00009a00ff037b82 */ /* 0x010e620000000800 */
[----:B------:R-:W-:Y:S04]  /*14260*/  STL [R1+0x1f7c], R16 ;  /* 0x001f7c1001007387 */ /* 0x000fe80000100800 */
[----:B------:R4:W-:Y:S01]  /*14270*/  STL [R1+0x1f70], R8 ;  /* 0x001f700801007387 */ /* 0x0009e20000100800 */
[----:B0-----:R-:W-:Y:S02]  /*14280*/  IMAD R29, R29, 0xbc, RZ ;  /* 0x000000bc1d1d7824 */ /* 0x001fe400078e02ff */
[----:B----4-:R-:W0:Y:S03]  /*14290*/  LDC R8, c[0x0][0x268] ;  /* 0x00009a00ff087b82 */ /* 0x010e260000000800 */
[----:B------:R-:W-:-:S05]  /*142a0*/  IADD3 R16, P6, R29, R5, RZ ;  /* 0x000000051d107210 */ /* 0x000fca0007fde0ff */
[----:B------:R4:W-:Y:S01]  /*142b0*/  STL [R1+0x1f84], R16 ;  /* 0x001f841001007387 */ /* 0x0009e20000100800 */
[----:B-1----:R-:W-:Y:S01]  /*142c0*/  IMAD R3, R3, 0xbd, RZ ;  /* 0x000000bd03037824 */ /* 0x002fe200078e02ff */
[-C--:B----4-:R-:W-:Y:S02]  /*142d0*/  LEA.HI.X.SX32 R16, R9, R15.reuse, 0x1, P5 ;  /* 0x0000000f09107211 */ /* 0x090fe400028f0eff */
[----:B------:R-:W1:Y:S01]  /*142e0*/  LDC R9, c[0x0][0x268] ;  /* 0x00009a00ff097b82 */ /* 0x000e620000000800 */
[----:B------:R-:W-:Y:S02]  /*142f0*/  LEA.HI.X.SX32 R29, R29, R15, 0x1, P6 ;  /* 0x0000000f1d1d7211 */ /* 0x000fe400030f0eff */
[----:B------:R4:W-:Y:S01]  /*14300*/  STL [R1+0x1f78], R16 ;  /* 0x001f781001007387 */ /* 0x0009e20000100800 */
[----:B0-----:R-:W-:Y:S01]  /*14310*/  IMAD R8, R8, 0xbe, RZ ;  /* 0x000000be08087824 */ /* 0x001fe200078e02ff */
[----:B----4-:R-:W-:-:S05]  /*14320*/  IADD3 R16, P5, R3, R5, RZ ;  /* 0x0000000503107210 */ /* 0x010fca0007fbe0ff */
[----:B------:R-:W-:Y:S04]  /*14330*/  STL [R1+0x1f8c], R16 ;  /* 0x001f8c1001007387 */ /* 0x000fe80000100800 */
[----:B------:R0:W-:Y:S02]  /*14340*/  STL [R1+0x1f80], R29 ;  /* 0x001f801d01007387 */ /* 0x0001e40000100800 */
[----:B0-----:R-:W0:Y:S01]  /*14350*/  LDC R29, c[0x0][0x268] ;  /* 0x00009a00ff1d7b82 */ /* 0x001e220000000800 */
[----:B------:R-:W-:-:S05]  /*14360*/  IADD3 R16, P6, R8, R5, RZ ;  /* 0x0000000508107210 */ /* 0x000fca0007fde0ff */
[----:B------:R4:W-:Y:S01]  /*14370*/  STL [R1+0x1f94], R16 ;  /* 0x001f941001007387 */ /* 0x0009e20000100800 */
[----:B-1----:R-:W-:Y:S01]  /*14380*/  IMAD R9, R9, 0xbf, RZ ;  /* 0x000000bf09097824 */ /* 0x002fe200078e02ff */
[-C--:B----4-:R-:W-:Y:S02]  /*14390*/  LEA.HI.X.SX32 R16, R3, R15.reuse, 0x1, P5 ;  /* 0x0000000f03107211 */ /* 0x090fe400028f0eff */
[----:B------:R-:W1:Y:S03]  /*143a0*/  LDC R3, c[0x0][0x268] ;  /* 0x00009a00ff037b82 */ /* 0x000e660000000800 */
[----:B------:R4:W-:Y:S01]  /*143b0*/  STL [R1+0x1f88], R16 ;  /* 0x001f881001007387 */ /* 0x0009e20000100800 */
[----:B0-----:R-:W-:Y:S01]  /*143c0*/  IMAD R29, R29, 0xc0, RZ ;  /* 0x000000c01d1d7824 */ /* 0x001fe200078e02ff */
[----:B------:R-:W-:Y:S02]  /*143d0*/  LEA.HI.X.SX32 R8, R8, R15, 0x1, P6 ;  /* 0x0000000f08087211 */ /* 0x000fe400030f0eff */
[----:B----4-:R-:W-:-:S05]  /*143e0*/  IADD3 R16, P5, R9, R5, RZ ;  /* 0x0000000509107210 */ /* 0x010fca0007fbe0ff */
[----:B------:R0:W-:Y:S04]  /*143f0*/  STL [R1+0x1f9c], R16 ;  /* 0x001f9c1001007387 */ /* 0x0001e80000100800 */
[----:B------:R4:W-:Y:S01]  /*14400*/  STL [R1+0x1f90], R8 ;  /* 0x001f900801007387 */ /* 0x0009e20000100800 */
[----:B0-----:R-:W-:Y:S01]  /*14410*/  IADD3 R16, P6, R29, R5, RZ ;  /* 0x000000051d107210 */ /* 0x001fe20007fde0ff */
[----:B-1----:R-:W-:Y:S01]  /*14420*/  IMAD R3, R3, 0xc1, RZ ;  /* 0x000000c103037824 */ /* 0x002fe200078e02ff */
[----:B----4-:R-:W0:Y:S03]  /*14430*/  LDC R8, c[0x0][0x268] ;  /* 0x00009a00ff087b82 */ /* 0x010e260000000800 */
[----:B------:R1:W-:Y:S01]  /*14440*/  STL [R1+0x1fa4], R16 ;  /* 0x001fa41001007387 */ /* 0x0003e20000100800 */
[----:B------:R-:W-:-:S02]  /*14450*/  LEA.HI.X.SX32 R29, R29, R15, 0x1, P6 ;  /* 0x0000000f1d1d7211 */ /* 0x000fc400030f0eff */
[----:B-1----:R-:W-:Y:S02]  /*14460*/  LEA.HI.X.SX32 R16, R9, R15, 0x1, P5 ;  /* 0x0000000f09107211 */ /* 0x002fe400028f0eff */
[----:B------:R-:W1:Y:S03]  /*14470*/  LDC R9, c[0x0][0x268] ;  /* 0x00009a00ff097b82 */ /* 0x000e660000000800 */
[----:B------:R4:W-:Y:S02]  /*14480*/  STL [R1+0x1f98], R16 ;  /* 0x001f981001007387 */ /* 0x0009e40000100800 */
[----:B----4-:R-:W-:-:S05]  /*14490*/  IADD3 R16, P5, R3, R5, RZ ;  /* 0x0000000503107210 */ /* 0x010fca0007fbe0ff */
[----:B------:R-:W-:Y:S04]  /*144a0*/  STL [R1+0x1fac], R16 ;  /* 0x001fac1001007387 */ /* 0x000fe80000100800 */
[----:B------:R4:W-:Y:S02]  /*144b0*/  STL [R1+0x1fa0], R29 ;  /* 0x001fa01d01007387 */ /* 0x0009e40000100800 */
[----:B----4-:R-:W4:Y:S01]  /*144c0*/  LDC R29, c[0x0][0x268] ;  /* 0x00009a00ff1d7b82 */ /* 0x010f220000000800 */
[----:B0-----:R-:W-:Y:S01]  /*144d0*/  IMAD R8, R8, 0xc2, RZ ;  /* 0x000000c208087824 */ /* 0x001fe200078e02ff */
[----:B------:R-:W-:-:S04]  /*144e0*/  LEA.HI.X.SX32 R3, R3, R15, 0x1, P5 ;  /* 0x0000000f03037211 */ /* 0x000fc800028f0eff */
[----:B------:R-:W-:Y:S01]  /*144f0*/  IADD3 R16, P6, R8, R5, RZ ;  /* 0x0000000508107210 */ /* 0x000fe20007fde0ff */
[----:B-1----:R-:W-:-:S04]  /*14500*/  IMAD R9, R9, 0xc3, RZ ;  /* 0x000000c309097824 */ /* 0x002fc800078e02ff */
[----:B------:R-:W-:Y:S04]  /*14510*/  STL [R1+0x1fb4], R16 ;  /* 0x001fb41001007387 */ /* 0x000fe80000100800 */
[----:B------:R4:W-:Y:S02]  /*14520*/  STL [R1+0x1fa8], R3 ;  /* 0x001fa80301007387 */ /* 0x0009e40000100800 */
[----:B----4-:R-:W-:Y:S01]  /*14530*/  IMAD R3, R29, 0xc5, RZ ;  /* 0x000000c51d037824 */ /* 0x010fe200078e02ff */
[----:B------:R-:W-:Y:S02]  /*14540*/  LEA.HI.X.SX32 R29, R8, R15, 0x1, P6 ;  /* 0x0000000f081d7211 */ /* 0x000fe400030f0eff */
[----:B------:R-:W0:Y:S01]  /*14550*/  LDC R8, c[0x0][0x268] ;  /* 0x00009a00ff087b82 */ /* 0x000e220000000800 */
[----:B------:R-:W-:-:S05]  /*14560*/  IADD3 R16, P5, R9, R5, RZ ;  /* 0x0000000509107210 */ /* 0x000fca0007fbe0ff */
[----:B------:R1:W-:Y:S01]  /*14570*/  STL [R1+0x1fbc], R16 ;  /* 0x001fbc1001007387 */ /* 0x0003e20000100800 */
[----:B------:R-:W-:-:S03]  /*14580*/  LEA.HI.X.SX32 R9, R9, R15, 0x1, P5 ;  /* 0x0000000f09097211 */ /* 0x000fc600028f0eff */
[----:B------:R4:W-:Y:S01]  /*14590*/  STL [R1+0x1fb0], R29 ;  /* 0x001fb01d01007387 */ /* 0x0009e20000100800 */
[-C--:B-1----:R-:W-:Y:S01]  /*145a0*/  IADD3 R16, P6, R11, R5.reuse, RZ ;  /* 0x000000050b107210 */ /* 0x082fe20007fde0ff */
[----:B----4-:R-:W1:Y:S04]  /*145b0*/  LDC R29, c[0x0][0x268] ;  /* 0x00009a00ff1d7b82 */ /* 0x010e680000000800 */
[----:B------:R4:W-:Y:S04]  /*145c0*/  STL [R1+0x1fc4], R16 ;  /* 0x001fc41001007387 */ /* 0x0009e80000100800 */
[----:B------:R2:W-:Y:S01]  /*145d0*/  STL [R1+0x1fb8], R9 ;  /* 0x001fb80901007387 */ /* 0x0005e20000100800 */
[----:B----4-:R-:W-:Y:S01]  /*145e0*/  IADD3 R16, P5, R3, R5, RZ ;  /* 0x0000000503107210 */ /* 0x010fe20007fbe0ff */
[----:B--2---:R-:W2:Y:S04]  /*145f0*/  LDC R9, c[0x0][0x268] ;  /* 0x00009a00ff097b82 */ /* 0x004ea80000000800 */
[----:B------:R4:W-:Y:S01]  /*14600*/  STL [R1+0x1fcc], R16 ;  /* 0x001fcc1001007387 */ /* 0x0009e20000100800 */
[----:B0-----:R-:W-:Y:S01]  /*14610*/  IMAD R8, R8, 0xc6, RZ ;  /* 0x000000c608087824 */ /* 0x001fe200078e02ff */
[----:B----4-:R-:W-:Y:S01]  /*14620*/  LEA.HI.X.SX32 R16, R11, R15, 0x1, P6 ;  /* 0x0000000f0b107211 */ /* 0x010fe200030f0eff */
[----:B-1----:R-:W-:Y:S01]  /*14630*/  IMAD R29, R29, 0xc8, RZ ;  /* 0x000000c81d1d7824 */ /* 0x002fe200078e02ff */
[----:B------:R-:W0:Y:S03]  /*14640*/  LDC R11, c[0x0][0x268] ;  /* 0x00009a00ff0b7b82 */ /* 0x000e260000000800 */
[----:B------:R1:W-:Y:S02]  /*14650*/  STL [R1+0x1fc0], R16 ;  /* 0x001fc01001007387 */ /* 0x0003e40000100800 */
[----:B-1----:R-:W-:-:S05]  /*14660*/  IADD3 R16, P6, R8, R5, RZ ;  /* 0x0000000508107210 */ /* 0x002fca0007fde0ff */
[----:B------:R1:W-:Y:S01]  /*14670*/  STL [R1+0x1fd4], R16 ;  /* 0x001fd41001007387 */ /* 0x0003e20000100800 */
[----:B--2---:R-:W-:Y:S01]  /*14680*/  IMAD R9, R9, 0xc7, RZ ;  /* 0x000000c709097824 */ /* 0x004fe200078e02ff */
[----:B-1----:R-:W-:-:S05]  /*14690*/  LEA.HI.X.SX32 R16, R3, R15, 0x1, P5 ;  /* 0x0000000f03107211 */ /* 0x002fca00028f0eff */
[----:B------:R1:W-:Y:S01]  /*146a0*/  STL [R1+0x1fc8], R16 ;  /* 0x001fc81001007387 */ /* 0x0003e20000100800 */
[----:B------:R-:W-:Y:S02]  /*146b0*/  IADD3 R3, P5, R9, R5, RZ ;  /* 0x0000000509037210 */ /* 0x000fe40007fbe0ff */
[----:B-1----:R-:W-:Y:S02]  /*146c0*/  LEA.HI.X.SX32 R16, R8, R15, 0x1, P6 ;  /* 0x0000000f08107211 */ /* 0x002fe400030f0eff */
[----:B------:R-:W1:Y:S01]  /*146d0*/  LDC R8, c[0x0][0x268] ;  /* 0x00009a00ff087b82 */ /* 0x000e620000000800 */
[----:B------:R2:W-:Y:S04]  /*146e0*/  STL [R1+0x1fdc], R3 ;  /* 0x001fdc0301007387 */ /* 0x0005e80000100800 */
[----:B------:R4:W-:Y:S01]  /*146f0*/  STL [R1+0x1fd0], R16 ;  /* 0x001fd01001007387 */ /* 0x0009e20000100800 */
[----:B--2---:R-:W-:-:S02]  /*14700*/  IADD3 R3, P6, R29, R5, RZ ;  /* 0x000000051d037210 */ /* 0x004fc40007fde0ff */
[-C--:B----4-:R-:W-:Y:S02]  /*14710*/  LEA.HI.X.SX32 R16, R9, R15.reuse, 0x1, P5 ;  /* 0x0000000f09107211 */ /* 0x090fe400028f0eff */
[----:B------:R-:W2:Y:S01]  /*14720*/  LDC R9, c[0x0][0x268] ;  /* 0x00009a00ff097b82 */ /* 0x000ea20000000800 */
[----:B------:R4:W-:Y:S01]  /*14730*/  STL [R1+0x1fe4], R3 ;  /* 0x001fe40301007387 */ /* 0x0009e20000100800 */
[----:B------:R-:W-:-:S03]  /*14740*/  LEA.HI.X.SX32 R29, R29, R15, 0x1, P6 ;  /* 0x0000000f1d1d7211 */ /* 0x000fc600030f0eff */
[----:B------:R3:W-:Y:S01]  /*14750*/  STL [R1+0x1fd8], R16 ;  /* 0x001fd81001007387 */ /* 0x0007e20000100800 */
[----:B----4-:R-:W-:Y:S01]  /*14760*/  IADD3 R3, P5, R20, R5, RZ ;  /* 0x0000000514037210 */ /* 0x010fe20007fbe0ff */
[----:B-1----:R-:W-:-:S04]  /*14770*/  IMAD R8, R8, 0xca, RZ ;  /* 0x000000ca08087824 */ /* 0x002fc800078e02ff */
[----:B------:R-:W-:Y:S04]  /*14780*/  STL [R1+0x1fec], R3 ;  /* 0x001fec0301007387 */ /* 0x000fe80000100800 */
[----:B------:R1:W-:Y:S01]  /*14790*/  STL [R1+0x1fe0], R29 ;  /* 0x001fe01d01007387 */ /* 0x0003e20000100800 */
[----:B---3--:R-:W-:Y:S01]  /*147a0*/  IADD3 R16, P6, R8, R5, RZ ;  /* 0x0000000508107210 */ /* 0x008fe20007fde0ff */
[----:B-1----:R-:W1:Y:S01]  /*147b0*/  LDC R29, c[0x0][0x268] ;  /* 0x00009a00ff1d7b82 */ /* 0x002e620000000800 */
[----:B------:R-:W-:-:S03]  /*147c0*/  LEA.HI.X.SX32 R3, R20, R15, 0x1, P5 ;  /* 0x0000000f14037211 */ /* 0x000fc600028f0eff */
[----:B------:R3:W-:Y:S01]  /*147d0*/  STL [R1+0x1ff4], R16 ;  /* 0x001ff41001007387 */ /* 0x0007e20000100800 */
[----:B--2---:R-:W-:-:S03]  /*147e0*/  IMAD R9, R9, 0xcb, RZ ;  /* 0x000000cb09097824 */ /* 0x004fc600078e02ff */
[----:B------:R2:W-:Y:S01]  /*147f0*/  STL [R1+0x1fe8], R3 ;  /* 0x001fe80301007387 */ /* 0x0005e20000100800 */
[----:B------:R-:W-:Y:S01]  /*14800*/  LEA.HI.X.SX32 R8, R8, R15, 0x1, P6 ;  /* 0x0000000f08087211 */ /* 0x000fe200030f0eff */
[----:B------:R-:W-:Y:S01]  /*14810*/  IMAD R23, R23, 0x133, RZ ;  /* 0x0000013317177824 */ /* 0x000fe200078e02ff */
[----:B------:R-:W4:Y:S01]  /*14820*/  LDC R20, c[0x0][0x268] ;  /* 0x00009a00ff147b82 */ /* 0x000f220000000800 */
[----:B---3--:R-:W-:-:S07]  /*14830*/  IADD3 R16, P5, R9, R5, RZ ;  /* 0x0000000509107210 */ /* 0x008fce0007fbe0ff */
[----:B--2---:R-:W2:Y:S01]  /*14840*/  LDC R3, c[0x0][0x268] ;  /* 0x00009a00ff037b82 */ /* 0x004ea20000000800 */
[----:B------:R-:W-:Y:S04]  /*14850*/  STL [R1+0x1ffc], R16 ;  /* 0x001ffc1001007387 */ /* 0x000fe80000100800 */
[----:B------:R3:W-:Y:S01]  /*14860*/  STL [R1+0x1ff0], R8 ;  /* 0x001ff00801007387 */ /* 0x0007e20000100800 */
[----:B-1----:R-:W-:Y:S02]  /*14870*/  IMAD R29, R29, 0xcc, RZ ;  /* 0x000000cc1d1d7824 */ /* 0x002fe400078e02ff */
[----:B---3--:R-:W1:Y:S03]  /*14880*/  LDC R8, c[0x0][0x268] ;  /* 0x00009a00ff087b82 */ /* 0x008e660000000800 */
[----:B------:R-:W-:-:S05]  /*14890*/  IADD3 R16, P6, R29, R5, RZ ;  /* 0x000000051d107210 */ /* 0x000fca0007fde0ff */
[----:B------:R3:W-:Y:S01]  /*148a0*/  STL [R1+0x2004], R16 ;  /* 0x0020041001007387 */ /* 0x0007e20000100800 */
[----:B--2---:R-:W-:Y:S01]  /*148b0*/  IMAD R3, R3, 0xcd, RZ ;  /* 0x000000cd03037824 */ /* 0x004fe200078e02ff */
[-C--:B---3--:R-:W-:Y:S02]  /*148c0*/  LEA.HI.X.SX32 R16, R9, R15.reuse, 0x1, P5 ;  /* 0x0000000f09107211 */ /* 0x088fe400028f0eff */
[----:B------:R-:W2:Y:S01]  /*148d0*/  LDC R9, c[0x0][0x268] ;  /* 0x00009a00ff097b82 */ /* 0x000ea20000000800 */
[----:B------:R-:W-:Y:S02]  /*148e0*/  LEA.HI.X.SX32 R29, R29, R15, 0x1, P6 ;  /* 0x0000000f1d1d7211 */ /* 0x000fe400030f0eff */
[----:B------:R3:W-:Y:S01]  /*148f0*/  STL [R1+0x1ff8], R16 ;  /* 0x001ff81001007387 */ /* 0x0007e20000100800 */
[----:B-1----:R-:W-:Y:S01]  /*14900*/  IMAD R8, R8, 0xce, RZ ;  /* 0x000000ce08087824 */ /* 0x002fe200078e02ff */
[----:B---3--:R-:W-:-:S05]  /*14910*/  IADD3 R16, P5, R3, R5, RZ ;  /* 0x0000000503107210 */ /* 0x008fca0007fbe0ff */
[----:B------:R-:W-:Y:S04]  /*14920*/  STL [R1+0x200c], R16 ;  /* 0x00200c1001007387 */ /* 0x000fe80000100800 */
[----:B------:R1:W-:Y:S02]  /*14930*/  STL [R1+0x2000], R29 ;  /* 0x0020001d01007387 */ /* 0x0003e40000100800 */
[----:B-1----:R-:W1:Y:S01]  /*14940*/  LDC R29, c[0x0][0x268] ;  /* 0x00009a00ff1d7b82 */ /* 0x002e620000000800 */
[----:B------:R-:W-:-:S05]  /*14950*/  IADD3 R16, P6, R8, R5, RZ ;  /* 0x0000000508107210 */ /* 0x000fca0007fde0ff */
[----:B------:R3:W-:Y:S01]  /*14960*/  STL [R1+0x2014], R16 ;  /* 0x0020141001007387 */ /* 0x0007e20000100800 */
[----:B--2---:R-:W-:Y:S01]  /*14970*/  IMAD R9, R9, 0xcf, RZ ;  /* 0x000000cf09097824 */ /* 0x004fe200078e02ff */
[-C--:B---3--:R-:W-:Y:S02]  /*14980*/  LEA.HI.X.SX32 R16, R3, R15.reuse, 0x1, P5 ;  /* 0x0000000f03107211 */ /* 0x088fe400028f0eff */
[----:B------:R-:W2:Y:S03]  /*14990*/  LDC R3, c[0x0][0x268] ;  /* 0x00009a00ff037b82 */ /* 0x000ea60000000800 */
[----:B------:R3:W-:Y:S01]  /*149a0*/  STL [R1+0x2008], R16 ;  /* 0x0020081001007387 */ /* 0x0007e20000100800 */
[----:B-1----:R-:W-:Y:S01]  /*149b0*/  IMAD R29, R29, 0xd0, RZ ;  /* 0x000000d01d1d7824 */ /* 0x002fe200078e02ff */
[----:B------:R-:W-:Y:S02]  /*149c0*/  LEA.HI.X.SX32 R8, R8, R15, 0x1, P6 ;  /* 0x0000000f08087211 */ /* 0x000fe400030f0eff */
[----:B---3--:R-:W-:-:S05]  /*149d0*/  IADD3 R16, P5, R9, R5, RZ ;  /* 0x0000000509107210 */ /* 0x008fca0007fbe0ff */
[----:B------:R1:W-:Y:S04]  /*149e0*/  STL [R1+0x201c], R16 ;  /* 0x00201c1001007387 */ /* 0x0003e80000100800 */
[----:B------:R3:W-:Y:S01]  /*149f0*/  STL [R1+0x2010], R8 ;  /* 0x0020100801007387 */ /* 0x0007e20000100800 */
[----:B-1----:R-:W-:Y:S01]  /*14a00*/  IADD3 R16, P6, R29, R5, RZ ;  /* 0x000000051d107210 */ /* 0x002fe20007fde0ff */
[----:B--2---:R-:W-:Y:S01]  /*14a10*/  IMAD R3, R3, 0xd1, RZ ;  /* 0x000000d103037824 */ /* 0x004fe200078e02ff */
[----:B---3--:R-:W1:Y:S03]  /*14a20*/  LDC R8, c[0x0][0x268] ;  /* 0x00009a00ff087b82 */ /* 0x008e660000000800 */
[----:B------:R2:W-:Y:S01]  /*14a30*/  STL [R1+0x2024], R16 ;  /* 0x0020241001007387 */ /* 0x0005e20000100800 */
[----:B------:R-:W-:-:S02]  /*14a40*/  LEA.HI.X.SX32 R29, R29, R15, 0x1, P6 ;  /* 0x0000000f1d1d7211 */ /* 0x000fc400030f0eff */
[----:B--2---:R-:W-:Y:S02]  /*14a50*/  LEA.HI.X.SX32 R16, R9, R15, 0x1, P5 ;  /* 0x0000000f09107211 */ /* 0x004fe400028f0eff */
[----:B------:R-:W2:Y:S03]  /*14a60*/  LDC R9, c[0x0][0x268] ;  /* 0x00009a00ff097b82 */ /* 0x000ea60000000800 */
[----:B------:R3:W-:Y:S02]  /*14a70*/  STL [R1+0x2018], R16 ;  /* 0x0020181001007387 */ /* 0x0007e40000100800 */
[----:B---3--:R-:W-:-:S05]  /*14a80*/  IADD3 R16, P5, R3, R5, RZ ;  /* 0x0000000503107210 */ /* 0x008fca0007fbe0ff */
[----:B------:R-:W-:Y:S04]  /*14a90*/  STL [R1+0x202c], R16 ;  /* 0x00202c1001007387 */ /* 0x000fe80000100800 */
[----:B------:R3:W-:Y:S02]  /*14aa0*/  STL [R1+0x2020], R29 ;  /* 0x0020201d01007387 */ /* 0x0007e40000100800 */
[----:B---3--:R-:W3:Y:S01]  /*14ab0*/  LDC R29, c[0x0][0x268] ;  /* 0x00009a00ff1d7b82 */ /* 0x008ee20000000800 */
[----:B-1----:R-:W-:Y:S01]  /*14ac0*/  IMAD R8, R8, 0xd2, RZ ;  /* 0x000000d208087824 */ /* 0x002fe200078e02ff */
[----:B------:R-:W-:-:S04]  /*14ad0*/  LEA.HI.X.SX32 R3, R3, R15, 0x1, P5 ;  /* 0x0000000f03037211 */ /* 0x000fc800028f0eff */
[----:B------:R-:W-:Y:S01]  /*14ae0*/  IADD3 R16, P6, R8, R5, RZ ;  /* 0x0000000508107210 */ /* 0x000fe20007fde0ff */
[----:B--2---:R-:W-:-:S04]  /*14af0*/  IMAD R9, R9, 0xd3, RZ ;  /* 0x000000d309097824 */ /* 0x004fc800078e02ff */
[----:B------:R-:W-:Y:S04]  /*14b00*/  STL [R1+0x2034], R16 ;  /* 0x0020341001007387 */ /* 0x000fe80000100800 */
[----:B------:R3:W-:Y:S02]  /*14b10*/  STL [R1+0x2028], R3 ;  /* 0x0020280301007387 */ /* 0x0007e40000100800 */
[----:B---3--:R-:W-:Y:S01]  /*14b20*/  IMAD R3, R29, 0xd5, RZ ;  /* 0x000000d51d037824 */ /* 0x008fe200078e02ff */
[----:B------:R-:W-:Y:S02]  /*14b30*/  LEA.HI.X.SX32 R29, R8, R15, 0x1, P6 ;  /* 0x0000000f081d7211 */ /* 0x000fe400030f0eff */
[----:B------:R-:W1:Y:S01]  /*14b40*/  LDC R8, c[0x0][0x268] ;  /* 0x00009a00ff087b82 */ /* 0x000e620000000800 */
[----:B------:R-:W-:-:S05]  /*14b50*/  IADD3 R16, P5, R9, R5, RZ ;  /* 0x0000000509107210 */ /* 0x000fca0007fbe0ff */
[----:B------:R2:W-:Y:S01]  /*14b60*/  STL [R1+0x203c], R16 ;  /* 0x00203c1001007387 */ /* 0x0005e20000100800 */
[----:B------:R-:W-:-:S03]  /*14b70*/  LEA.HI.X.SX32 R9, R9, R15, 0x1, P5 ;  /* 0x0000000f09097211 */ /* 0x000fc600028f0eff */
[----:B------:R3:W-:Y:S01]  /*14b80*/  STL [R1+0x2030], R29 ;  /* 0x0020301d01007387 */ /* 0x0007e20000100800 */
[-C--:B--2---:R-:W-:Y:S01]  /*14b90*/  IADD3 R16, P6, R0, R5.reuse, RZ ;  /* 0x0000000500107210 */ /* 0x084fe20007fde0ff */
[----:B---3--:R-:W2:Y:S04]  /*14ba0*/  LDC R29, c[0x0][0x268] ;  /* 0x00009a00ff1d7b82 */ /* 0x008ea80000000800 */
[----:B------:R3:W-:Y:S04]  /*14bb0*/  STL [R1+0x2044], R16 ;  /* 0x0020441001007387 */ /* 0x0007e80000100800 */
[----:B------:R5:W-:Y:S01]  /*14bc0*/  STL [R1+0x2038], R9 ;  /* 0x0020380901007387 */ /* 0x000be20000100800 */
[----:B---3--:R-:W-:Y:S01]  /*14bd0*/  IADD3 R16, P5, R3, R5, RZ ;  /* 0x0000000503107210 */ /* 0x008fe20007fbe0ff */
[----:B-----5:R-:W3:Y:S04]  /*14be0*/  LDC R9, c[0x0][0x268] ;  /* 0x00009a00ff097b82 */ /* 0x020ee80000000800 */
[----:B------:R5:W-:Y:S01]  /*14bf0*/  STL [R1+0x204c], R16 ;  /* 0x00204c1001007387 */ /* 0x000be20000100800 */
[----:B-1----:R-:W-:Y:S01]  /*14c00*/  IMAD R8, R8, 0xd6, RZ ;  /* 0x000000d608087824 */ /* 0x002fe200078e02ff */
[----:B-----5:R-:W-:Y:S01]  /*14c10*/  LEA.HI.X.SX32 R16, R0, R15, 0x1, P6 ;  /* 0x0000000f00107211 */ /* 0x020fe200030f0eff */
[----:B--2---:R-:W-:Y:S01]  /*14c20*/  IMAD R29, R29, 0xd8, RZ ;  /* 0x000000d81d1d7824 */ /* 0x004fe200078e02ff */
[----:B------:R-:W1:Y:S03]  /*14c30*/  LDC R0, c[0x0][0x268] ;  /* 0x00009a00ff007b82 */ /* 0x000e660000000800 */
[----:B------:R2:W-:Y:S02]  /*14c40*/  STL [R1+0x2040], R16 ;  /* 0x0020401001007387 */ /* 0x0005e40000100800 */
[----:B--2---:R-:W-:-:S05]  /*14c50*/  IADD3 R16, P6, R8, R5, RZ ;  /* 0x0000000508107210 */ /* 0x004fca0007fde0ff */
[----:B------:R2:W-:Y:S01]  /*14c60*/  STL [R1+0x2054], R16 ;  /* 0x0020541001007387 */ /* 0x0005e20000100800 */
[----:B---3--:R-:W-:Y:S01]  /*14c70*/  IMAD R9, R9, 0xd7, RZ ;  /* 0x000000d709097824 */ /* 0x008fe200078e02ff */
[----:B--2---:R-:W-:-:S05]  /*14c80*/  LEA.HI.X.SX32 R16, R3, R15, 0x1, P5 ;  /* 0x0000000f03107211 */ /* 0x004fca00028f0eff */
[----:B------:R2:W-:Y:S01]  /*14c90*/  STL [R1+0x2048], R16 ;  /* 0x0020481001007387 */ /* 0x0005e20000100800 */
[----:B------:R-:W-:Y:S02]  /*14ca0*/  IADD3 R3, P5, R9, R5, RZ ;  /* 0x0000000509037210 */ /* 0x000fe40007fbe0ff */
[----:B--2---:R-:W-:Y:S02]  /*14cb0*/  LEA.HI.X.SX32 R16, R8, R15, 0x1, P6 ;  /* 0x0000000f08107211 */ /* 0x004fe400030f0eff */
[----:B------:R-:W2:Y:S01]  /*14cc0*/  LDC R8, c[0x0][0x268] ;  /* 0x00009a00ff087b82 */ /* 0x000ea20000000800 */
[----:B------:R3:W-:Y:S04]  /*14cd0*/  STL [R1+0x205c], R3 ;  /* 0x00205c0301007387 */ /* 0x0007e80000100800 */
[----:B------:R5:W-:Y:S01]  /*14ce0*/  STL [R1+0x2050], R16 ;  /* 0x0020501001007387 */ /* 0x000be20000100800 */
[----:B---3--:R-:W-:-:S02]  /*14cf0*/  IADD3 R3, P6, R29, R5, RZ ;  /* 0x000000051d037210 */ /* 0x008fc40007fde0ff */
[----:B-----5:R-:W-:-:S03]  /*14d00*/  LEA.HI.X.SX32 R16, R9, R15, 0x1, P5 ;  /* 0x0000000f09107211 */ /* 0x020fc600028f0eff */
[----:B------:R3:W-:Y:S01]  /*14d10*/  STL [R1+0x2064], R3 ;  /* 0x0020640301007387 */ /* 0x0007e20000100800 */
[----:B------:R-:W5:Y:S01]  /*14d20*/  LDC R9, c[0x0][0x268] ;  /* 0x00009a00ff097b82 */ /* 0x000f620000000800 */
[----:B------:R-:W-:Y:S02]  /*14d30*/  LEA.HI.X.SX32 R29, R29, R15, 0x1, P6 ;  /* 0x0000000f1d1d7211 */ /* 0x000fe400030f0eff */
[----:B------:R0:W-:Y:S01]  /*14d40*/  STL [R1+0x2058], R16 ;  /* 0x0020581001007387 */ /* 0x0001e20000100800 */
[----:B---3--:R-:W-:Y:S01]  /*14d50*/  IADD3 R3, P5, R19, R5, RZ ;  /* 0x0000000513037210 */ /* 0x008fe20007fbe0ff */
[----:B--2---:R-:W-:-:S04]  /*14d60*/  IMAD R8, R8, 0xda, RZ ;  /* 0x000000da08087824 */ /* 0x004fc800078e02ff */
[----:B------:R-:W-:Y:S04]  /*14d70*/  STL [R1+0x206c], R3 ;  /* 0x00206c0301007387 */ /* 0x000fe80000100800 */
[----:B------:R2:W-:Y:S01]  /*14d80*/  STL [R1+0x2060], R29 ;  /* 0x0020601d01007387 */ /* 0x0005e20000100800 */
[----:B0-----:R-:W-:Y:S01]  /*14d90*/  IADD3 R16, P6, R8, R5, RZ ;  /* 0x0000000508107210 */ /* 0x001fe20007fde0ff */
[----:B--2---:R-:W0:Y:S01]  /*14da0*/  LDC R29, c[0x0][0x268] ;  /* 0x00009a00ff1d7b82 */ /* 0x004e220000000800 */
[----:B------:R-:W-:-:S03]  /*14db0*/  LEA.HI.X.SX32 R3, R19, R15, 0x1, P5 ;  /* 0x0000000f13037211 */ /* 0x000fc600028f0eff */
[----:B------:R-:W-:Y:S04]  /*14dc0*/  STL [R1+0x2074], R16 ;  /* 0x0020741001007387 */ /* 0x000fe80000100800 */
[----:B------:R2:W-:Y:S01]  /*14dd0*/  STL [R1+0x2068], R3 ;  /* 0x0020680301007387 */ /* 0x0005e20000100800 */
[----:B-----5:R-:W-:Y:S01]  /*14de0*/  IMAD R9, R9, 0xdb, RZ ;  /* 0x000000db09097824 */ /* 0x020fe200078e02ff */
[----:B------:R-:W-:Y:S01]  /*14df0*/  LEA.HI.X.SX32 R8, R8, R15, 0x1, P6 ;  /* 0x0000000f08087211 */ /* 0x000fe200030f0eff */
[----:B------:R-:W-:Y:S01]  /*14e00*/  IMAD R22, R22, 0x13b, RZ ;  /* 0x0000013b16167824 */ /* 0x000fe200078e02ff */
[----:B------:R-:W3:Y:S08]  /*14e10*/  LDC R19, c[0x0][0x268] ;  /* 0x00009a00ff137b82 */ /* 0x000ef00000000800 */
[----:B--2---:R-:W2:Y:S01]  /*14e20*/  LDC R3, c[0x0][0x268] ;  /* 0x00009a00ff037b82 */ /* 0x004ea20000000800 */
[----:B------:R-:W-:Y:S01]  /*14e30*/  IADD3 R16, P5, R9, R5, RZ ;  /* 0x0000000509107210 */ /* 0x000fe20007fbe0ff */
[----:B0-----:R-:W-:-:S04]  /*14e40*/  IMAD R29, R29, 0xdc, RZ ;  /* 0x000000dc1d1d7824 */ /* 0x001fc800078e02ff */
[----:B------:R0:W-:Y:S04]  /*14e50*/  STL [R1+0x207c], R16 ;  /* 0x00207c1001007387 */ /* 0x0001e80000100800 */
[----:B------:R5:W-:Y:S01]  /*14e60*/  STL [R1+0x2070], R8 ;  /* 0x0020700801007387 */ /* 0x000be20000100800 */
[----:B0-----:R-:W-:Y:S01]  /*14e70*/  IADD3 R16, P6, R29, R5, RZ ;  /* 0x000000051d107210 */ /* 0x001fe20007fde0ff */
[----:B-----5:R-:W0:Y:S04]  /*14e80*/  LDC R8, c[0x0][0x268] ;  /* 0x00009a00ff087b82 */ /* 0x020e280000000800 */
[----:B------:R5:W-:Y:S01]  /*14e90*/  STL [R1+0x2084], R16 ;  /* 0x0020841001007387 */ /* 0x000be20000100800 */
[----:B--2---:R-:W-:Y:S01]  /*14ea0*/  IMAD R3, R3, 0xdd, RZ ;  /* 0x000000dd03037824 */ /* 0x004fe200078e02ff */
[----:B------:R-:W-:-:S02]  /*14eb0*/  LEA.HI.X.SX32 R29, R29, R15, 0x1, P6 ;  /* 0x0000000f1d1d7211 */ /* 0x000fc400030f0eff */
[----:B-----5:R-:W-:Y:S02]  /*14ec0*/  LEA.HI.X.SX32 R16, R9, R15, 0x1, P5 ;  /* 0x0000000f09107211 */ /* 0x020fe400028f0eff */
[----:B------:R-:W2:Y:S03]  /*14ed0*/  LDC R9, c[0x0][0x268] ;  /* 0x00009a00ff097b82 */ /* 0x000ea60000000800 */
[----:B------:R5:W-:Y:S02]  /*14ee0*/  STL [R1+0x2078], R16 ;  /* 0x0020781001007387 */ /* 0x000be40000100800 */
[----:B-----5:R-:W-:-:S05]  /*14ef0*/  IADD3 R16, P5, R3, R5, RZ ;  /* 0x0000000503107210 */ /* 0x020fca0007fbe0ff */
[----:B------:R-:W-:Y:S04]  /*14f00*/  STL [R1+0x208c], R16 ;  /* 0x00208c1001007387 */ /* 0x000fe80000100800 */
[----:B------:R5:W-:Y:S01]  /*14f10*/  STL [R1+0x2080], R29 ;  /* 0x0020801d01007387 */ /* 0x000be20000100800 */
[----:B0-----:R-:W-:Y:S01]  /*14f20*/  IMAD R8, R8, 0xde, RZ ;  /* 0x000000de08087824 */ /* 0x001fe200078e02ff */
[----:B-----5:R-:W0:Y:S04]  /*14f30*/  LDC R29, c[0x0][0x268] ;  /* 0x00009a00ff1d7b82 */ /* 0x020e280000000800 */
[----:B------:R-:W-:Y:S01]  /*14f40*/  IADD3 R16, P6, R8, R5, RZ ;  /* 0x0000000508107210 */ /* 0x000fe20007fde0ff */
[----:B--2---:R-:W-:-:S04]  /*14f50*/  IMAD R9, R9, 0xdf, RZ ;  /* 0x000000df09097824 */ /* 0x004fc800078e02ff */
[----:B------:R2:W-:Y:S01]  /*14f60*/  STL [R1+0x2094], R16 ;  /* 0x0020941001007387 */ /* 0x0005e20000100800 */
[-C--:B------:R-:W-:Y:S02]  /*14f70*/  LEA.HI.X.SX32 R8, R8, R15.reuse, 0x1, P6 ;  /* 0x0000000f08087211 */ /* 0x080fe400030f0eff */
[----:B--2---:R-:W-:Y:S02]  /*14f80*/  LEA.HI.X.SX32 R16, R3, R15, 0x1, P5 ;  /* 0x0000000f03107211 */ /* 0x004fe400028f0eff */
[----:B------:R-:W2:Y:S03]  /*14f90*/  LDC R3, c[0x0][0x268] ;  /* 0x00009a00ff037b82 */ /* 0x000ea60000000800 */
[----:B------:R5:W-:Y:S01]  /*14fa0*/  STL [R1+0x2088], R16 ;  /* 0x0020881001007387 */ /* 0x000be20000100800 */
[----:B0-----:R-:W-:Y:S01]  /*14fb0*/  IMAD R29, R29, 0xe0, RZ ;  /* 0x000000e01d1d7824 */ /* 0x001fe200078e02ff */
[----:B-----5:R-:W-:-:S05]  /*14fc0*/  IADD3 R16, P5, R9, R5, RZ ;  /* 0x0000000509107210 */ /* 0x020fca0007fbe0ff */
[----:B------:R0:W-:Y:S04]  /*14fd0*/  STL [R1+0x209c], R16 ;  /* 0x00209c1001007387 */ /* 0x0001e80000100800 */
[----:B------:R5:W-:Y:S01]  /*14fe0*/  STL [R1+0x2090], R8 ;  /* 0x0020900801007387 */ /* 0x000be20000100800 */
[----:B0-----:R-:W-:Y:S01]  /*14ff0*/  IADD3 R16, P6, R29, R5, RZ ;  /* 0x000000051d107210 */ /* 0x001fe20007fde0ff */
[----:B-----5:R-:W0:Y:S04]  /*15000*/  LDC R8, c[0x0][0x268] ;  /* 0x00009a00ff087b82 */ /* 0x020e280000000800 */
[----:B------:R5:W-:Y:S02]  /*15010*/  STL [R1+0x20a4], R16 ;  /* 0x0020a41001007387 */ /* 0x000be40000100800 */
[----:B-----5:R-:W-:-:S02]  /*15020*/  LEA.HI.X.SX32 R16, R9, R15, 0x1, P5 ;  /* 0x0000000f09107211 */ /* 0x020fc400028f0eff */
[----:B------:R-:W5:Y:S01]  /*15030*/  LDC R9, c[0x0][0x268] ;  /* 0x00009a00ff097b82 */ /* 0x000f620000000800 */
[----:B--2---:R-:W-:Y:S02]  /*15040*/  IMAD R3, R3, 0xe1, RZ ;  /* 0x000000e103037824 */ /* 0x004fe400078e02ff */
[----:B------:R2:W-:Y:S01]  /*15050*/  STL [R1+0x2098], R16 ;  /* 0x0020981001007387 */ /* 0x0005e20000100800 */
[----:B------:R-:W-:Y:S01]  /*15060*/  LEA.HI.X.SX32 R29, R29, R15, 0x1, P6 ;  /* 0x0000000f1d1d7211 */ /* 0x000fe200030f0eff */
[----:B0-----:R-:W-:Y:S01]  /*15070*/  IMAD R8, R8, 0xe2, RZ ;  /* 0x000000e208087824 */ /* 0x001fe200078e02ff */
[----:B--2---:R-:W-:-:S05]  /*15080*/  IADD3 R16, P5, R3, R5, RZ ;  /* 0x0000000503107210 */ /* 0x004fca0007fbe0ff */
[----:B------:R0:W-:Y:S01]  /*15090*/  STL [R1+0x20ac], R16 ;  /* 0x0020ac1001007387 */ /* 0x0001e20000100800 */
[----:B------:R-:W-:Y:S01]  /*150a0*/  LEA.HI.X.SX32 R3, R3, R15, 0x1, P5 ;  /* 0x0000000f03037211 */ /* 0x000fe200028f0eff */
[----:B-----5:R-:W-:Y:S01]  /*150b0*/  IMAD R9, R9, 0xe3, RZ ;  /* 0x000000e309097824 */ /* 0x020fe200078e02ff */
[-C--:B0-----:R-:W-:Y:S01]  /*150c0*/  IADD3 R16, P6, R8, R5.reuse, RZ ;  /* 0x0000000508107210 */ /* 0x081fe20007fde0ff */
[----:B------:R0:W-:Y:S04]  /*150d0*/  STL [R1+0x20a0], R29 ;  /* 0x0020a01d01007387 */ /* 0x0001e80000100800 */
[----:B------:R2:W-:Y:S01]  /*150e0*/  STL [R1+0x20b4], R16 ;  /* 0x0020b41001007387 */ /* 0x0005e20000100800 */
[----:B0-----:R-:W0:Y:S01]  /*150f0*/  LDC R29, c[0x0][0x268] ;  /* 0x00009a00ff1d7b82 */ /* 0x001e220000000800 */
[----:B--2---:R-:W-:-:S02]  /*15100*/  IADD3 R16, P5, R9, R5, RZ ;  /* 0x0000000509107210 */ /* 0x004fc40007fbe0ff */
[----:B------:R-:W-:Y:S04]  /*15110*/  STL [R1+0x20a8], R3 ;  /* 0x0020a80301007387 */ /* 0x000fe80000100800 */
[----:B------:R2:W-:Y:S02]  /*15120*/  STL [R1+0x20bc], R16 ;  /* 0x0020bc1001007387 */ /* 0x0005e40000100800 */
[----:B--2---:R-:W-:Y:S02]  /*15130*/  LEA.HI.X.SX32 R16, R8, R15, 0x1, P6 ;  /* 0x0000000f08107211 */ /* 0x004fe400030f0eff */
[----:B------:R-:W2:Y:S01]  /*15140*/  LDC R8, c[0x0][0x268] ;  /* 0x00009a00ff087b82 */ /* 0x000ea20000000800 */
[----:B0-----:R-:W-:Y:S01]  /*15150*/  IMAD R3, R29, 0xe5, RZ ;  /* 0x000000e51d037824 */ /* 0x001fe200078e02ff */
[----:B------:R-:W-:Y:S01]  /*15160*/  IADD3 R29, P6, R10, R5, RZ ;  /* 0x000000050a1d7210 */ /* 0x000fe20007fde0ff */
[----:B------:R0:W-:Y:S04]  /*15170*/  STL [R1+0x20b0], R16 ;  /* 0x0020b01001007387 */ /* 0x0001e80000100800 */
[----:B------:R2:W-:Y:S01]  /*15180*/  STL [R1+0x20c4], R29 ;  /* 0x0020c41d01007387 */ /* 0x0005e20000100800 */
[----:B0-----:R-:W-:-:S02]  /*15190*/  LEA.HI.X.SX32 R16, R9, R15, 0x1, P5 ;  /* 0x0000000f09107211 */ /* 0x001fc400028f0eff */
[----:B------:R-:W-:Y:S01]  /*151a0*/  IADD3 R9, P5, R3, R5, RZ ;  /* 0x0000000503097210 */ /* 0x000fe20007fbe0ff */
[----:B--2---:R-:W-:Y:S02]  /*151b0*/  IMAD R29, R8, 0xe6, RZ ;  /* 0x000000e6081d7824 */ /* 0x004fe400078e02ff */
[----:B------:R-:W0:Y:S01]  /*151c0*/  LDC R8, c[0x0][0x268] ;  /* 0x00009a00ff087b82 */ /* 0x000e220000000800 */
[----:B------:R2:W-:Y:S04]  /*151d0*/  STL [R1+0x20b8], R16 ;  /* 0x0020b81001007387 */ /* 0x0005e80000100800 */
[----:B------:R5:W-:Y:S01]  /*151e0*/  STL [R1+0x20cc], R9 ;  /* 0x0020cc0901007387 */ /* 0x000be20000100800 */
[----:B--2---:R-:W-:Y:S01]  /*151f0*/  LEA.HI.X.SX32 R16, R10, R15, 0x1, P6 ;  /* 0x0000000f0a107211 */ /* 0x004fe200030f0eff */
[----:B------:R-:W-:Y:S01]  /*15200*/  IMAD R21, R21, 0x143, RZ ;  /* 0x0000014315157824 */ /* 0x000fe200078e02ff */
[----:B------:R-:W2:Y:S08]  /*15210*/  LDC R10, c[0x0][0x268] ;  /* 0x00009a00ff0a7b82 */ /* 0x000eb00000000800 */
[----:B-----5:R-:W5:Y:S01]  /*15220*/  LDC R9, c[0x0][0x268] ;  /* 0x00009a00ff097b82 */ /* 0x020f620000000800 */
[----:B------:R4:W-:Y:S01]  /*15230*/  STL [R1+0x20c0], R16 ;  /* 0x0020c01001007387 */ /* 0x0009e20000100800 */
[----:B0-----:R-:W-:Y:S01]  /*15240*/  IMAD R8, R8, 0xe7, RZ ;  /* 0x000000e708087824 */ /* 0x001fe200078e02ff */
[----:B----4-:R-:W-:-:S05]  /*15250*/  IADD3 R16, P6, R29, R5, RZ ;  /* 0x000000051d107210 */ /* 0x010fca0007fde0ff */
[----:B------:R0:W-:Y:S02]  /*15260*/  STL [R1+0x20d4], R16 ;  /* 0x0020d41001007387 */ /* 0x0001e40000100800 */
[----:B0-----:R-:W-:Y:S01]  /*15270*/  LEA.HI.X.SX32 R16, R3, R15, 0x1, P5 ;  /* 0x0000000f03107211 */ /* 0x001fe200028f0eff */
[----:B-----5:R-:W-:Y:S01]  /*15280*/  IMAD R9, R9, 0xe8, RZ ;  /* 0x000000e809097824 */ /* 0x020fe200078e02ff */
[----:B------:R-:W-:-:S03]  /*15290*/  IADD3 R3, P5, R8, R5, RZ ;  /* 0x0000000508037210 */ /* 0x000fc60007fbe0ff */
[----:B------:R0:W-:Y:S04]  /*152a0*/  STL [R1+0x20c8], R16 ;  /* 0x0020c81001007387 */ /* 0x0001e80000100800 */
[----:B------:R4:W-:Y:S01]  /*152b0*/  STL [R1+0x20dc], R3 ;  /* 0x0020dc0301007387 */ /* 0x0009e20000100800 */
[----:B0-----:R-:W-:Y:S02]  /*152c0*/  LEA.HI.X.SX32 R16, R29, R15, 0x1, P6 ;  /* 0x0000000f1d107211 */ /* 0x001fe400030f0eff */
[----:B------:R-:W0:Y:S01]  /*152d0*/  LDC R29, c[0x0][0x268] ;  /* 0x00009a00ff1d7b82 */ /* 0x000e220000000800 */
[----:B----4-:R-:W-:Y:S02]  /*152e0*/  IADD3 R3, P6, R9, R5, RZ ;  /* 0x0000000509037210 */ /* 0x010fe40007fde0ff */
[----:B------:R4:W-:Y:S04]  /*152f0*/  STL [R1+0x20d0], R16 ;  /* 0x0020d01001007387 */ /* 0x0009e80000100800 */
[----:B------:R5:W-:Y:S01]  /*15300*/  STL [R1+0x20e4], R3 ;  /* 0x0020e40301007387 */ /* 0x000be20000100800 */
[----:B----4-:R-:W-:-:S02]  /*15310*/  LEA.HI.X.SX32 R16, R8, R15, 0x1, P5 ;  /* 0x0000000f08107211 */ /* 0x010fc400028f0eff */
[----:B------:R-:W4:Y:S01]  /*15320*/  LDC R8, c[0x0][0x268] ;  /* 0x00009a00ff087b82 */ /* 0x000f220000000800 */
[----:B-----5:R-:W-:Y:S02]  /*15330*/  IADD3 R3, P5, R18, R5, RZ ;  /* 0x0000000512037210 */ /* 0x020fe40007fbe0ff */
[----:B------:R-:W-:Y:S04]  /*15340*/  STL [R1+0x20d8], R16 ;  /* 0x0020d81001007387 */ /* 0x000fe80000100800 */
[----:B------:R5:W-:Y:S01]  /*15350*/  STL [R1+0x20ec], R3 ;  /* 0x0020ec0301007387 */ /* 0x000be20000100800 */
[----:B0-----:R-:W-:Y:S01]  /*15360*/  IMAD R29, R29, 0xea, RZ ;  /* 0x000000ea1d1d7824 */ /* 0x001fe200078e02ff */
[----:B-----5:R-:W-:-:S05]  /*15370*/  LEA.HI.X.SX32 R3, R9, R15, 0x1, P6 ;  /* 0x0000000f09037211 */ /* 0x020fca00030f0eff */
[----:B------:R0:W-:Y:S01]  /*15380*/  STL [R1+0x20e0], R3 ;  /* 0x0020e00301007387 */ /* 0x0001e20000100800 */
[----:B------:R-:W-:Y:S02]  /*15390*/  IADD3 R16, P6, R29, R5, RZ ;  /* 0x000000051d107210 */ /* 0x000fe40007fde0ff */
[----:B------:R-:W-:Y:S01]  /*153a0*/  LEA.HI.X.SX32 R9, R18, R15, 0x1, P5 ;  /* 0x0000000f12097211 */ /* 0x000fe200028f0eff */
[----:B0-----:R-:W0:Y:S02]  /*153b0*/  LDC R3, c[0x0][0x268] ;  /* 0x00009a00ff037b82 */ /* 0x001e240000000800 */
[----:B------:R5:W-:Y:S01]  /*153c0*/  STL [R1+0x20f4], R16 ;  /* 0x0020f41001007387 */ /* 0x000be20000100800 */
[----:B----4-:R-:W-:-:S03]  /*153d0*/  IMAD R8, R8, 0xeb, RZ ;  /* 0x000000eb08087824 */ /* 0x010fc600078e02ff */
[----:B------:R4:W-:Y:S01]  /*153e0*/  STL [R1+0x20e8], R9 ;  /* 0x0020e80901007387 */ /* 0x0009e20000100800 */
[----:B------:R-:W-:Y:S01]  /*153f0*/  LEA.HI.X.SX32 R29, R29, R15, 0x1, P6 ;  /* 0x0000000f1d1d7211 */ /* 0x000fe200030f0eff */
[----:B------:R-:W-:Y:S01]  /*15400*/  IMAD R20, R20, 0x14b, RZ ;  /* 0x0000014b14147824 */ /* 0x000fe200078e02ff */
[----:B------:R-:W1:Y:S01]  /*15410*/  LDC R18, c[0x0][0x268] ;  /* 0x00009a00ff127b82 */ /* 0x000e620000000800 */
[----:B-----5:R-:W-:-:S07]  /*15420*/  IADD3 R16, P5, R8, R5, RZ ;  /* 0x0000000508107210 */ /* 0x020fce0007fbe0ff */
[----:B----4-:R-:W4:Y:S01]  /*15430*/  LDC R9, c[0x0][0x268] ;  /* 0x00009a00ff097b82 */ /* 0x010f220000000800 */
[----:B------:R-:W-:Y:S04]  /*15440*/  STL [R1+0x20fc], R16 ;  /* 0x0020fc1001007387 */ /* 0x000fe80000100800 */
[----:B------:R5:W-:Y:S01]  /*15450*/  STL [R1+0x20f0], R29 ;  /* 0x0020f01d01007387 */ /* 0x000be20000100800 */
[----:B0-----:R-:W-:Y:S02]  /*15460*/  IMAD R3, R3, 0xec, RZ ;  /* 0x000000ec03037824 */ /* 0x001fe400078e02ff */
[----:B-----5:R-:W0:Y:S03]  /*15470*/  LDC R29, c[0x0][0x268] ;  /* 0x00009a00ff1d7b82 */ /* 0x020e260000000800 */
[----:B------:R-:W-:-:S05]  /*15480*/  IADD3 R16, P6, R3, R5, RZ ;  /* 0x0000000503107210 */ /* 0x000fca0007fde0ff */
[----:B------:R5:W-:Y:S01]  /*15490*/  STL [R1+0x2104], R16 ;  /* 0x0021041001007387 */ /* 0x000be20000100800 */
[----:B----4-:R-:W-:Y:S01]  /*154a0*/  IMAD R9, R9, 0xed, RZ ;  /* 0x000000ed09097824 */ /* 0x010fe200078e02ff */
[-C--:B-----5:R-:W-:Y:S02]  /*154b0*/  LEA.HI.X.SX32 R16, R8, R15.reuse, 0x1, P5 ;  /* 0x0000000f08107211 */ /* 0x0a0fe400028f0eff */
[----:B------:R-:W4:Y:S01]  /*154c0*/  LDC R8, c[0x0][0x268] ;  /* 0x00009a00ff087b82 */ /* 0x000f220000000800 */
[----:B------:R-:W-:Y:S02]  /*154d0*/  LEA.HI.X.SX32 R3, R3, R15, 0x1, P6 ;  /* 0x0000000f03037211 */ /* 0x000fe400030f0eff */
[----:B------:R5:W-:Y:S01]  /*154e0*/  STL [R1+0x20f8], R16 ;  /* 0x0020f81001007387 */ /* 0x000be20000100800 */
[----:B0-----:R-:W-:Y:S01]  /*154f0*/  IMAD R29, R29, 0xee, RZ ;  /* 0x000000ee1d1d7824 */ /* 0x001fe200078e02ff */
[----:B-----5:R-:W-:-:S05]  /*15500*/  IADD3 R16, P5, R9, R5, RZ ;  /* 0x0000000509107210 */ /* 0x020fca0007fbe0ff */
[----:B------:R-:W-:Y:S04]  /*15510*/  STL [R1+0x210c], R16 ;  /* 0x00210c1001007387 */ /* 0x000fe80000100800 */
[----:B------:R0:W-:Y:S02]  /*15520*/  STL [R1+0x2100], R3 ;  /* 0x0021000301007387 */ /* 0x0001e40000100800 */
[----:B0-----:R-:W0:Y:S01]  /*15530*/  LDC R3, c[0x0][0x268] ;  /* 0x00009a00ff037b82 */ /* 0x001e220000000800 */
[----:B------:R-:W-:Y:S01]  /*15540*/  IADD3 R16, P6, R29, R5, RZ ;  /* 0x000000051d107210 */ /* 0x000fe20007fde0ff */
[----:B----4-:R-:W-:-:S04]  /*15550*/  IMAD R8, R8, 0xef, RZ ;  /* 0x000000ef08087824 */ /* 0x010fc800078e02ff */
[----:B------:R4:W-:Y:S01]  /*15560*/  STL [R1+0x2114], R16 ;  /* 0x0021141001007387 */ /* 0x0009e20000100800 */
[-C--:B------:R-:W-:Y:S02]  /*15570*/  LEA.HI.X.SX32 R29, R29, R15.reuse, 0x1, P6 ;  /* 0x0000000f1d1d7211 */ /* 0x080fe400030f0eff */
[----:B----4-:R-:W-:Y:S02]  /*15580*/  LEA.HI.X.SX32 R16, R9, R15, 0x1, P5 ;  /* 0x0000000f09107211 */ /* 0x010fe400028f0eff */
[----:B------:R-:W4:Y:S03]  /*15590*/  LDC R9, c[0x0][0x268] ;  /* 0x00009a00ff097b82 */ /* 0x000f260000000800 */
[----:B------:R5:W-:Y:S01]  /*155a0*/  STL [R1+0x2108], R16 ;  /* 0x0021081001007387 */ /* 0x000be20000100800 */
[----:B0-----:R-:W-:Y:S01]  /*155b0*/  IMAD R3, R3, 0xf0, RZ ;  /* 0x000000f003037824 */ /* 0x001fe200078e02ff */
[----:B-----5:R-:W-:-:S05]  /*155c0*/  IADD3 R16, P5, R8, R5, RZ ;  /* 0x0000000508107210 */ /* 0x020fca0007fbe0ff */
[----:B------:R0:W-:Y:S04]  /*155d0*/  STL [R1+0x211c], R16 ;  /* 0x00211c1001007387 */ /* 0x0001e80000100800 */
[----:B------:R5:W-:Y:S01]  /*155e0*/  STL [R1+0x2110], R29 ;  /* 0x0021101d01007387 */ /* 0x000be20000100800 */
[----:B0-----:R-:W-:Y:S01]  /*155f0*/  IADD3 R16, P6, R3, R5, RZ ;  /* 0x0000000503107210 */ /* 0x001fe20007fde0ff */
[----:B-----5:R-:W0:Y:S04]  /*15600*/  LDC R29, c[0x0][0x268] ;  /* 0x00009a00ff1d7b82 */ /* 0x020e280000000800 */
[----:B------:R5:W-:Y:S01]  /*15610*/  STL [R1+0x2124], R16 ;  /* 0x0021241001007387 */ /* 0x000be20000100800 */
[----:B----4-:R-:W-:Y:S01]  /*15620*/  IMAD R9, R9, 0xf1, RZ ;  /* 0x000000f109097824 */ /* 0x010fe200078e02ff */
[----:B-----5:R-:W-:-:S02]  /*15630*/  LEA.HI.X.SX32 R16, R8, R15, 0x1, P5 ;  /* 0x0000000f08107211 */ /* 0x020fc400028f0eff */
[----:B------:R-:W4:Y:S03]  /*15640*/  LDC R8, c[0x0][0x268] ;  /* 0x00009a00ff087b82 */ /* 0x000f260000000800 */
[----:B------:R5:W-:Y:S02]  /*15650*/  STL [R1+0x2118], R16 ;  /* 0x0021181001007387 */ /* 0x000be40000100800 */
[----:B-----5:R-:W-:Y:S01]  /*15660*/  IADD3 R16, P5, R9, R5, RZ ;  /* 0x0000000509107210 */ /* 0x020fe20007fbe0ff */
[----:B0-----:R-:W-:-:S04]  /*15670*/  IMAD R29, R29, 0xf2, RZ ;  /* 0x000000f21d1d7824 */ /* 0x001fc800078e02ff */
[----:B------:R0:W-:Y:S02]  /*15680*/  STL [R1+0x212c], R16 ;  /* 0x00212c1001007387 */ /* 0x0001e40000100800 */
[----:B0-----:R-:W-:Y:S02]  /*15690*/  LEA.HI.X.SX32 R16, R3, R15, 0x1, P6 ;  /* 0x0000000f03107211 */ /* 0x001fe400030f0eff */
[----:B------:R-:W-:-:S03]  /*156a0*/  IADD3 R3, P6, R29, R5, RZ ;  /* 0x000000051d037210 */ /* 0x000fc60007fde0ff */
[----:B------:R0:W-:Y:S04]  /*156b0*/  STL [R1+0x2120], R16 ;  /* 0x0021201001007387 */ /* 0x0001e80000100800 */
[----:B------:R5:W-:Y:S01]  /*156c0*/  STL [R1+0x2134], R3 ;  /* 0x0021340301007387 */ /* 0x000be20000100800 */
[----:B0-----:R-:W0:Y:S08]  /*156d0*/  LDC R16, c[0x0][0x268] ;  /* 0x00009a00ff107b82 */ /* 0x001e300000000800 */
[----:B-----5:R-:W5:Y:S01]  /*156e0*/  LDC R3, c[0x0][0x268] ;  /* 0x00009a00ff037b82 */ /* 0x020f620000000800 */
[-C--:B------:R-:W-:Y:S01]  /*156f0*/  LEA.HI.X.SX32 R9, R9, R15.reuse, 0x1, P5 ;  /* 0x0000000f09097211 */ /* 0x080fe200028f0eff */
[----:B----4-:R-:W-:Y:S01]  /*15700*/  IMAD R8, R8, 0xf3, RZ ;  /* 0x000000f308087824 */ /* 0x010fe200078e02ff */
[----:B------:R-:W-:-:S03]  /*15710*/  LEA.HI.X.SX32 R29, R29, R15, 0x1, P6 ;  /* 0x0000000f1d1d7211 */ /* 0x000fc600030f0eff */
[----:B------:R4:W-:Y:S02]  /*15720*/  STL [R1+0x2128], R9 ;  /* 0x0021280901007387 */ /* 0x0009e40000100800 */
[----:B----4-:R-:W-:Y:S01]  /*15730*/  IADD3 R9, P5, R8, R5, RZ ;  /* 0x0000000508097210 */ /* 0x010fe20007fbe0ff */
[----:B0-----:R-:W-:-:S04]  /*15740*/  IMAD R16, R16, 0xf4, RZ ;  /* 0x000000f410107824 */ /* 0x001fc800078e02ff */
[----:B------:R0:W-:Y:S01]  /*15750*/  STL [R1+0x213c], R9 ;  /* 0x00213c0901007387 */ /* 0x0001e20000100800 */
[----:B------:R-:W-:Y:S01]  /*15760*/  LEA.HI.X.SX32 R8, R8, R15, 0x1, P5 ;  /* 0x0000000f08087211 */ /* 0x000fe200028f0eff */
[----:B-----5:R-:W-:Y:S02]  /*15770*/  IMAD R3, R3, 0xf5, RZ ;  /* 0x000000f503037824 */ /* 0x020fe400078e02ff */
[----:B0-----:R-:W4:Y:S04]  /*15780*/  LDL.LU R9, [R1+0x29dc] ;  /* 0x0029dc0001097983 */ /* 0x001f280000300800 */
[----:B------:R0:W-:Y:S02]  /*15790*/  STL [R1+0x2130], R29 ;  /* 0x0021301d01007387 */ /* 0x0001e40000100800 */
[----:B0-----:R-:W-:-:S05]  /*157a0*/  IADD3 R29, P6, R16, R5, RZ ;  /* 0x00000005101d7210 */ /* 0x001fca0007fde0ff */
[----:B------:R0:W-:Y:S04]  /*157b0*/  STL [R1+0x2144], R29 ;  /* 0x0021441d01007387 */ /* 0x0001e80000100800 */
[----:B------:R5:W-:Y:S01]  /*157c0*/  STL [R1+0x2138], R8 ;  /* 0x0021380801007387 */ /* 0x000be20000100800 */
[----:B0-----:R-:W0:Y:S01]  /*157d0*/  LDC R29, c[0x0][0x268] ;  /* 0x00009a00ff1d7b82 */ /* 0x001e220000000800 */
[----:B-----5:R-:W-:-:S05]  /*157e0*/  IADD3 R8, P5, R3, R5, RZ ;  /* 0x0000000503087210 */ /* 0x020fca0007fbe0ff */
[----:B------:R5:W-:Y:S04]  /*157f0*/  STL [R1+0x214c], R8 ;  /* 0x00214c0801007387 */ /* 0x000be80000100800 */
[----:B-----5:R-:W5:Y:S01]  /*15800*/  LDL.LU R8, [R1+0x29d8] ;  /* 0x0029d80001087983 */ /* 0x020f620000300800 */
[----:B------:R-:W-:Y:S01]  /*15810*/  LEA.HI.X.SX32 R16, R16, R15, 0x1, P6 ;  /* 0x0000000f10107211 */ /* 0x000fe200030f0eff */
[----:B0-----:R-:W-:-:S04]  /*15820*/  IMAD R29, R29, 0xf6, RZ ;  /* 0x000000f61d1d7824 */ /* 0x001fc800078e02ff */
[----:B------:R-:W-:Y:S01]  /*15830*/  STL [R1+0x2140], R16 ;  /* 0x0021401001007387 */ /* 0x000fe20000100800 */
[----:B------:R-:W-:Y:S02]  /*15840*/  LEA.HI.X.SX32 R3, R3, R15, 0x1, P5 ;  /* 0x0000000f03037211 */ /* 0x000fe400028f0eff */
[----:B------:R-:W-:-:S05]  /*15850*/  IADD3 R29, P6, R29, R5, RZ ;  /* 0x000000051d1d7210 */ /* 0x000fca0007fde0ff */
[----:B------:R0:W-:Y:S04]  /*15860*/  STL [R1+0x2154], R29 ;  /* 0x0021541d01007387 */ /* 0x0001e80000100800 */
[----:B------:R3:W-:Y:S01]  /*15870*/  STL [R1+0x2148], R3 ;  /* 0x0021480301007387 */ /* 0x0007e20000100800 */
[----:B0-----:R-:W0:Y:S02]  /*15880*/  LDC R29, c[0x0][0x268] ;  /* 0x00009a00ff1d7b82 */ /* 0x001e240000000800 */
[----:B0-----:R-:W-:Y:S02]  /*15890*/  IMAD R29, R29, 0xf8, RZ ;  /* 0x000000f81d1d7824 */ /* 0x001fe400078e02ff */
[----:B-----5:R-:W-:-:S04]  /*158a0*/  IMAD R16, R8, 0xf7, RZ ;  /* 0x000000f708107824 */ /* 0x020fc800078e02ff */
[----:B------:R-:W0:Y:S01]  /*158b0*/  LDC R8, c[0x0][0x268] ;  /* 0x00009a00ff087b82 */ /* 0x000e220000000800 */
[----:B---3--:R-:W-:-:S05]  /*158c0*/  IADD3 R3, P5, R16, R5, RZ ;  /* 0x0000000510037210 */ /* 0x008fca0007fbe0ff */
[----:B------:R3:W-:Y:S02]  /*158d0*/  STL [R1+0x215c], R3 ;  /* 0x00215c0301007387 */ /* 0x0007e40000100800 */
[----:B---3--:R-:W3:Y:S02]  /*158e0*/  LDC R3, c[0x0][0x268] ;  /* 0x00009a00ff037b82 */ /* 0x008ee40000000800 */
[----:B0-----:R3:W-:Y:S02]  /*158f0*/  STL [R1+0x29c8], R8 ;  /* 0x0029c80801007387 */ /* 0x0017e40000100800 */
[----:B---3--:R-:W-:-:S04]  /*15900*/  IMAD R8, R3, 0xf6, RZ ;  /* 0x000000f603087824 */ /* 0x008fc800078e02ff */
[----:B------:R-:W0:Y:S01]  /*15910*/  LDC R3, c[0x0][0x268] ;  /* 0x00009a00ff037b82 */ /* 0x000e220000000800 */
[-C--:B------:R-:W-:Y:S02]  /*15920*/  LEA.HI.X.SX32 R8, R8, R15.reuse, 0x1, P6 ;  /* 0x0000000f08087211 */ /* 0x080fe400030f0eff */
[----:B------:R-:W-:-:S03]  /*15930*/  LEA.HI.X.SX32 R16, R16, R15, 0x1, P5 ;  /* 0x0000000f10107211 */ /* 0x000fc600028f0eff */
[----:B------:R3:W-:Y:S02]  /*15940*/  STL [R1+0x2150], R8 ;  /* 0x0021500801007387 */ /* 0x0007e40000100800 */
[----:B---3--:R-:W-:Y:S01]  /*15950*/  IADD3 R8, P6, R29, R5, RZ ;  /* 0x000000051d087210 */ /* 0x008fe20007fde0ff */
[----:B0-----:R-:W-:-:S04]  /*15960*/  IMAD R3, R3, 0xfa, RZ ;  /* 0x000000fa03037824 */ /* 0x001fc800078e02ff */
[----:B------:R4:W-:Y:S01]  /*15970*/  STL [R1+0x2164], R8 ;  /* 0x0021640801007387 */ /* 0x0009e20000100800 */
[----:B------:R-:W-:-:S03]  /*15980*/  LEA.HI.X.SX32 R29, R29, R15, 0x1, P6 ;  /* 0x0000000f1d1d7211 */ /* 0x000fc600030f0eff */
[----:B------:R0:W-:Y:S01]  /*15990*/  STL [R1+0x2158], R16 ;  /* 0x0021581001007387 */ /* 0x0001e20000100800 */
[-C--:B----4-:R-:W-:Y:S02]  /*159a0*/  IADD3 R8, P5, R9, R5.reuse, RZ ;  /* 0x0000000509087210 */ /* 0x090fe40007fbe0ff */
[----:B0-----:R-:W-:-:S03]  /*159b0*/  IADD3 R16, P6, R3, R5, RZ ;  /* 0x0000000503107210 */ /* 0x001fc60007fde0ff */
[----:B------:R0:W-:Y:S04]  /*159c0*/  STL [R1+0x216c], R8 ;  /* 0x00216c0801007387 */ /* 0x0001e80000100800 */
[----:B------:R-:W-:Y:S04]  /*159d0*/  STL [R1+0x2160], R29 ;  /* 0x0021601d01007387 */ /* 0x000fe80000100800 */
[----:B------:R3:W-:Y:S01]  /*159e0*/  STL [R1+0x2174], R16 ;  /* 0x0021741001007387 */ /* 0x0007e20000100800 */
[-C--:B0-----:R-:W-:Y:S02]  /*159f0*/  LEA.HI.X.SX32 R8, R9, R15.reuse, 0x1, P5 ;  /* 0x0000000f09087211 */ /* 0x081fe400028f0eff */
[----:B------:R-:W0:Y:S08]  /*15a00*/  LDC R9, c[0x0][0x268] ;  /* 0x00009a00ff097b82 */ /* 0x000e300000000800 */
[----:B---3--:R-:W3:Y:S01]  /*15a10*/  LDC R16, c[0x0][0x268] ;  /* 0x00009a00ff107b82 */ /* 0x008ee20000000800 */
[----:B------:R4:W-:Y:S01]  /*15a20*/  STL [R1+0x2168], R8 ;  /* 0x0021680801007387 */ /* 0x0009e20000100800 */
[----:B------:R-:W-:-:S06]  /*15a30*/  LEA.HI.X.SX32 R3, R3, R15, 0x1, P6 ;  /* 0x0000000f03037211 */ /* 0x000fcc00030f0eff */
[----:B------:R-:W5:Y:S01]  /*15a40*/  LDC R29, c[0x0][0x268] ;  /* 0x00009a00ff1d7b82 */ /* 0x000f620000000800 */
[----:B----4-:R-:W-:Y:S01]  /*15a50*/  IADD3 R8, P5, R17, R5, RZ ;  /* 0x0000000511087210 */ /* 0x010fe20007fbe0ff */
[----:B0-----:R-:W-:-:S04]  /*15a60*/  IMAD R9, R9, 0x163, RZ ;  /* 0x0000016309097824 */ /* 0x001fc800078e02ff */
[----:B------:R0:W-:Y:S01]  /*15a70*/  STL [R1+0x217c], R8 ;  /* 0x00217c0801007387 */ /* 0x0001e20000100800 */
[----:B---3--:R-:W-:-:S03]  /*15a80*/  IMAD R16, R16, 0xfc, RZ ;  /* 0x000000fc10107824 */ /* 0x008fc600078e02ff */
[----:B------:R3:W-:Y:S01]  /*15a90*/  STL [R1+0x29c4], R9 ;  /* 0x0029c40901007387 */ /* 0x0007e20000100800 */
[----:B0-----:R-:W-:-:S03]  /*15aa0*/  LEA.HI.X.SX32 R8, R17, R15, 0x1, P5 ;  /* 0x0000000f11087211 */ /* 0x001fc600028f0eff */
[----:B------:R0:W-:Y:S01]  /*15ab0*/  STL [R1+0x2170], R3 ;  /* 0x0021700301007387 */ /* 0x0001e20000100800 */
[----:B------:R-:W-:Y:S01]  /*15ac0*/  IMAD R19, R19, 0x153, RZ ;  /* 0x0000015313137824 */ /* 0x000fe200078e02ff */
[----:B------:R-:W4:Y:S01]  /*15ad0*/  LDC R17, c[0x0][0x268] ;  /* 0x00009a00ff117b82 */ /* 0x000f220000000800 */
[----:B---3--:R-:W-:-:S07]  /*15ae0*/  IADD3 R9, P6, R16, R5, RZ ;  /* 0x0000000510097210 */ /* 0x008fce0007fde0ff */
[----:B0-----:R-:W0:Y:S01]  /*15af0*/  LDC R3, c[0x0][0x268] ;  /* 0x00009a00ff037b82 */ /* 0x001e220000000800 */
[----:B------:R-:W-:Y:S04]  /*15b00*/  STL [R1+0x2184], R9 ;  /* 0x0021840901007387 */ /* 0x000fe80000100800 */
[----:B------:R3:W-:Y:S03]  /*15b10*/  STL [R1+0x2178], R8 ;  /* 0x0021780801007387 */ /* 0x0007e60000100800 */
[----:B---3--:R-:W3:Y:S01]  /*15b20*/  LDC R8, c[0x0][0x268] ;  /* 0x00009a00ff087b82 */ /* 0x008ee20000000800 */
[----:B-----5:R-:W-:-:S05]  /*15b30*/  IMAD R29, R29, 0xfd, RZ ;  /* 0x000000fd1d1d7824 */ /* 0x020fca00078e02ff */
[----:B------:R-:W-:Y:S01]  /*15b40*/  IADD3 R9, P5, R29, R5, RZ ;  /* 0x000000051d097210 */ /* 0x000fe20007fbe0ff */
[----:B0-----:R-:W-:-:S04]  /*15b50*/  IMAD R3, R3, 0xfe, RZ ;  /* 0x000000fe03037824 */ /* 0x001fc800078e02ff */
[----:B------:R3:W-:Y:S01]  /*15b60*/  STL [R1+0x218c], R9 ;  /* 0x00218c0901007387 */ /* 0x0007e20000100800 */
[-C--:B------:R-:W-:Y:S01]  /*15b70*/  LEA.HI.X.SX32 R29, R29, R15.reuse, 0x1, P5 ;  /* 0x0000000f1d1d7211 */ /* 0x080fe200028f0eff */
[----:B---3--:R-:W-:Y:S01]  /*15b80*/  IMAD R9, R8, 0xff, RZ ;  /* 0x000000ff08097824 */ /* 0x008fe200078e02ff */
[----:B------:R-:W-:Y:S02]  /*15b90*/  LEA.HI.X.SX32 R8, R16, R15, 0x1, P6 ;  /* 0x0000000f10087211 */ /* 0x000fe400030f0eff */
[----:B------:R-:W-:-:S03]  /*15ba0*/  IADD3 R16, P6, R3, R5, RZ ;  /* 0x0000000503107210 */ /* 0x000fc60007fde0ff */
[----:B------:R0:W-:Y:S04]  /*15bb0*/  STL [R1+0x2180], R8 ;  /* 0x0021800801007387 */ /* 0x0001e80000100800 */
[----:B------:R-:W-:Y:S04]  /*15bc0*/  STL [R1+0x2194], R16 ;  /* 0x0021941001007387 */ /* 0x000fe80000100800 */
[----:B------:R3:W-:Y:S01]  /*15bd0*/  STL [R1+0x2188], R29 ;  /* 0x0021881d01007387 */ /* 0x0007e20000100800 */
[----:B0-----:R-:W0:Y:S01]  /*15be0*/  LDC R8, c[0x0][0x268] ;  /* 0x00009a00ff087b82 */ /* 0x001e220000000800 */
[----:B---3--:R-:W-:-:S07]  /*15bf0*/  IADD3 R29, P5, R9, R5, RZ ;  /* 0x00000005091d7210 */ /* 0x008fce0007fbe0ff */
[----:B------:R-:W3:Y:S01]  /*15c00*/  LDC R16, c[0x0][0x268] ;  /* 0x00009a00ff107b82 */ /* 0x000ee20000000800 */
[----:B------:R5:W-:Y:S04]  /*15c10*/  STL [R1+0x219c], R29 ;  /* 0x00219c1d01007387 */ /* 0x000be80000100800 */
[----:B-----5:R-:W5:Y:S01]  /*15c20*/  LDL.LU R29, [R1+0x29d4] ;  /* 0x0029d400011d7983 */ /* 0x020f620000300800 */
[----:B------:R-:W-:Y:S01]  /*15c30*/  LEA.HI.X.SX32 R3, R3, R15, 0x1, P6 ;  /* 0x0000000f03037211 */ /* 0x000fe200030f0eff */
[----:B0-----:R-:W-:-:S04]  /*15c40*/  IMAD.SHL.U32 R8, R8, 0x100, RZ ;  /* 0x0000010008087824 */ /* 0x001fc800078e00ff */
[----:B------:R0:W-:Y:S01]  /*15c50*/  STL [R1+0x2190], R3 ;  /* 0x0021900301007387 */ /* 0x0001e20000100800 */
[----:B------:R-:W-:Y:S01]  /*15c60*/  LEA.HI.X.SX32 R9, R9, R15, 0x1, P5 ;  /* 0x0000000f09097211 */ /* 0x000fe200028f0eff */
[----:B---3--:R-:W-:Y:S01]  /*15c70*/  IMAD R16, R16, 0x101, RZ ;  /* 0x0000010110107824 */ /* 0x008fe200078e02ff */
[----:B0-----:R-:W-:-:S05]  /*15c80*/  IADD3 R3, P6, R8, R5, RZ ;  /* 0x0000000508037210 */ /* 0x001fca0007fde0ff */
[----:B------:R0:W-:Y:S01]  /*15c90*/  STL [R1+0x21a4], R3 ;  /* 0x0021a40301007387 */ /* 0x0001e20000100800 */
[----:B------:R-:W-:-:S03]  /*15ca0*/  LEA.HI.X.SX32 R8, R8, R15, 0x1, P6 ;  /* 0x0000000f08087211 */ /* 0x000fc600030f0eff */
[----:B------:R3:W-:Y:S01]  /*15cb0*/  STL [R1+0x2198], R9 ;  /* 0x0021980901007387 */ /* 0x0007e20000100800 */
[----:B0-----:R-:W0:Y:S01]  /*15cc0*/  LDC R3, c[0x0][0x268] ;  /* 0x00009a00ff037b82 */ /* 0x001e220000000800 */
[----:B---3--:R-:W-:-:S05]  /*15cd0*/  IADD3 R9, P5, R16, R5, RZ ;  /* 0x0000000510097210 */ /* 0x008fca0007fbe0ff */
[----:B------:R-:W-:Y:S04]  /*15ce0*/  STL [R1+0x21ac], R9 ;  /* 0x0021ac0901007387 */ /* 0x000fe80000100800 */
[----:B------:R3:W-:Y:S02]  /*15cf0*/  STL [R1+0x21a0], R8 ;  /* 0x0021a00801007387 */ /* 0x0007e40000100800 */
[----:B---3--:R-:W3:Y:S01]  /*15d00*/  LDC R8, c[0x0][0x268] ;  /* 0x00009a00ff087b82 */ /* 0x008ee20000000800 */
[----:B0-----:R-:W-:Y:S01]  /*15d10*/  IMAD R3, R3, 0x103, RZ ;  /* 0x0000010303037824 */ /* 0x001fe200078e02ff */
[----:B-----5:R-:W-:-:S05]  /*15d20*/  IADD3 R9, P6, R29, R5, RZ ;  /* 0x000000051d097210 */ /* 0x020fca0007fde0ff */
[----:B------:R0:W-:Y:S02]  /*15d30*/  STL [R1+0x21b4], R9 ;  /* 0x0021b40901007387 */ /* 0x0001e40000100800 */
[----:B0-----:R-:W-:Y:S02]  /*15d40*/  LEA.HI.X.SX32 R9, R16, R15, 0x1, P5 ;  /* 0x0000000f10097211 */ /* 0x001fe400028f0eff */
[----:B------:R-:W0:Y:S03]  /*15d50*/  LDC R16, c[0x0][0x268] ;  /* 0x00009a00ff107b82 */ /* 0x000e260000000800 */
[----:B------:R5:W-:Y:S02]  /*15d60*/  STL [R1+0x21a8], R9 ;  /* 0x0021a80901007387 */ /* 0x000be40000100800 */
[----:B-----5:R-:W-:-:S05]  /*15d70*/  IADD3 R9, P5, R3, R5, RZ ;  /* 0x0000000503097210 */ /* 0x020fca0007fbe0ff */
[----:B------:R3:W-:Y:S01]  /*15d80*/  STL [R1+0x21bc], R9 ;  /* 0x0021bc0901007387 */ /* 0x0007e20000100800 */
[-C--:B------:R-:W-:Y:S02]  /*15d90*/  LEA.HI.X.SX32 R29, R29, R15.reuse, 0x1, P6 ;  /* 0x0000000f1d1d7211 */ /* 0x080fe400030f0eff */
[----:B------:R-:W-:Y:S01]  /*15da0*/  LEA.HI.X.SX32 R3, R3, R15, 0x1, P5 ;  /* 0x0000000f03037211 */ /* 0x000fe200028f0eff */
[----:B---3--:R-:W-:Y:S02]  /*15db0*/  IMAD R9, R8, 0x104, RZ ;  /* 0x0000010408097824 */ /* 0x008fe400078e02ff */
[----:B0-----:R-:W-:-:S03]  /*15dc0*/  IMAD R16, R16, 0x105, RZ ;  /* 0x0000010510107824 */ /* 0x001fc600078e02ff */
[-C--:B------:R-:W-:Y:S01]  /*15dd0*/  IADD3 R8, P6, R9, R5.reuse, RZ ;  /* 0x0000000509087210 */ /* 0x080fe20007fde0ff */
        /* <DEDUP_REMOVED lines=8> */
[----:B0-----:R-:W-:-:S05]  /*15e60*/  IMAD R29, R29, 0x168, RZ ;  /* 0x000001681d1d7824 */ /* 0x001fca00078e02ff */
[----:B------:R0:W-:Y:S01]  /*15e70*/  STL [R1+0x29bc], R29 ;  /* 0x0029bc1d01007387 */ /* 0x0001e20000100800 */
[----:B---3--:R-:W-:Y:S01]  /*15e80*/  IMAD R8, R8, 0x106, RZ ;  /* 0x0000010608087824 */ /* 0x008fe200078e02ff */
[-C--:B0-----:R-:W-:Y:S02]  /*15e90*/  LEA.HI.X.SX32 R29, R9, R15.reuse, 0x1, P6 ;  /* 0x0000000f091d7211 */ /* 0x081fe400030f0eff */
[----:B------:R-:W-:-:S03]  /*15ea0*/  LEA.HI.X.SX32 R16, R16, R15, 0x1, P5 ;  /* 0x0000000f10107211 */ /* 0x000fc600028f0eff */
[----:B------:R0:W-:Y:S02]  /*15eb0*/  STL [R1+0x21c0], R29 ;  /* 0x0021c01d01007387 */ /* 0x0001e40000100800 */
[----:B0-----:R-:W-:-:S05]  /*15ec0*/  IADD3 R29, P6, R8, R5, RZ ;  /* 0x00000005081d7210 */ /* 0x001fca0007fde0ff */
[----:B------:R0:W-:Y:S04]  /*15ed0*/  STL [R1+0x21d4], R29 ;  /* 0x0021d41d01007387 */ /* 0x0001e80000100800 */
[----:B------:R3:W-:Y:S01]  /*15ee0*/  STL [R1+0x21c8], R16 ;  /* 0x0021c81001007387 */ /* 0x0007e20000100800 */
[----:B0-----:R-:W0:Y:S01]  /*15ef0*/  LDC R29, c[0x0][0x268] ;  /* 0x00009a00ff1d7b82 */ /* 0x001e220000000800 */
[----:B-----5:R-:W-:-:S07]  /*15f00*/  IMAD R9, R3, 0x107, RZ ;  /* 0x0000010703097824 */ /* 0x020fce00078e02ff */
[----:B------:R-:W5:Y:S01]  /*15f10*/  LDC R3, c[0x0][0x268] ;  /* 0x00009a00ff037b82 */ /* 0x000f620000000800 */
[----:B---3--:R-:W-:-:S05]  /*15f20*/  IADD3 R16, P5, R9, R5, RZ ;  /* 0x0000000509107210 */ /* 0x008fca0007fbe0ff */
[----:B------:R3:W-:Y:S04]  /*15f30*/  STL [R1+0x21dc], R16 ;  /* 0x0021dc1001007387 */ /* 0x0007e80000100800 */
[----:B---3--:R-:W3:Y:S04]  /*15f40*/  LDL.LU R16, [R1+0x29cc] ;  /* 0x0029cc0001107983 */ /* 0x008ee80000300800 */
[----:B-----5:R5:W-:Y:S02]  /*15f50*/  STL [R1+0x29c0], R3 ;  /* 0x0029c00301007387 */ /* 0x020be40000100800 */
[----:B-----5:R-:W-:-:S02]  /*15f60*/  LEA.HI.X.SX32 R3, R8, R15, 0x1, P6 ;  /* 0x0000000f08037211 */ /* 0x020fc400030f0eff */
[----:B------:R-:W5:Y:S01]  /*15f70*/  LDC R8, c[0x0][0x268] ;  /* 0x00009a00ff087b82 */ /* 0x000f620000000800 */
[----:B0-----:R-:W-:Y:S02]  /*15f80*/  IMAD R29, R29, 0x109, RZ ;  /* 0x000001091d1d7824 */ /* 0x001fe400078e02ff */
[----:B------:R3:W-:Y:S01]  /*15f90*/  STL [R1+0x21d0], R3 ;  /* 0x0021d00301007387 */ /* 0x0007e20000100800 */
[----:B------:R-:W-:Y:S02]  /*15fa0*/  LEA.HI.X.SX32 R9, R9, R15, 0x1, P5 ;  /* 0x0000000f09097211 */ /* 0x000fe400028f0eff */
[----:B---3--:R-:W-:-:S05]  /*15fb0*/  IADD3 R3, P6, R16, R5, RZ ;  /* 0x0000000510037210 */ /* 0x008fca0007fde0ff */
[----:B------:R0:W-:Y:S04]  /*15fc0*/  STL [R1+0x21e4], R3 ;  /* 0x0021e40301007387 */ /* 0x0001e80000100800 */
[----:B------:R5:W-:Y:S01]  /*15fd0*/  STL [R1+0x21d8], R9 ;  /* 0x0021d80901007387 */ /* 0x000be20000100800 */
[----:B0-----:R-:W-:Y:S01]  /*15fe0*/  IADD3 R3, P5, R29, R5, RZ ;  /* 0x000000051d037210 */ /* 0x001fe20007fbe0ff */
[----:B-----5:R-:W-:Y:S01]  /*15ff0*/  IMAD R9, R8, 0x10a, RZ ;  /* 0x0000010a08097824 */ /* 0x020fe200078e02ff */
[----:B------:R-:W-:-:S03]  /*16000*/  LEA.HI.X.SX32 R8, R16, R15, 0x1, P6 ;  /* 0x0000000f10087211 */ /* 0x000fc600030f0eff */
[----:B------:R0:W-:Y:S01]  /*16010*/  STL [R1+0x21ec], R3 ;  /* 0x0021ec0301007387 */ /* 0x0001e20000100800 */
[----:B-1----:R-:W-:Y:S01]  /*16020*/  IMAD R18, R18, 0x15b, RZ ;  /* 0x0000015b12127824 */ /* 0x002fe200078e02ff */
[----:B------:R-:W1:Y:S02]  /*16030*/  LDC R16, c[0x0][0x268] ;  /* 0x00009a00ff107b82 */ /* 0x000e640000000800 */
[----:B------:R3:W-:Y:S01]  /*16040*/  STL [R1+0x21e0], R8 ;  /* 0x0021e00801007387 */ /* 0x0007e20000100800 */
[----:B0-----:R-:W-:-:S05]  /*16050*/  IADD3 R3, P6, R9, R5, RZ ;  /* 0x0000000509037210 */ /* 0x001fca0007fde0ff */
[----:B---3--:R-:W0:Y:S01]  /*16060*/  LDC R8, c[0x0][0x268] ;  /* 0x00009a00ff087b82 */ /* 0x008e220000000800 */
[----:B------:R3:W-:Y:S02]  /*16070*/  STL [R1+0x21f4], R3 ;  /* 0x0021f40301007387 */ /* 0x0007e40000100800 */
[----:B---3--:R-:W-:-:S05]  /*16080*/  LEA.HI.X.SX32 R3, R29, R15, 0x1, P5 ;  /* 0x0000000f1d037211 */ /* 0x008fca00028f0eff */
[----:B------:R-:W3:Y:S01]  /*16090*/  LDC R29, c[0x0][0x268] ;  /* 0x00009a00ff1d7b82 */ /* 0x000ee20000000800 */
[----:B------:R5:W-:Y:S02]  /*160a0*/  STL [R1+0x21e8], R3 ;  /* 0x0021e80301007387 */ /* 0x000be40000100800 */
[----:B-----5:R-:W-:-:S05]  /*160b0*/  IADD3 R3, P5, R28, R5, RZ ;  /* 0x000000051c037210 */ /* 0x020fca0007fbe0ff */
[----:B------:R5:W-:Y:S01]  /*160c0*/  STL [R1+0x21fc], R3 ;  /* 0x0021fc0301007387 */ /* 0x000be20000100800 */
[----:B0-----:R-:W-:Y:S01]  /*160d0*/  IMAD R8, R8, 0x10c, RZ ;  /* 0x0000010c08087824 */ /* 0x001fe200078e02ff */
[----:B-----5:R-:W-:-:S05]  /*160e0*/  LEA.HI.X.SX32 R3, R9, R15, 0x1, P6 ;  /* 0x0000000f09037211 */ /* 0x020fca00030f0eff */
[----:B------:R0:W-:Y:S01]  /*160f0*/  STL [R1+0x21f0], R3 ;  /* 0x0021f00301007387 */ /* 0x0001e20000100800 */
[----:B------:R-:W-:Y:S02]  /*16100*/  IADD3 R9, P6, R8, R5, RZ ;  /* 0x0000000508097210 */ /* 0x000fe40007fde0ff */
[----:B0-----:R-:W-:Y:S02]  /*16110*/  LEA.HI.X.SX32 R3, R28, R15, 0x1, P5 ;  /* 0x0000000f1c037211 */ /* 0x001fe400028f0eff */
[----:B------:R-:W0:Y:S01]  /*16120*/  LDC R28, c[0x0][0x268] ;  /* 0x00009a00ff1c7b82 */ /* 0x000e220000000800 */
[----:B------:R5:W-:Y:S01]  /*16130*/  STL [R1+0x2204], R9 ;  /* 0x0022040901007387 */ /* 0x000be20000100800 */
[----:B---3--:R-:W-:-:S03]  /*16140*/  IMAD R29, R29, 0x10d, RZ ;  /* 0x0000010d1d1d7824 */ /* 0x008fc600078e02ff */
[----:B------:R3:W-:Y:S03]  /*16150*/  STL [R1+0x21f8], R3 ;  /* 0x0021f80301007387 */ /* 0x0007e60000100800 */
[----:B-----5:R-:W5:Y:S01]  /*16160*/  LDC R9, c[0x0][0x268] ;  /* 0x00009a00ff097b82 */ /* 0x020f620000000800 */
[----:B---3--:R-:W-:-:S05]  /*16170*/  IADD3 R3, P5, R29, R5, RZ ;  /* 0x000000051d037210 */ /* 0x008fca0007fbe0ff */
[----:B------:R3:W-:Y:S01]  /*16180*/  STL [R1+0x220c], R3 ;  /* 0x00220c0301007387 */ /* 0x0007e20000100800 */
[----:B0-----:R-:W-:Y:S01]  /*16190*/  IMAD R28, R28, 0x16c, RZ ;  /* 0x0000016c1c1c7824 */ /* 0x001fe200078e02ff */
[----:B---3--:R-:W0:Y:S04]  /*161a0*/  LDC R3, c[0x0][0x268] ;  /* 0x00009a00ff037b82 */ /* 0x008e280000000800 */
[----:B------:R3:W-:Y:S02]  /*161b0*/  STL [R1+0x29b8], R28 ;  /* 0x0029b81c01007387 */ /* 0x0007e40000100800 */
[----:B---3--:R-:W-:Y:S02]  /*161c0*/  LEA.HI.X.SX32 R28, R8, R15, 0x1, P6 ;  /* 0x0000000f081c7211 */ /* 0x008fe400030f0eff */
[----:B------:R-:W3:Y:S01]  /*161d0*/  LDC R8, c[0x0][0x268] ;  /* 0x00009a00ff087b82 */ /* 0x000ee20000000800 */
[----:B-----5:R-:W-:-:S02]  /*161e0*/  IMAD R9, R9, 0x10e, RZ ;  /* 0x0000010e09097824 */ /* 0x020fc400078e02ff */
[----:B------:R5:W-:Y:S03]  /*161f0*/  STL [R1+0x2200], R28 ;  /* 0x0022001c01007387 */ /* 0x000be60000100800 */
[----:B-----5:R-:W-:Y:S01]  /*16200*/  IADD3 R28, P6, R9, R5, RZ ;  /* 0x00000005091c7210 */ /* 0x020fe20007fde0ff */
[----:B0-----:R-:W-:-:S04]  /*16210*/  IMAD R3, R3, 0x10f, RZ ;  /* 0x0000010f03037824 */ /* 0x001fc800078e02ff */
[----:B------:R0:W-:Y:S02]  /*16220*/  STL [R1+0x2214], R28 ;  /* 0x0022141c01007387 */ /* 0x0001e40000100800 */
[----:B0-----:R-:W-:Y:S02]  /*16230*/  LEA.HI.X.SX32 R28, R29, R15, 0x1, P5 ;  /* 0x0000000f1d1c7211 */ /* 0x001fe400028f0eff */
[----:B------:R-:W-:Y:S01]  /*16240*/  IADD3 R29, P5, R3, R5, RZ ;  /* 0x00000005031d7210 */ /* 0x000fe20007fbe0ff */
[----:B---3--:R-:W-:Y:S02]  /*16250*/  IMAD R8, R8, 0x110, RZ ;  /* 0x0000011008087824 */ /* 0x008fe400078e02ff */
[----:B------:R0:W-:Y:S04]  /*16260*/  STL [R1+0x2208], R28 ;  /* 0x0022081c01007387 */ /* 0x0001e80000100800 */
[----:B------:R3:W-:Y:S01]  /*16270*/  STL [R1+0x221c], R29 ;  /* 0x00221c1d01007387 */ /* 0x0007e20000100800 */
[----:B0-----:R-:W-:-:S02]  /*16280*/  LEA.HI.X.SX32 R28, R9, R15, 0x1, P6 ;  /* 0x0000000f091c7211 */ /* 0x001fc400030f0eff */
[----:B------:R-:W0:Y:S03]  /*16290*/  LDC R9, c[0x0][0x268] ;  /* 0x00009a00ff097b82 */ /* 0x000e260000000800 */
[----:B------:R5:W-:Y:S01]  /*162a0*/  STL [R1+0x2210], R28 ;  /* 0x0022101c01007387 */ /* 0x000be20000100800 */
[----:B---3--:R-:W-:Y:S02]  /*162b0*/  IMAD R29, R4, 0x111, RZ ;  /* 0x00000111041d7824 */ /* 0x008fe400078e02ff */
[----:B----4-:R-:W-:Y:S02]  /*162c0*/  IMAD R17, R17, 0x164, RZ ;  /* 0x0000016411117824 */ /* 0x010fe400078e02ff */
[----:B------:R-:W3:Y:S01]  /*162d0*/  LDC R4, c[0x0][0x268] ;  /* 0x00009a00ff047b82 */ /* 0x000ee20000000800 */
[----:B-----5:R-:W-:-:S05]  /*162e0*/  IADD3 R28, P6, R8, R5, RZ ;  /* 0x00000005081c7210 */ /* 0x020fca0007fde0ff */
[----:B------:R4:W-:Y:S02]  /*162f0*/  STL [R1+0x2224], R28 ;  /* 0x0022241c01007387 */ /* 0x0009e40000100800 */
[----:B----4-:R-:W-:Y:S02]  /*16300*/  LEA.HI.X.SX32 R28, R3, R15, 0x1, P5 ;  /* 0x0000000f031c7211 */ /* 0x010fe400028f0eff */
[----:B------:R-:W-:-:S03]  /*16310*/  IADD3 R3, P5, R29, R5, RZ ;  /* 0x000000051d037210 */ /* 0x000fc60007fbe0ff */
[----:B------:R4:W-:Y:S01]  /*16320*/  STL [R1+0x2218], R28 ;  /* 0x0022181c01007387 */ /* 0x0009e20000100800 */
[----:B0-----:R-:W-:-:S03]  /*16330*/  IMAD R9, R9, 0x112, RZ ;  /* 0x0000011209097824 */ /* 0x001fc600078e02ff */
[----:B------:R0:W-:Y:S01]  /*16340*/  STL [R1+0x222c], R3 ;  /* 0x00222c0301007387 */ /* 0x0001e20000100800 */
[----:B----4-:R-:W-:Y:S02]  /*16350*/  LEA.HI.X.SX32 R28, R8, R15, 0x1, P6 ;  /* 0x0000000f081c7211 */ /* 0x010fe400030f0eff */
[----:B------:R-:W4:Y:S03]  /*16360*/  LDC R8, c[0x0][0x268] ;  /* 0x00009a00ff087b82 */ /* 0x000f260000000800 */
[----:B------:R5:W-:Y:S01]  /*16370*/  STL [R1+0x2220], R28 ;  /* 0x0022201c01007387 */ /* 0x000be20000100800 */
[----:B0-----:R-:W-:Y:S02]  /*16380*/  IADD3 R3, P6, R9, R5, RZ ;  /* 0x0000000509037210 */ /* 0x001fe40007fde0ff */
[-C--:B-----5:R-:W-:Y:S02]  /*16390*/  LEA.HI.X.SX32 R28, R29, R15.reuse, 0x1, P5 ;  /* 0x0000000f1d1c7211 */ /* 0x0a0fe400028f0eff */
[----:B------:R-:W0:Y:S01]  /*163a0*/  LDC R29, c[0x0][0x268] ;  /* 0x00009a00ff1d7b82 */ /* 0x000e220000000800 */
[----:B------:R5:W-:Y:S01]  /*163b0*/  STL [R1+0x2234], R3 ;  /* 0x0022340301007387 */ /* 0x000be20000100800 */
[----:B------:R-:W-:-:S03]  /*163c0*/  LEA.HI.X.SX32 R9, R9, R15, 0x1, P6 ;  /* 0x0000000f09097211 */ /* 0x000fc600030f0eff */
[----:B------:R2:W-:Y:S01]  /*163d0*/  STL [R1+0x2228], R28 ;  /* 0x0022281c01007387 */ /* 0x0005e20000100800 */
[----:B-----5:R-:W-:Y:S01]  /*163e0*/  IADD3 R3, P5, R27, R5, RZ ;  /* 0x000000051b037210 */ /* 0x020fe20007fbe0ff */
[----:B----4-:R-:W-:-:S04]  /*163f0*/  IMAD R8, R8, 0x114, RZ ;  /* 0x0000011408087824 */ /* 0x010fc800078e02ff */
[----:B------:R-:W-:Y:S04]  /*16400*/  STL [R1+0x223c], R3 ;  /* 0x00223c0301007387 */ /* 0x000fe80000100800 */
[----:B------:R4:W-:Y:S01]  /*16410*/  STL [R1+0x2230], R9 ;  /* 0x0022300901007387 */ /* 0x0009e20000100800 */
[----:B--2---:R-:W-:Y:S01]  /*16420*/  IADD3 R28, P6, R8, R5, RZ ;  /* 0x00000005081c7210 */ /* 0x004fe20007fde0ff */
[----:B0-----:R-:W-:Y:S01]  /*16430*/  IMAD R29, R29, 0x115, RZ ;  /* 0x000001151d1d7824 */ /* 0x001fe200078e02ff */
[----:B----4-:R-:W0:Y:S01]  /*16440*/  LDC R9, c[0x0][0x268] ;  /* 0x00009a00ff097b82 */ /* 0x010e220000000800 */
[----:B------:R-:W-:Y:S02]  /*16450*/  LEA.HI.X.SX32 R3, R27, R15, 0x1, P5 ;  /* 0x0000000f1b037211 */ /* 0x000fe400028f0eff */
[----:B------:R2:W-:Y:S04]  /*16460*/  STL [R1+0x2244], R28 ;  /* 0x0022441c01007387 */ /* 0x0005e80000100800 */
[----:B------:R4:W-:Y:S01]  /*16470*/  STL [R1+0x2238], R3 ;  /* 0x0022380301007387 */ /* 0x0009e20000100800 */
[----:B---3--:R-:W-:Y:S01]  /*16480*/  IMAD R4, R4, 0x16e, RZ ;  /* 0x0000016e04047824 */ /* 0x008fe200078e02ff */
[----:B------:R-:W3:Y:S01]  /*16490*/  LDC R27, c[0x0][0x268] ;  /* 0x00009a00ff1b7b82 */ /* 0x000ee20000000800 */
[----:B--2---:R-:W-:-:S07]  /*164a0*/  IADD3 R28, P5, R29, R5, RZ ;  /* 0x000000051d1c7210 */ /* 0x004fce0007fbe0ff */
[----:B----4-:R-:W2:Y:S01]  /*164b0*/  LDC R3, c[0x0][0x268] ;  /* 0x00009a00ff037b82 */ /* 0x010ea20000000800 */
[----:B------:R4:W-:Y:S02]  /*164c0*/  STL [R1+0x224c], R28 ;  /* 0x00224c1c01007387 */ /* 0x0009e40000100800 */
[----:B----4-:R-:W-:-:S05]  /*164d0*/  LEA.HI.X.SX32 R28, R8, R15, 0x1, P6 ;  /* 0x0000000f081c7211 */ /* 0x010fca00030f0eff */
[----:B------:R-:W4:Y:S01]  /*164e0*/  LDC R8, c[0x0][0x268] ;  /* 0x00009a00ff087b82 */ /* 0x000f220000000800 */
[----:B0-----:R-:W-:Y:S01]  /*164f0*/  IMAD R9, R9, 0x116, RZ ;  /* 0x0000011609097824 */ /* 0x001fe200078e02ff */
[----:B------:R0:W-:Y:S04]  /*16500*/  STL [R1+0x2240], R28 ;  /* 0x0022401c01007387 */ /* 0x0001e80000100800 */
[----:B0-----:R-:W-:Y:S01]  /*16510*/  IADD3 R28, P6, R9, R5, RZ ;  /* 0x00000005091c7210 */ /* 0x001fe20007fde0ff */
[----:B--2---:R-:W-:-:S04]  /*16520*/  IMAD R3, R3, 0x117, RZ ;  /* 0x0000011703037824 */ /* 0x004fc800078e02ff */
[----:B------:R0:W-:Y:S02]  /*16530*/  STL [R1+0x2254], R28 ;  /* 0x0022541c01007387 */ /* 0x0001e40000100800 */
[----:B0-----:R-:W-:Y:S02]  /*16540*/  LEA.HI.X.SX32 R28, R29, R15, 0x1, P5 ;  /* 0x0000000f1d1c7211 */ /* 0x001fe400028f0eff */
[----:B------:R-:W-:Y:S01]  /*16550*/  IADD3 R29, P5, R3, R5, RZ ;  /* 0x00000005031d7210 */ /* 0x000fe20007fbe0ff */
[----:B----4-:R-:W-:Y:S02]  /*16560*/  IMAD R8, R8, 0x118, RZ ;  /* 0x0000011808087824 */ /* 0x010fe400078e02ff */
[----:B------:R0:W-:Y:S04]  /*16570*/  STL [R1+0x2248], R28 ;  /* 0x0022481c01007387 */ /* 0x0001e80000100800 */
[----:B------:R2:W-:Y:S01]  /*16580*/  STL [R1+0x225c], R29 ;  /* 0x00225c1d01007387 */ /* 0x0005e20000100800 */
[----:B0-----:R-:W-:-:S02]  /*16590*/  LEA.HI.X.SX32 R28, R9, R15, 0x1, P6 ;  /* 0x0000000f091c7211 */ /* 0x001fc400030f0eff */
[----:B------:R-:W0:Y:S03]  /*165a0*/  LDC R9, c[0x0][0x268] ;  /* 0x00009a00ff097b82 */ /* 0x000e260000000800 */
[----:B------:R4:W-:Y:S01]  /*165b0*/  STL [R1+0x2250], R28 ;  /* 0x0022501c01007387 */ /* 0x0009e20000100800 */
[----:B--2---:R-:W-:Y:S02]  /*165c0*/  IMAD R29, R14, 0x119, RZ ;  /* 0x000001190e1d7824 */ /* 0x004fe400078e02ff */
[----:B---3--:R-:W-:Y:S02]  /*165d0*/  IMAD R27, R27, 0x170, RZ ;  /* 0x000001701b1b7824 */ /* 0x008fe400078e02ff */
[----:B------:R-:W2:Y:S01]  /*165e0*/  LDC R14, c[0x0][0x268] ;  /* 0x00009a00ff0e7b82 */ /* 0x000ea20000000800 */
[----:B----4-:R-:W-:-:S05]  /*165f0*/  IADD3 R28, P6, R8, R5, RZ ;  /* 0x00000005081c7210 */ /* 0x010fca0007fde0ff */
[----:B------:R3:W-:Y:S02]  /*16600*/  STL [R1+0x2264], R28 ;  /* 0x0022641c01007387 */ /* 0x0007e40000100800 */
[----:B---3--:R-:W-:Y:S02]  /*16610*/  LEA.HI.X.SX32 R28, R3, R15, 0x1, P5 ;  /* 0x0000000f031c7211 */ /* 0x008fe400028f0eff */
[----:B------:R-:W-:-:S03]  /*16620*/  IADD3 R3, P5, R29, R5, RZ ;  /* 0x000000051d037210 */ /* 0x000fc60007fbe0ff */
[----:B------:R3:W-:Y:S01]  /*16630*/  STL [R1+0x2258], R28 ;  /* 0x0022581c01007387 */ /* 0x0007e20000100800 */
[----:B0-----:R-:W-:-:S03]  /*16640*/  IMAD R9, R9, 0x11a, RZ ;  /* 0x0000011a09097824 */ /* 0x001fc600078e02ff */
[----:B------:R0:W-:Y:S01]  /*16650*/  STL [R1+0x226c], R3 ;  /* 0x00226c0301007387 */ /* 0x0001e20000100800 */
[----:B---3--:R-:W-:Y:S02]  /*16660*/  LEA.HI.X.SX32 R28, R8, R15, 0x1, P6 ;  /* 0x0000000f081c7211 */ /* 0x008fe400030f0eff */
[----:B------:R-:W3:Y:S03]  /*16670*/  LDC R8, c[0x0][0x268] ;  /* 0x00009a00ff087b82 */ /* 0x000ee60000000800 */
[----:B------:R4:W-:Y:S01]  /*16680*/  STL [R1+0x2260], R28 ;  /* 0x0022601c01007387 */ /* 0x0009e20000100800 */
[----:B0-----:R-:W-:Y:S02]  /*16690*/  IADD3 R3, P6, R9, R5, RZ ;  /* 0x0000000509037210 */ /* 0x001fe40007fde0ff */
[-C--:B----4-:R-:W-:Y:S02]  /*166a0*/  LEA.HI.X.SX32 R28, R29, R15.reuse, 0x1, P5 ;  /* 0x0000000f1d1c7211 */ /* 0x090fe400028f0eff */
[----:B------:R-:W0:Y:S01]  /*166b0*/  LDC R29, c[0x0][0x268] ;  /* 0x00009a00ff1d7b82 */ /* 0x000e220000000800 */
[----:B------:R4:W-:Y:S01]  /*166c0*/  STL [R1+0x2274], R3 ;  /* 0x0022740301007387 */ /* 0x0009e20000100800 */
[----:B------:R-:W-:-:S03]  /*166d0*/  LEA.HI.X.SX32 R9, R9, R15, 0x1, P6 ;  /* 0x0000000f09097211 */ /* 0x000fc600030f0eff */
[----:B------:R5:W-:Y:S01]  /*166e0*/  STL [R1+0x2268], R28 ;  /* 0x0022681c01007387 */ /* 0x000be20000100800 */
[----:B----4-:R-:W-:Y:S01]  /*166f0*/  IADD3 R3, P5, R26, R5, RZ ;  /* 0x000000051a037210 */ /* 0x010fe20007fbe0ff */
[----:B---3--:R-:W-:-:S04]  /*16700*/  IMAD R8, R8, 0x11c, RZ ;  /* 0x0000011c08087824 */ /* 0x008fc800078e02ff */
[----:B------:R-:W-:Y:S04]  /*16710*/  STL [R1+0x227c], R3 ;  /* 0x00227c0301007387 */ /* 0x000fe80000100800 */
[----:B------:R3:W-:Y:S01]  /*16720*/  STL [R1+0x2270], R9 ;  /* 0x0022700901007387 */ /* 0x0007e20000100800 */
[----:B-----5:R-:W-:Y:S01]  /*16730*/  IADD3 R28, P6, R8, R5, RZ ;  /* 0x00000005081c7210 */ /* 0x020fe20007fde0ff */
[----:B0-----:R-:W-:Y:S01]  /*16740*/  IMAD R29, R29, 0x11d, RZ ;  /* 0x0000011d1d1d7824 */ /* 0x001fe200078e02ff */
[----:B---3--:R-:W0:Y:S01]  /*16750*/  LDC R9, c[0x0][0x268] ;  /* 0x00009a00ff097b82 */ /* 0x008e220000000800 */
[----:B------:R-:W-:Y:S02]  /*16760*/  LEA.HI.X.SX32 R3, R26, R15, 0x1, P5 ;  /* 0x0000000f1a037211 */ /* 0x000fe400028f0eff */
[----:B------:R3:W-:Y:S04]  /*16770*/  STL [R1+0x2284], R28 ;  /* 0x0022841c01007387 */ /* 0x0007e80000100800 */
[----:B------:R4:W-:Y:S01]  /*16780*/  STL [R1+0x2278], R3 ;  /* 0x0022780301007387 */ /* 0x0009e20000100800 */
[----:B--2---:R-:W-:Y:S01]  /*16790*/  IMAD R14, R14, 0x172, RZ ;  /* 0x000001720e0e7824 */ /* 0x004fe200078e02ff */
[----:B------:R-:W2:Y:S01]  /*167a0*/  LDC R26, c[0x0][0x268] ;  /* 0x00009a00ff1a7b82 */ /* 0x000ea20000000800 */
[----:B---3--:R-:W-:-:S07]  /*167b0*/  IADD3 R28, P5, R29, R5, RZ ;  /* 0x000000051d1c7210 */ /* 0x008fce0007fbe0ff */
[----:B----4-:R-:W3:Y:S01]  /*167c0*/  LDC R3, c[0x0][0x268] ;  /* 0x00009a00ff037b82 */ /* 0x010ee20000000800 */
[----:B------:R4:W-:Y:S02]  /*167d0*/  STL [R1+0x228c], R28 ;  /* 0x00228c1c01007387 */ /* 0x0009e40000100800 */
[----:B----4-:R-:W-:-:S05]  /*167e0*/  LEA.HI.X.SX32 R28, R8, R15, 0x1, P6 ;  /* 0x0000000f081c7211 */ /* 0x010fca00030f0eff */
[----:B------:R-:W4:Y:S01]  /*167f0*/  LDC R8, c[0x0][0x268] ;  /* 0x00009a00ff087b82 */ /* 0x000f220000000800 */
[----:B0-----:R-:W-:Y:S01]  /*16800*/  IMAD R9, R9, 0x11e, RZ ;  /* 0x0000011e09097824 */ /* 0x001fe200078e02ff */
[----:B------:R0:W-:Y:S04]  /*16810*/  STL [R1+0x2280], R28 ;  /* 0x0022801c01007387 */ /* 0x0001e80000100800 */
[----:B0-----:R-:W-:Y:S01]  /*16820*/  IADD3 R28, P6, R9, R5, RZ ;  /* 0x00000005091c7210 */ /* 0x001fe20007fde0ff */
[----:B---3--:R-:W-:-:S04]  /*16830*/  IMAD R3, R3, 0x11f, RZ ;  /* 0x0000011f03037824 */ /* 0x008fc800078e02ff */
        /* <DEDUP_REMOVED lines=9> */
[----:B---3--:R-:W-:Y:S02]  /*168d0*/  IMAD R29, R6, 0x121, RZ ;  /* 0x00000121061d7824 */ /* 0x008fe400078e02ff */
[----:B--2---:R-:W-:Y:S02]  /*168e0*/  IMAD R26, R26, 0x174, RZ ;  /* 0x000001741a1a7824 */ /* 0x004fe400078e02ff */
        /* <DEDUP_REMOVED lines=22> */
[----:B---3--:R-:W3:Y:S01]  /*16a50*/  LDC R9, c[0x0][0x268] ;  /* 0x00009a00ff097b82 */ /* 0x008ee20000000800 */
[----:B------:R-:W-:Y:S01]  /*16a60*/  LEA.HI.X.SX32 R3, R25, R15, 0x1, P5 ;  /* 0x0000000f19037211 */ /* 0x000fe200028f0eff */
[----:B0-----:R-:W-:Y:S02]  /*16a70*/  IMAD R29, R29, 0x125, RZ ;  /* 0x000001251d1d7824 */ /* 0x001fe400078e02ff */
[----:B------:R0:W-:Y:S04]  /*16a80*/  STL [R1+0x22c4], R28 ;  /* 0x0022c41c01007387 */ /* 0x0001e80000100800 */
[----:B------:R4:W-:Y:S01]  /*16a90*/  STL [R1+0x22b8], R3 ;  /* 0x0022b80301007387 */ /* 0x0009e20000100800 */
[----:B--2---:R-:W-:Y:S01]  /*16aa0*/  IMAD R6, R6, 0x176, RZ ;  /* 0x0000017606067824 */ /* 0x004fe200078e02ff */
[----:B------:R-:W2:Y:S01]  /*16ab0*/  LDC R25, c[0x0][0x268] ;  /* 0x00009a00ff197b82 */ /* 0x000ea20000000800 */
[----:B0-----:R-:W-:-:S07]  /*16ac0*/  IADD3 R28, P5, R29, R5, RZ ;  /* 0x000000051d1c7210 */ /* 0x001fce0007fbe0ff */
[----:B----4-:R-:W0:Y:S01]  /*16ad0*/  LDC R3, c[0x0][0x268] ;  /* 0x00009a00ff037b82 */ /* 0x010e220000000800 */
[----:B------:R4:W-:Y:S02]  /*16ae0*/  STL [R1+0x22cc], R28 ;  /* 0x0022cc1c01007387 */ /* 0x0009e40000100800 */
[----:B----4-:R-:W-:-:S05]  /*16af0*/  LEA.HI.X.SX32 R28, R8, R15, 0x1, P6 ;  /* 0x0000000f081c7211 */ /* 0x010fca00030f0eff */
[----:B------:R-:W4:Y:S01]  /*16b00*/  LDC R8, c[0x0][0x268] ;  /* 0x00009a00ff087b82 */ /* 0x000f220000000800 */
[----:B---3--:R-:W-:Y:S01]  /*16b10*/  IMAD R9, R9, 0x126, RZ ;  /* 0x0000012609097824 */ /* 0x008fe200078e02ff */
[----:B------:R3:W-:Y:S04]  /*16b20*/  STL [R1+0x22c0], R28 ;  /* 0x0022c01c01007387 */ /* 0x0007e80000100800 */
[----:B---3--:R-:W-:Y:S01]  /*16b30*/  IADD3 R28, P6, R9, R5, RZ ;  /* 0x00000005091c7210 */ /* 0x008fe20007fde0ff */
[----:B0-----:R-:W-:-:S04]  /*16b40*/  IMAD R3, R3, 0x127, RZ ;  /* 0x0000012703037824 */ /* 0x001fc800078e02ff */
[----:B------:R0:W-:Y:S02]  /*16b50*/  STL [R1+0x22d4], R28 ;  /* 0x0022d41c01007387 */ /* 0x0001e40000100800 */
[----:B0-----:R-:W-:Y:S02]  /*16b60*/  LEA.HI.X.SX32 R28, R29, R15, 0x1, P5 ;  /* 0x0000000f1d1c7211 */ /* 0x001fe400028f0eff */
[----:B------:R-:W-:-:S03]  /*16b70*/  IADD3 R29, P5, R3, R5, RZ ;  /* 0x00000005031d7210 */ /* 0x000fc60007fbe0ff */
[----:B------:R0:W-:Y:S01]  /*16b80*/  STL [R1+0x22c8], R28 ;  /* 0x0022c81c01007387 */ /* 0x0001e20000100800 */
[----:B----4-:R-:W-:-:S03]  /*16b90*/  IMAD R8, R8, 0x128, RZ ;  /* 0x0000012808087824 */ /* 0x010fc600078e02ff */
[----:B------:R3:W-:Y:S01]  /*16ba0*/  STL [R1+0x22dc], R29 ;  /* 0x0022dc1d01007387 */ /* 0x0007e20000100800 */
[----:B0-----:R-:W-:Y:S02]  /*16bb0*/  LEA.HI.X.SX32 R28, R9, R15, 0x1, P6 ;  /* 0x0000000f091c7211 */ /* 0x001fe400030f0eff */
        /* <DEDUP_REMOVED lines=84> */
[----:B------:R4:W-:Y:S01]  /*17100*/  STL [R1+0x234c], R28 ;  /* 0x00234c1c01007387 */ /* 0x0009e20000100800 */
[----:B---3--:R-:W-:Y:S01]  /*17110*/  IMAD R9, R9, 0x136, RZ ;  /* 0x0000013609097824 */ /* 0x008fe200078e02ff */
[----:B----4-:R-:W-:-:S05]  /*17120*/  LEA.HI.X.SX32 R28, R8, R15, 0x1, P6 ;  /* 0x0000000f081c7211 */ /* 0x010fca00030f0eff */
[----:B------:R-:W3:Y:S01]  /*17130*/  LDC R8, c[0x0][0x268] ;  /* 0x00009a00ff087b82 */ /* 0x000ee20000000800 */
[----:B------:R4:W-:Y:S02]  /*17140*/  STL [R1+0x2340], R28 ;  /* 0x0023401c01007387 */ /* 0x0009e40000100800 */
[----:B----4-:R-:W-:Y:S01]  /*17150*/  IADD3 R28, P6, R9, R5, RZ ;  /* 0x00000005091c7210 */ /* 0x010fe20007fde0ff */
[----:B0-----:R-:W-:-:S04]  /*17160*/  IMAD R3, R3, 0x137, RZ ;  /* 0x0000013703037824 */ /* 0x001fc800078e02ff */
[----:B------:R0:W-:Y:S02]  /*17170*/  STL [R1+0x2354], R28 ;  /* 0x0023541c01007387 */ /* 0x0001e40000100800 */
[----:B0-----:R-:W-:Y:S02]  /*17180*/  LEA.HI.X.SX32 R28, R29, R15, 0x1, P5 ;  /* 0x0000000f1d1c7211 */ /* 0x001fe400028f0eff */
[----:B------:R-:W-:-:S03]  /*17190*/  IADD3 R29, P5, R3, R5, RZ ;  /* 0x00000005031d7210 */ /* 0x000fc60007fbe0ff */
[----:B------:R0:W-:Y:S01]  /*171a0*/  STL [R1+0x2348], R28 ;  /* 0x0023481c01007387 */ /* 0x0001e20000100800 */
[----:B---3--:R-:W-:Y:S01]  /*171b0*/  IMAD R8, R8, 0x138, RZ ;  /* 0x0000013808087824 */ /* 0x008fe200078e02ff */
[----:B0-----:R-:W-:Y:S02]  /*171c0*/  LEA.HI.X.SX32 R28, R9, R15, 0x1, P6 ;  /* 0x0000000f091c7211 */ /* 0x001fe400030f0eff */
[----:B------:R-:W0:Y:S01]  /*171d0*/  LDC R9, c[0x0][0x268] ;  /* 0x00009a00ff097b82 */ /* 0x000e220000000800 */
[----:B------:R-:W-:Y:S04]  /*171e0*/  STL [R1+0x235c], R29 ;  /* 0x00235c1d01007387 */ /* 0x000fe80000100800 */
[----:B------:R3:W-:Y:S02]  /*171f0*/  STL [R1+0x2350], R28 ;  /* 0x0023501c01007387 */ /* 0x0007e40000100800 */
[----:B---3--:R-:W-:Y:S01]  /*17200*/  IADD3 R28, P6, R8, R5, RZ ;  /* 0x00000005081c7210 */ /* 0x008fe20007fde0ff */
[----:B------:R-:W-:-:S02]  /*17210*/  IMAD R29, R12, 0x139, RZ ;  /* 0x000001390c1d7824 */ /* 0x000fc400078e02ff */
[----:B--2---:R-:W-:Y:S01]  /*17220*/  IMAD R23, R23, 0x180, RZ ;  /* 0x0000018017177824 */ /* 0x004fe200078e02ff */
[----:B------:R-:W2:Y:S01]  /*17230*/  LDC R12, c[0x0][0x268] ;  /* 0x00009a00ff0c7b82 */ /* 0x000ea20000000800 */
        /* <DEDUP_REMOVED lines=14> */
[----:B------:R-:W-:Y:S01]  /*17320*/  STL [R1+0x2368], R28 ;  /* 0x0023681c01007387 */ /* 0x000fe20000100800 */
[----:B----4-:R-:W-:-:S05]  /*17330*/  IADD3 R3, P5, R22, R5, RZ ;  /* 0x0000000516037210 */ /* 0x010fca0007fbe0ff */
[----:B------:R-:W-:Y:S04]  /*17340*/  STL [R1+0x237c], R3 ;  /* 0x00237c0301007387 */ /* 0x000fe80000100800 */
[----:B------:R4:W-:Y:S01]  /*17350*/  STL [R1+0x2370], R9 ;  /* 0x0023700901007387 */ /* 0x0009e20000100800 */
[----:B---3--:R-:W-:Y:S01]  /*17360*/  IMAD R8, R8, 0x13c, RZ ;  /* 0x0000013c08087824 */ /* 0x008fe200078e02ff */
[----:B----4-:R-:W3:Y:S04]  /*17370*/  LDC R9, c[0x0][0x268] ;  /* 0x00009a00ff097b82 */ /* 0x010ee80000000800 */
[----:B------:R-:W-:Y:S01]  /*17380*/  IADD3 R28, P6, R8, R5, RZ ;  /* 0x00000005081c7210 */ /* 0x000fe20007fde0ff */
[----:B0-----:R-:W-:Y:S01]  /*17390*/  IMAD R29, R29, 0x13d, RZ ;  /* 0x0000013d1d1d7824 */ /* 0x001fe200078e02ff */
[----:B------:R-:W-:-:S03]  /*173a0*/  LEA.HI.X.SX32 R3, R22, R15, 0x1, P5 ;  /* 0x0000000f16037211 */ /* 0x000fc600028f0eff */
[----:B------:R0:W-:Y:S01]  /*173b0*/  STL [R1+0x2384], R28 ;  /* 0x0023841c01007387 */ /* 0x0001e20000100800 */
[----:B--2---:R-:W-:Y:S01]  /*173c0*/  IMAD R12, R12, 0x182, RZ ;  /* 0x000001820c0c7824 */ /* 0x004fe200078e02ff */
[----:B------:R-:W2:Y:S02]  /*173d0*/  LDC R22, c[0x0][0x268] ;  /* 0x00009a00ff167b82 */ /* 0x000ea40000000800 */
[----:B------:R4:W-:Y:S01]  /*173e0*/  STL [R1+0x2378], R3 ;  /* 0x0023780301007387 */ /* 0x0009e20000100800 */
[----:B0-----:R-:W-:-:S05]  /*173f0*/  IADD3 R28, P5, R29, R5, RZ ;  /* 0x000000051d1c7210 */ /* 0x001fca0007fbe0ff */
[----:B----4-:R-:W0:Y:S01]  /*17400*/  LDC R3, c[0x0][0x268] ;  /* 0x00009a00ff037b82 */ /* 0x010e220000000800 */
[----:B------:R4:W-:Y:S01]  /*17410*/  STL [R1+0x238c], R28 ;  /* 0x00238c1c01007387 */ /* 0x0009e20000100800 */
[----:B---3--:R-:W-:Y:S01]  /*17420*/  IMAD R9, R9, 0x13e, RZ ;  /* 0x0000013e09097824 */ /* 0x008fe200078e02ff */
[----:B----4-:R-:W-:-:S05]  /*17430*/  LEA.HI.X.SX32 R28, R8, R15, 0x1, P6 ;  /* 0x0000000f081c7211 */ /* 0x010fca00030f0eff */
[----:B------:R-:W3:Y:S01]  /*17440*/  LDC R8, c[0x0][0x268] ;  /* 0x00009a00ff087b82 */ /* 0x000ee20000000800 */
[----:B------:R4:W-:Y:S02]  /*17450*/  STL [R1+0x2380], R28 ;  /* 0x0023801c01007387 */ /* 0x0009e40000100800 */
[----:B----4-:R-:W-:-:S05]  /*17460*/  IADD3 R28, P6, R9, R5, RZ ;  /* 0x00000005091c7210 */ /* 0x010fca0007fde0ff */
[----:B------:R4:W-:Y:S01]  /*17470*/  STL [R1+0x2394], R28 ;  /* 0x0023941c01007387 */ /* 0x0009e20000100800 */
[----:B0-----:R-:W-:Y:S01]  /*17480*/  IMAD R3, R3, 0x13f, RZ ;  /* 0x0000013f03037824 */ /* 0x001fe200078e02ff */
[----:B----4-:R-:W-:-:S05]  /*17490*/  LEA.HI.X.SX32 R28, R29, R15, 0x1, P5 ;  /* 0x0000000f1d1c7211 */ /* 0x010fca00028f0eff */
[----:B------:R0:W-:Y:S01]  /*174a0*/  STL [R1+0x2388], R28 ;  /* 0x0023881c01007387 */ /* 0x0001e20000100800 */
[----:B------:R-:W-:Y:S01]  /*174b0*/  IADD3 R29, P5, R3, R5, RZ ;  /* 0x00000005031d7210 */ /* 0x000fe20007fbe0ff */
        /* <DEDUP_REMOVED lines=65> */
[----:B------:R-:W3:Y:S01]  /*178d0*/  LDC R8, c[0x0][0x268] ;  /* 0x00009a00ff087b82 */ /* 0x000ee20000000800 */
[----:B0-----:R-:W-:Y:S02]  /*178e0*/  IADD3 R3, P6, R9, R5, RZ ;  /* 0x0000000509037210 */ /* 0x001fe40007fde0ff */
[----:B------:R0:W-:Y:S04]  /*178f0*/  STL [R1+0x23e0], R28 ;  /* 0x0023e01c01007387 */ /* 0x0001e80000100800 */
[----:B------:R4:W-:Y:S01]  /*17900*/  STL [R1+0x23f4], R3 ;  /* 0x0023f40301007387 */ /* 0x0009e20000100800 */
[----:B0-----:R-:W-:-:S02]  /*17910*/  LEA.HI.X.SX32 R28, R29, R15, 0x1, P5 ;  /* 0x0000000f1d1c7211 */ /* 0x001fc400028f0eff */
[----:B------:R-:W0:Y:S01]  /*17920*/  LDC R29, c[0x0][0x268] ;  /* 0x00009a00ff1d7b82 */ /* 0x000e220000000800 */
[----:B------:R-:W-:Y:S02]  /*17930*/  LEA.HI.X.SX32 R9, R9, R15, 0x1, P6 ;  /* 0x0000000f09097211 */ /* 0x000fe400030f0eff */
[-C--:B----4-:R-:W-:Y:S01]  /*17940*/  IADD3 R3, P5, R20, R5.reuse, RZ ;  /* 0x0000000514037210 */ /* 0x090fe20007fbe0ff */
[----:B------:R-:W-:Y:S04]  /*17950*/  STL [R1+0x23e8], R28 ;  /* 0x0023e81c01007387 */ /* 0x000fe80000100800 */
        /* <DEDUP_REMOVED lines=35> */
[----:B------:R-:W-:Y:S01]  /*17b90*/  IADD3 R3, P5, R29, R5, RZ ;  /* 0x000000051d037210 */ /* 0x000fe20007fbe0ff */
[----:B0-----:R-:W-:Y:S02]  /*17ba0*/  IMAD R9, R9, 0x152, RZ ;  /* 0x0000015209097824 */ /* 0x001fe400078e02ff */
[----:B------:R0:W-:Y:S04]  /*17bb0*/  STL [R1+0x2418], R28 ;  /* 0x0024181c01007387 */ /* 0x0001e80000100800 */
[----:B------:R3:W-:Y:S01]  /*17bc0*/  STL [R1+0x242c], R3 ;  /* 0x00242c0301007387 */ /* 0x0007e20000100800 */
[----:B0-----:R-:W-:-:S02]  /*17bd0*/  LEA.HI.X.SX32 R28, R8, R15, 0x1, P6 ;  /* 0x0000000f081c7211 */ /* 0x001fc400030f0eff */
[----:B------:R-:W0:Y:S01]  /*17be0*/  LDC R8, c[0x0][0x268] ;  /* 0x00009a00ff087b82 */ /* 0x000e220000000800 */
[----:B---3--:R-:W-:Y:S02]  /*17bf0*/  IADD3 R3, P6, R9, R5, RZ ;  /* 0x0000000509037210 */ /* 0x008fe40007fde0ff */
[----:B------:R3:W-:Y:S04]  /*17c00*/  STL [R1+0x2420], R28 ;  /* 0x0024201c01007387 */ /* 0x0007e80000100800 */
[----:B------:R4:W-:Y:S01]  /*17c10*/  STL [R1+0x2434], R3 ;  /* 0x0024340301007387 */ /* 0x0009e20000100800 */
[-C--:B---3--:R-:W-:Y:S02]  /*17c20*/  LEA.HI.X.SX32 R28, R29, R15.reuse, 0x1, P5 ;  /* 0x0000000f1d1c7211 */ /* 0x088fe400028f0eff */
[----:B------:R-:W3:Y:S01]  /*17c30*/  LDC R29, c[0x0][0x268] ;  /* 0x00009a00ff1d7b82 */ /* 0x000ee20000000800 */
[----:B------:R-:W-:-:S02]  /*17c40*/  LEA.HI.X.SX32 R9, R9, R15, 0x1, P6 ;  /* 0x0000000f09097211 */ /* 0x000fc400030f0eff */
[-C--:B----4-:R-:W-:Y:S01]  /*17c50*/  IADD3 R3, P5, R19, R5.reuse, RZ ;  /* 0x0000000513037210 */ /* 0x090fe20007fbe0ff */
[----:B------:R-:W-:Y:S04]  /*17c60*/  STL [R1+0x2428], R28 ;  /* 0x0024281c01007387 */ /* 0x000fe80000100800 */
[----:B------:R-:W-:Y:S04]  /*17c70*/  STL [R1+0x243c], R3 ;  /* 0x00243c0301007387 */ /* 0x000fe80000100800 */
[----:B------:R4:W-:Y:S01]  /*17c80*/  STL [R1+0x2430], R9 ;  /* 0x0024300901007387 */ /* 0x0009e20000100800 */
[----:B0-----:R-:W-:Y:S01]  /*17c90*/  IMAD R8, R8, 0x154, RZ ;  /* 0x0000015408087824 */ /* 0x001fe200078e02ff */
[----:B----4-:R-:W0:Y:S04]  /*17ca0*/  LDC R9, c[0x0][0x268] ;  /* 0x00009a00ff097b82 */ /* 0x010e280000000800 */
[----:B------:R-:W-:Y:S01]  /*17cb0*/  IADD3 R28, P6, R8, R5, RZ ;  /* 0x00000005081c7210 */ /* 0x000fe20007fde0ff */
[----:B---3--:R-:W-:Y:S01]  /*17cc0*/  IMAD R29, R29, 0x155, RZ ;  /* 0x000001551d1d7824 */ /* 0x008fe200078e02ff */
[----:B------:R-:W-:-:S03]  /*17cd0*/  LEA.HI.X.SX32 R3, R19, R15, 0x1, P5 ;  /* 0x0000000f13037211 */ /* 0x000fc600028f0eff */
[----:B------:R3:W-:Y:S01]  /*17ce0*/  STL [R1+0x2444], R28 ;  /* 0x0024441c01007387 */ /* 0x0007e20000100800 */
[----:B--2---:R-:W-:Y:S01]  /*17cf0*/  IMAD R0, R0, 0x18e, RZ ;  /* 0x0000018e00007824 */ /* 0x004fe200078e02ff */
[----:B------:R-:W2:Y:S02]  /*17d00*/  LDC R19, c[0x0][0x268] ;  /* 0x00009a00ff137b82 */ /* 0x000ea40000000800 */
[----:B------:R4:W-:Y:S01]  /*17d10*/  STL [R1+0x2438], R3 ;  /* 0x0024380301007387 */ /* 0x0009e20000100800 */
[----:B---3--:R-:W-:-:S05]  /*17d20*/  IADD3 R28, P5, R29, R5, RZ ;  /* 0x000000051d1c7210 */ /* 0x008fca0007fbe0ff */
[----:B----4-:R-:W3:Y:S01]  /*17d30*/  LDC R3, c[0x0][0x268] ;  /* 0x00009a00ff037b82 */ /* 0x010ee20000000800 */
[----:B------:R4:W-:Y:S01]  /*17d40*/  STL [R1+0x244c], R28 ;  /* 0x00244c1c01007387 */ /* 0x0009e20000100800 */
[----:B0-----:R-:W-:Y:S01]  /*17d50*/  IMAD R9, R9, 0x156, RZ ;  /* 0x0000015609097824 */ /* 0x001fe200078e02ff */
[----:B----4-:R-:W-:-:S05]  /*17d60*/  LEA.HI.X.SX32 R28, R8, R15, 0x1, P6 ;  /* 0x0000000f081c7211 */ /* 0x010fca00030f0eff */
[----:B------:R-:W0:Y:S01]  /*17d70*/  LDC R8, c[0x0][0x268] ;  /* 0x00009a00ff087b82 */ /* 0x000e220000000800 */
[----:B------:R4:W-:Y:S02]  /*17d80*/  STL [R1+0x2440], R28 ;  /* 0x0024401c01007387 */ /* 0x0009e40000100800 */
[----:B----4-:R-:W-:-:S05]  /*17d90*/  IADD3 R28, P6, R9, R5, RZ ;  /* 0x00000005091c7210 */ /* 0x010fca0007fde0ff */
[----:B------:R4:W-:Y:S01]  /*17da0*/  STL [R1+0x2454], R28 ;  /* 0x0024541c01007387 */ /* 0x0009e20000100800 */
[----:B---3--:R-:W-:Y:S01]  /*17db0*/  IMAD R3, R3, 0x157, RZ ;  /* 0x0000015703037824 */ /* 0x008fe200078e02ff */
[----:B----4-:R-:W-:-:S05]  /*17dc0*/  LEA.HI.X.SX32 R28, R29, R15, 0x1, P5 ;  /* 0x0000000f1d1c7211 */ /* 0x010fca00028f0eff */
[----:B------:R3:W-:Y:S01]  /*17dd0*/  STL [R1+0x2448], R28 ;  /* 0x0024481c01007387 */ /* 0x0007e20000100800 */
[----:B------:R-:W-:Y:S02]  /*17de0*/  IADD3 R29, P5, R3, R5, RZ ;  /* 0x00000005031d7210 */ /* 0x000fe40007fbe0ff */
[----:B---3--:R-:W-:Y:S02]  /*17df0*/  LEA.HI.X.SX32 R28, R9, R15, 0x1, P6 ;  /* 0x0000000f091c7211 */ /* 0x008fe400030f0eff */
[----:B------:R-:W3:Y:S01]  /*17e00*/  LDC R9, c[0x0][0x268] ;  /* 0x00009a00ff097b82 */ /* 0x000ee20000000800 */
[----:B0-----:R-:W-:Y:S01]  /*17e10*/  IMAD R8, R8, 0x158, RZ ;  /* 0x0000015808087824 */ /* 0x001fe200078e02ff */
[----:B------:R-:W-:Y:S04]  /*17e20*/  STL [R1+0x245c], R29 ;  /* 0x00245c1d01007387 */ /* 0x000fe80000100800 */
[----:B------:R0:W-:Y:S02]  /*17e30*/  STL [R1+0x2450], R28 ;  /* 0x0024501c01007387 */ /* 0x0001e40000100800 */
[----:B0-----:R-:W-:Y:S01]  /*17e40*/  IADD3 R28, P6, R8, R5, RZ ;  /* 0x00000005081c7210 */ /* 0x001fe20007fde0ff */
[----:B------:R-:W-:-:S02]  /*17e50*/  IMAD R29, R10, 0x159, RZ ;  /* 0x000001590a1d7824 */ /* 0x000fc400078e02ff */
[----:B--2---:R-:W-:Y:S01]  /*17e60*/  IMAD R19, R19, 0x190, RZ ;  /* 0x0000019013137824 */ /* 0x004fe200078e02ff */
[----:B------:R-:W0:Y:S01]  /*17e70*/  LDC R10, c[0x0][0x268] ;  /* 0x00009a00ff0a7b82 */ /* 0x000e220000000800 */
[----:B------:R2:W-:Y:S01]  /*17e80*/  STL [R1+0x2464], R28 ;  /* 0x0024641c01007387 */ /* 0x0005e20000100800 */
[----:B---3--:R-:W-:Y:S01]  /*17e90*/  IMAD R9, R9, 0x15a, RZ ;  /* 0x0000015a09097824 */ /* 0x008fe200078e02ff */
[----:B--2---:R-:W-:Y:S02]  /*17ea0*/  LEA.HI.X.SX32 R28, R3, R15, 0x1, P5 ;  /* 0x0000000f031c7211 */ /* 0x004fe400028f0eff */
[----:B------:R-:W-:-:S03]  /*17eb0*/  IADD3 R3, P5, R29, R5, RZ ;  /* 0x000000051d037210 */ /* 0x000fc60007fbe0ff */
[----:B------:R2:W-:Y:S04]  /*17ec0*/  STL [R1+0x2458], R28 ;  /* 0x0024581c01007387 */ /* 0x0005e80000100800 */
[----:B------:R3:W-:Y:S01]  /*17ed0*/  STL [R1+0x246c], R3 ;  /* 0x00246c0301007387 */ /* 0x0007e20000100800 */
[----:B--2---:R-:W-:Y:S02]  /*17ee0*/  LEA.HI.X.SX32 R28, R8, R15, 0x1, P6 ;  /* 0x0000000f081c7211 */ /* 0x004fe400030f0eff */
[----:B------:R-:W2:Y:S01]  /*17ef0*/  LDC R8, c[0x0][0x268] ;  /* 0x00009a00ff087b82 */ /* 0x000ea20000000800 */
[C---:B---3--:R-:W-:Y:S02]  /*17f00*/  IADD3 R3, P6, R9.reuse, R5, RZ ;  /* 0x0000000509037210 */ /* 0x048fe40007fde0ff */
[----:B------:R3:W-:Y:S04]  /*17f10*/  STL [R1+0x2460], R28 ;  /* 0x0024601c01007387 */ /* 0x0007e80000100800 */
[----:B------:R4:W-:Y:S01]  /*17f20*/  STL [R1+0x2474], R3 ;  /* 0x0024740301007387 */ /* 0x0009e20000100800 */
[----:B------:R-:W-:-:S02]  /*17f30*/  LEA.HI.X.SX32 R9, R9, R15, 0x1, P6 ;  /* 0x0000000f09097211 */ /* 0x000fc400030f0eff */
[----:B---3--:R-:W-:Y:S02]  /*17f40*/  LEA.HI.X.SX32 R28, R29, R15, 0x1, P5 ;  /* 0x0000000f1d1c7211 */ /* 0x008fe400028f0eff */
[----:B------:R-:W3:Y:S01]  /*17f50*/  LDC R29, c[0x0][0x268] ;  /* 0x00009a00ff1d7b82 */ /* 0x000ee20000000800 */
[----:B----4-:R-:W-:Y:S02]  /*17f60*/  IADD3 R3, P5, R18, R5, RZ ;  /* 0x0000000512037210 */ /* 0x010fe40007fbe0ff */
[----:B------:R-:W-:Y:S04]  /*17f70*/  STL [R1+0x2468], R28 ;  /* 0x0024681c01007387 */ /* 0x000fe80000100800 */
[----:B------:R-:W-:Y:S04]  /*17f80*/  STL [R1+0x247c], R3 ;  /* 0x00247c0301007387 */ /* 0x000fe80000100800 */
[----:B------:R4:W-:Y:S02]  /*17f90*/  STL [R1+0x2470], R9 ;  /* 0x0024700901007387 */ /* 0x0009e40000100800 */
[----:B----4-:R-:W4:Y:S01]  /*17fa0*/  LDC R9, c[0x0][0x268] ;  /* 0x00009a00ff097b82 */ /* 0x010f220000000800 */
[----:B--2---:R-:W-:-:S02]  /*17fb0*/  IMAD R8, R8, 0x15c, RZ ;  /* 0x0000015c08087824 */ /* 0x004fc400078e02ff */
[----:B---3--:R-:W-:Y:S01]  /*17fc0*/  IMAD R28, R29, 0x15d, RZ ;  /* 0x0000015d1d1c7824 */ /* 0x008fe200078e02ff */
[----:B------:R-:W-:Y:S02]  /*17fd0*/  LEA.HI.X.SX32 R3, R18, R15, 0x1, P5 ;  /* 0x0000000f12037211 */ /* 0x000fe400028f0eff */
[----:B------:R-:W-:Y:S01]  /*17fe0*/  IADD3 R29, P6, R8, R5, RZ ;  /* 0x00000005081d7210 */ /* 0x000fe20007fde0ff */
[----:B0-----:R-:W-:Y:S01]  /*17ff0*/  IMAD R10, R10, 0x192, RZ ;  /* 0x000001920a0a7824 */ /* 0x001fe200078e02ff */
[----:B------:R-:W0:Y:S03]  /*18000*/  LDC R18, c[0x0][0x268] ;  /* 0x00009a00ff127b82 */ /* 0x000e260000000800 */
[----:B------:R2:W-:Y:S01]  /*18010*/  STL [R1+0x2484], R29 ;  /* 0x0024841d01007387 */ /* 0x0005e20000100800 */
[----:B------:R-:W-:-:S03]  /*18020*/  LEA.HI.X.SX32 R8, R8, R15, 0x1, P6 ;  /* 0x0000000f08087211 */ /* 0x000fc600030f0eff */
[----:B------:R3:W-:Y:S01]  /*18030*/  STL [R1+0x2478], R3 ;  /* 0x0024780301007387 */ /* 0x0007e20000100800 */
[----:B--2---:R-:W2:Y:S01]  /*18040*/  LDC R29, c[0x0][0x268] ;  /* 0x00009a00ff1d7b82 */ /* 0x004ea20000000800 */
[----:B---3--:R-:W-:Y:S01]  /*18050*/  IADD3 R3, P5, R28, R5, RZ ;  /* 0x000000051c037210 */ /* 0x008fe20007fbe0ff */
[----:B----4-:R-:W-:-:S04]  /*18060*/  IMAD R9, R9, 0x15e, RZ ;  /* 0x0000015e09097824 */ /* 0x010fc800078e02ff */
[----:B------:R-:W-:Y:S04]  /*18070*/  STL [R1+0x248c], R3 ;  /* 0x00248c0301007387 */ /* 0x000fe80000100800 */
[----:B------:R3:W-:Y:S02]  /*18080*/  STL [R1+0x2480], R8 ;  /* 0x0024800801007387 */ /* 0x0007e40000100800 */
[----:B---3--:R-:W-:-:S05]  /*18090*/  IADD3 R8, P6, R9, R5, RZ ;  /* 0x0000000509087210 */ /* 0x008fca0007fde0ff */
[----:B------:R3:W-:Y:S04]  /*180a0*/  STL [R1+0x2494], R8 ;  /* 0x0024940801007387 */ /* 0x0007e80000100800 */
[----:B---3--:R-:W3:Y:S01]  /*180b0*/  LDL.LU R8, [R1+0x29c8] ;  /* 0x0029c80001087983 */ /* 0x008ee20000300800 */
[----:B--2---:R-:W-:Y:S01]  /*180c0*/  IMAD R3, R29, 0x15f, RZ ;  /* 0x0000015f1d037824 */ /* 0x004fe200078e02ff */
[-C--:B------:R-:W-:Y:S01]  /*180d0*/  LEA.HI.X.SX32 R28, R28, R15.reuse, 0x1, P5 ;  /* 0x0000000f1c1c7211 */ /* 0x080fe200028f0eff */
[----:B------:R-:W2:Y:S01]  /*180e0*/  LDC R29, c[0x0][0x268] ;  /* 0x00009a00ff1d7b82 */ /* 0x000ea20000000800 */
[----:B------:R-:W-:-:S03]  /*180f0*/  LEA.HI.X.SX32 R9, R9, R15, 0x1, P6 ;  /* 0x0000000f09097211 */ /* 0x000fc600030f0eff */
[----:B------:R4:W-:Y:S02]  /*18100*/  STL [R1+0x2488], R28 ;  /* 0x0024881c01007387 */ /* 0x0009e40000100800 */
[----:B----4-:R-:W-:-:S05]  /*18110*/  IADD3 R28, P5, R3, R5, RZ ;  /* 0x00000005031c7210 */ /* 0x010fca0007fbe0ff */
[----:B------:R-:W-:Y:S04]  /*18120*/  STL [R1+0x249c], R28 ;  /* 0x00249c1c01007387 */ /* 0x000fe80000100800 */
[----:B------:R4:W-:Y:S02]  /*18130*/  STL [R1+0x2490], R9 ;  /* 0x0024900901007387 */ /* 0x0009e40000100800 */
[----:B----4-:R-:W4:Y:S01]  /*18140*/  LDC R9, c[0x0][0x268] ;  /* 0x00009a00ff097b82 */ /* 0x010f220000000800 */
[----:B--2---:R-:W-:Y:S01]  /*18150*/  IMAD R29, R29, 0x160, RZ ;  /* 0x000001601d1d7824 */ /* 0x004fe200078e02ff */
[----:B------:R-:W-:Y:S01]  /*18160*/  LEA.HI.X.SX32 R3, R3, R15, 0x1, P5 ;  /* 0x0000000f03037211 */ /* 0x000fe200028f0eff */
[----:B---3--:R-:W-:-:S03]  /*18170*/  IMAD R28, R8, 0x161, RZ ;  /* 0x00000161081c7824 */ /* 0x008fc600078e02ff */
[----:B------:R-:W-:-:S05]  /*18180*/  IADD3 R8, P6, R29, R5, RZ ;  /* 0x000000051d087210 */ /* 0x000fca0007fde0ff */
[----:B------:R2:W-:Y:S04]  /*18190*/  STL [R1+0x24a4], R8 ;  /* 0x0024a40801007387 */ /* 0x0005e80000100800 */
[----:B------:R4:W-:Y:S01]  /*181a0*/  STL [R1+0x2498], R3 ;  /* 0x0024980301007387 */ /* 0x0009e20000100800 */
[----:B------:R-:W-:Y:S01]  /*181b0*/  LEA.HI.X.SX32 R29, R29, R15, 0x1, P6 ;  /* 0x0000000f1d1d7211 */ /* 0x000fe200030f0eff */
[----:B0-----:R-:W-:Y:S01]  /*181c0*/  IMAD R18, R18, 0x194, RZ ;  /* 0x0000019412127824 */ /* 0x001fe200078e02ff */
[----:B--2---:R-:W0:Y:S01]  /*181d0*/  LDC R8, c[0x0][0x268] ;  /* 0x00009a00ff087b82 */ /* 0x004e220000000800 */
[----:B----4-:R-:W-:Y:S01]  /*181e0*/  IMAD R3, R9, 0x162, RZ ;  /* 0x0000016209037824 */ /* 0x010fe200078e02ff */
[----:B------:R-:W-:-:S05]  /*181f0*/  IADD3 R9, P5, R28, R5, RZ ;  /* 0x000000051c097210 */ /* 0x000fca0007fbe0ff */
[----:B------:R2:W-:Y:S04]  /*18200*/  STL [R1+0x24ac], R9 ;  /* 0x0024ac0901007387 */ /* 0x0005e80000100800 */
[----:B--2---:R-:W2:Y:S04]  /*18210*/  LDL.LU R9, [R1+0x29c4] ;  /* 0x0029c40001097983 */ /* 0x004ea80000300800 */
[----:B------:R3:W-:Y:S02]  /*18220*/  STL [R1+0x24a0], R29 ;  /* 0x0024a01d01007387 */ /* 0x0007e40000100800 */
[----:B---3--:R-:W-:-:S05]  /*18230*/  IADD3 R29, P6, R3, R5, RZ ;  /* 0x00000005031d7210 */ /* 0x008fca0007fde0ff */
[----:B------:R3:W-:Y:S02]  /*18240*/  STL [R1+0x24b4], R29 ;  /* 0x0024b41d01007387 */ /* 0x0007e40000100800 */
[----:B---3--:R-:W3:Y:S01]  /*18250*/  LDC R29, c[0x0][0x268] ;  /* 0x00009a00ff1d7b82 */ /* 0x008ee20000000800 */
[-C--:B------:R-:W-:Y:S02]  /*18260*/  LEA.HI.X.SX32 R28, R28, R15.reuse, 0x1, P5 ;  /* 0x0000000f1c1c7211 */ /* 0x080fe400028f0eff */
[----:B------:R-:W-:-:S03]  /*18270*/  LEA.HI.X.SX32 R3, R3, R15, 0x1, P6 ;  /* 0x0000000f03037211 */ /* 0x000fc600030f0eff */
[----:B------:R2:W-:Y:S01]  /*18280*/  STL [R1+0x24a8], R28 ;  /* 0x0024a81c01007387 */ /* 0x0005e20000100800 */
[----:B---3--:R-:W-:Y:S01]  /*18290*/  IMAD R29, R29, 0x165, RZ ;  /* 0x000001651d1d7824 */ /* 0x008fe200078e02ff */
[----:B--2---:R-:W-:-:S05]  /*182a0*/  IADD3 R28, P5, R9, R5, RZ ;  /* 0x00000005091c7210 */ /* 0x004fca0007fbe0ff */
[----:B------:R2:W-:Y:S04]  /*182b0*/  STL [R1+0x24bc], R28 ;  /* 0x0024bc1c01007387 */ /* 0x0005e80000100800 */
[----:B------:R3:W-:Y:S01]  /*182c0*/  STL [R1+0x24b0], R3 ;  /* 0x0024b00301007387 */ /* 0x0007e20000100800 */
[----:B--2---:R-:W-:Y:S02]  /*182d0*/  IADD3 R28, P6, R17, R5, RZ ;  /* 0x00000005111c7210 */ /* 0x004fe40007fde0ff */
[----:B---3--:R-:W-:-:S03]  /*182e0*/  LEA.HI.X.SX32 R3, R9, R15, 0x1, P5 ;  /* 0x0000000f09037211 */ /* 0x008fc600028f0eff */
[----:B------:R2:W-:Y:S01]  /*182f0*/  STL [R1+0x24c4], R28 ;  /* 0x0024c41c01007387 */ /* 0x0005e20000100800 */
[----:B------:R-:W3:Y:S03]  /*18300*/  LDC R9, c[0x0][0x268] ;  /* 0x00009a00ff097b82 */ /* 0x000ee60000000800 */
[----:B------:R4:W-:Y:S05]  /*18310*/  STL [R1+0x24b8], R3 ;  /* 0x0024b80301007387 */ /* 0x0009ea0000100800 */
[----:B--2---:R-:W2:Y:S01]  /*18320*/  LDC R28, c[0x0][0x268] ;  /* 0x00009a00ff1c7b82 */ /* 0x004ea20000000800 */
[----:B----4-:R-:W-:-:S05]  /*18330*/  IADD3 R3, P5, R29, R5, RZ ;  /* 0x000000051d037210 */ /* 0x010fca0007fbe0ff */
[----:B------:R4:W-:Y:S02]  /*18340*/  STL [R1+0x24cc], R3 ;  /* 0x0024cc0301007387 */ /* 0x0009e40000100800 */
[----:B----4-:R-:W4:Y:S01]  /*18350*/  LDC R3, c[0x0][0x268] ;  /* 0x00009a00ff037b82 */ /* 0x010f220000000800 */
[----:B---3--:R-:W-:-:S05]  /*18360*/  IMAD R9, R9, 0x198, RZ ;  /* 0x0000019809097824 */ /* 0x008fca00078e02ff */
[----:B------:R4:W-:Y:S01]  /*18370*/  STL [R1+0x29b4], R9 ;  /* 0x0029b40901007387 */ /* 0x0009e20000100800 */
[----:B--2---:R-:W-:Y:S01]  /*18380*/  IMAD R28, R28, 0x166, RZ ;  /* 0x000001661c1c7824 */ /* 0x004fe200078e02ff */
[-C--:B------:R-:W-:Y:S01]  /*18390*/  LEA.HI.X.SX32 R29, R29, R15.reuse, 0x1, P5 ;  /* 0x0000000f1d1d7211 */ /* 0x080fe200028f0eff */
[----:B----4-:R-:W-:Y:S01]  /*183a0*/  IMAD R9, R3, 0x167, RZ ;  /* 0x0000016703097824 */ /* 0x010fe200078e02ff */
[----:B------:R-:W-:Y:S02]  /*183b0*/  LEA.HI.X.SX32 R3, R17, R15, 0x1, P6 ;  /* 0x0000000f11037211 */ /* 0x000fe400030f0eff */
[----:B------:R-:W2:Y:S03]  /*183c0*/  LDC R17, c[0x0][0x268] ;  /* 0x00009a00ff117b82 */ /* 0x000ea60000000800 */
[----:B------:R3:W-:Y:S02]  /*183d0*/  STL [R1+0x24c0], R3 ;  /* 0x0024c00301007387 */ /* 0x0007e40000100800 */
[----:B---3--:R-:W-:-:S05]  /*183e0*/  IADD3 R3, P6, R28, R5, RZ ;  /* 0x000000051c037210 */ /* 0x008fca0007fde0ff */
[----:B------:R3:W-:Y:S04]  /*183f0*/  STL [R1+0x24d4], R3 ;  /* 0x0024d40301007387 */ /* 0x0007e80000100800 */
[----:B---3--:R-:W3:Y:S04]  /*18400*/  LDL.LU R3, [R1+0x29c0] ;  /* 0x0029c00001037983 */ /* 0x008ee80000300800 */
[----:B------:R4:W-:Y:S02]  /*18410*/  STL [R1+0x24c8], R29 ;  /* 0x0024c81d01007387 */ /* 0x0009e40000100800 */
[----:B----4-:R-:W-:-:S05]  /*18420*/  IADD3 R29, P5, R9, R5, RZ ;  /* 0x00000005091d7210 */ /* 0x010fca0007fbe0ff */
[----:B------:R4:W-:Y:S04]  /*18430*/  STL [R1+0x24dc], R29 ;  /* 0x0024dc1d01007387 */ /* 0x0009e80000100800 */
[----:B----4-:R-:W4:Y:S01]  /*18440*/  LDL.LU R29, [R1+0x29bc] ;  /* 0x0029bc00011d7983 */ /* 0x010f220000300800 */
[----:B--2---:R-:W-:Y:S01]  /*18450*/  IMAD R17, R17, 0x199, RZ ;  /* 0x0000019911117824 */ /* 0x004fe200078e02ff */
[----:B------:R-:W-:-:S04]  /*18460*/  LEA.HI.X.SX32 R28, R28, R15, 0x1, P6 ;  /* 0x0000000f1c1c7211 */ /* 0x000fc800030f0eff */
[----:B------:R-:W-:Y:S04]  /*18470*/  STL [R1+0x29b0], R17 ;  /* 0x0029b01101007387 */ /* 0x000fe80000100800 */
[----:B------:R2:W-:Y:S02]  /*18480*/  STL [R1+0x24d0], R28 ;  /* 0x0024d01c01007387 */ /* 0x0005e40000100800 */
[----:B--2---:R-:W2:Y:S01]  /*18490*/  LDC R28, c[0x0][0x268] ;  /* 0x00009a00ff1c7b82 */ /* 0x004ea20000000800 */
[----:B------:R-:W-:Y:S01]  /*184a0*/  LEA.HI.X.SX32 R9, R9, R15, 0x1, P5 ;  /* 0x0000000f09097211 */ /* 0x000fe200028f0eff */
[----:B---3--:R-:W-:Y:S01]  /*184b0*/  IMAD R17, R3, 0x169, RZ ;  /* 0x0000016903117824 */ /* 0x008fe200078e02ff */
[----:B----4-:R-:W-:-:S05]  /*184c0*/  IADD3 R3, P6, R29, R5, RZ ;  /* 0x000000051d037210 */ /* 0x010fca0007fde0ff */
[----:B------:R3:W-:Y:S04]  /*184d0*/  STL [R1+0x24e4], R3 ;  /* 0x0024e40301007387 */ /* 0x0007e80000100800 */
[----:B------:R2:W-:Y:S01]  /*184e0*/  STL [R1+0x24d8], R9 ;  /* 0x0024d80901007387 */ /* 0x0005e20000100800 */
[----:B0-----:R-:W-:Y:S01]  /*184f0*/  IMAD R8, R8, 0x196, RZ ;  /* 0x0000019608087824 */ /* 0x001fe200078e02ff */
[----:B---3--:R-:W0:Y:S01]  /*18500*/  LDC R3, c[0x0][0x268] ;  /* 0x00009a00ff037b82 */ /* 0x008e220000000800 */
[----:B--2---:R-:W-:Y:S01]  /*18510*/  IMAD R9, R28, 0x16a, RZ ;  /* 0x0000016a1c097824 */ /* 0x004fe200078e02ff */
[----:B------:R-:W-:-:S05]  /*18520*/  IADD3 R28, P5, R17, R5, RZ ;  /* 0x00000005111c7210 */ /* 0x000fca0007fbe0ff */
[----:B------:R2:W-:Y:S02]  /*18530*/  STL [R1+0x24ec], R28 ;  /* 0x0024ec1c01007387 */ /* 0x0005e40000100800 */
[----:B--2---:R-:W-:-:S05]  /*18540*/  LEA.HI.X.SX32 R28, R29, R15, 0x1, P6 ;  /* 0x0000000f1d1c7211 */ /* 0x004fca00030f0eff */
[----:B------:R1:W-:Y:S01]  /*18550*/  STL [R1+0x24e0], R28 ;  /* 0x0024e01c01007387 */ /* 0x0003e20000100800 */
[----:B------:R-:W-:Y:S02]  /*18560*/  IADD3 R29, P6, R9, R5, RZ ;  /* 0x00000005091d7210 */ /* 0x000fe40007fde0ff */
[----:B------:R-:W-:Y:S01]  /*18570*/  LEA.HI.X.SX32 R17, R17, R15, 0x1, P5 ;  /* 0x0000000f11117211 */ /* 0x000fe200028f0eff */
[----:B-1----:R-:W-:Y:S02]  /*18580*/  IMAD R28, R16, 0x16b, RZ ;  /* 0x0000016b101c7824 */ /* 0x002fe400078e02ff */
[----:B------:R1:W-:Y:S03]  /*18590*/  STL [R1+0x24f4], R29 ;  /* 0x0024f41d01007387 */ /* 0x0003e60000100800 */
[----:B------:R-:W-:Y:S01]  /*185a0*/  IADD3 R28, P5, R28, R5, RZ ;  /* 0x000000051c1c7210 */ /* 0x000fe20007fbe0ff */
[----:B------:R2:W-:Y:S04]  /*185b0*/  STL [R1+0x24e8], R17 ;  /* 0x0024e81101007387 */ /* 0x0005e80000100800 */
[----:B------:R3:W-:Y:S01]  /*185c0*/  STL [R1+0x24fc], R28 ;  /* 0x0024fc1c01007387 */ /* 0x0007e20000100800 */
[----:B-1----:R-:W1:Y:S01]  /*185d0*/  LDC R29, c[0x0][0x268] ;  /* 0x00009a00ff1d7b82 */ /* 0x002e620000000800 */
[----:B------:R-:W-:-:S07]  /*185e0*/  LEA.HI.X.SX32 R9, R9, R15, 0x1, P6 ;  /* 0x0000000f09097211 */ /* 0x000fce00030f0eff */
[----:B--2---:R-:W2:Y:S01]  /*185f0*/  LDC R17, c[0x0][0x268] ;  /* 0x00009a00ff117b82 */ /* 0x004ea20000000800 */
[----:B---3--:R-:W3:Y:S01]  /*18600*/  LDL.LU R28, [R1+0x29b8] ;  /* 0x0029b800011c7983 */ /* 0x008ee20000300800 */
[----:B-1----:R-:W-:-:S05]  /*18610*/  IMAD R29, R29, 0x19b, RZ ;  /* 0x0000019b1d1d7824 */ /* 0x002fca00078e02ff */
[----:B------:R1:W-:Y:S04]  /*18620*/  STL [R1+0x29ac], R29 ;  /* 0x0029ac1d01007387 */ /* 0x0003e80000100800 */
[----:B------:R3:W-:Y:S01]  /*18630*/  STL [R1+0x24f0], R9 ;  /* 0x0024f00901007387 */ /* 0x0007e20000100800 */
[----:B-1----:R-:W-:Y:S02]  /*18640*/  IMAD R29, R16, 0x16b, RZ ;  /* 0x0000016b101d7824 */ /* 0x002fe400078e02ff */
[----:B--2---:R-:W-:Y:S01]  /*18650*/  IMAD R17, R17, 0x16d, RZ ;  /* 0x0000016d11117824 */ /* 0x004fe200078e02ff */
[----:B------:R-:W1:Y:S02]  /*18660*/  LDC R16, c[0x0][0x268] ;  /* 0x00009a00ff107b82 */ /* 0x000e640000000800 */
[----:B------:R-:W-:-:S02]  /*18670*/  LEA.HI.X.SX32 R29, R29, R15, 0x1, P5 ;  /* 0x0000000f1d1d7211 */ /* 0x000fc400028f0eff */
[----:B---3--:R-:W-:-:S05]  /*18680*/  IADD3 R9, P6, R28, R5, RZ ;  /* 0x000000051c097210 */ /* 0x008fca0007fde0ff */
[----:B------:R2:W-:Y:S02]  /*18690*/  STL [R1+0x2504], R9 ;  /* 0x0025040901007387 */ /* 0x0005e40000100800 */
[----:B--2---:R-:W2:Y:S02]  /*186a0*/  LDC R9, c[0x0][0x268] ;  /* 0x00009a00ff097b82 */ /* 0x004ea40000000800 */
[----:B------:R3:W-:Y:S01]  /*186b0*/  STL [R1+0x24f8], R29 ;  /* 0x0024f81d01007387 */ /* 0x0007e20000100800 */
[----:B------:R-:W-:Y:S02]  /*186c0*/  LEA.HI.X.SX32 R28, R28, R15, 0x1, P6 ;  /* 0x0000000f1c1c7211 */ /* 0x000fe400030f0eff */
[----:B---3--:R-:W-:-:S05]  /*186d0*/  IADD3 R29, P5, R17, R5, RZ ;  /* 0x00000005111d7210 */ /* 0x008fca0007fbe0ff */
[----:B------:R2:W-:Y:S04]  /*186e0*/  STL [R1+0x250c], R29 ;  /* 0x00250c1d01007387 */ /* 0x0005e80000100800 */
[----:B------:R3:W-:Y:S01]  /*186f0*/  STL [R1+0x2500], R28 ;  /* 0x0025001c01007387 */ /* 0x0007e20000100800 */
[----:B--2---:R-:W-:Y:S01]  /*18700*/  IMAD R29, R9, 0x16f, RZ ;  /* 0x0000016f091d7824 */ /* 0x004fe200078e02ff */
[C---:B------:R-:W-:Y:S02]  /*18710*/  IADD3 R9, P6, R4.reuse, R5, RZ ;  /* 0x0000000504097210 */ /* 0x040fe40007fde0ff */
[-C--:B------:R-:W-:Y:S01]  /*18720*/  LEA.HI.X.SX32 R17, R17, R15.reuse, 0x1, P5 ;  /* 0x0000000f11117211 */ /* 0x080fe200028f0eff */
[----:B0-----:R-:W-:Y:S01]  /*18730*/  IMAD R3, R3, 0x19a, RZ ;  /* 0x0000019a03037824 */ /* 0x001fe200078e02ff */
[----:B---3--:R-:W0:Y:S01]  /*18740*/  LDC R28, c[0x0][0x268] ;  /* 0x00009a00ff1c7b82 */ /* 0x008e220000000800 */
[----:B------:R2:W-:Y:S07]  /*18750*/  STL [R1+0x2514], R9 ;  /* 0x0025140901007387 */ /* 0x0005ee0000100800 */
[----:B--2---:R-:W2:Y:S01]  /*18760*/  LDC R9, c[0x0][0x268] ;  /* 0x00009a00ff097b82 */ /* 0x004ea20000000800 */
[----:B------:R3:W-:Y:S01]  /*18770*/  STL [R1+0x2508], R17 ;  /* 0x0025081101007387 */ /* 0x0007e20000100800 */
[----:B------:R-:W-:-:S02]  /*18780*/  LEA.HI.X.SX32 R4, R4, R15, 0x1, P6 ;  /* 0x0000000f04047211 */ /* 0x000fc400030f0eff */
[----:B---3--:R-:W-:-:S05]  /*18790*/  IADD3 R17, P5, R29, R5, RZ ;  /* 0x000000051d117210 */ /* 0x008fca0007fbe0ff */
[----:B------:R2:W-:Y:S04]  /*187a0*/  STL [R1+0x251c], R17 ;  /* 0x00251c1101007387 */ /* 0x0005e80000100800 */
[----:B------:R3:W-:Y:S01]  /*187b0*/  STL [R1+0x2510], R4 ;  /* 0x0025100401007387 */ /* 0x0007e20000100800 */
[----:B--2---:R-:W-:Y:S01]  /*187c0*/  IMAD R17, R9, 0x171, RZ ;  /* 0x0000017109117824 */ /* 0x004fe200078e02ff */
[----:B------:R-:W-:Y:S02]  /*187d0*/  IADD3 R9, P6, R27, R5, RZ ;  /* 0x000000051b097210 */ /* 0x000fe40007fde0ff */
[-C--:B------:R-:W-:Y:S01]  /*187e0*/  LEA.HI.X.SX32 R29, R29, R15.reuse, 0x1, P5 ;  /* 0x0000000f1d1d7211 */ /* 0x080fe200028f0eff */
[----:B---3--:R-:W2:Y:S02]  /*187f0*/  LDC R4, c[0x0][0x268] ;  /* 0x00009a00ff047b82 */ /* 0x008ea40000000800 */
[----:B------:R3:W-:Y:S06]  /*18800*/  STL [R1+0x2524], R9 ;  /* 0x0025240901007387 */ /* 0x0007ec0000100800 */
[----:B---3--:R-:W3:Y:S01]  /*18810*/  LDC R9, c[0x0][0x268] ;  /* 0x00009a00ff097b82 */ /* 0x008ee20000000800 */
[----:B------:R4:W-:Y:S01]  /*18820*/  STL [R1+0x2518], R29 ;  /* 0x0025181d01007387 */ /* 0x0009e20000100800 */
[----:B------:R-:W-:-:S02]  /*18830*/  LEA.HI.X.SX32 R27, R27, R15, 0x1, P6 ;  /* 0x0000000f1b1b7211 */ /* 0x000fc400030f0eff */
[----:B----4-:R-:W-:-:S05]  /*18840*/  IADD3 R29, P5, R17, R5, RZ ;  /* 0x00000005111d7210 */ /* 0x010fca0007fbe0ff */
[----:B------:R3:W-:Y:S04]  /*18850*/  STL [R1+0x252c], R29 ;  /* 0x00252c1d01007387 */ /* 0x0007e80000100800 */
[----:B------:R4:W-:Y:S01]  /*18860*/  STL [R1+0x2520], R27 ;  /* 0x0025201b01007387 */ /* 0x0009e20000100800 */
[----:B---3--:R-:W-:Y:S01]  /*18870*/  IMAD R29, R9, 0x173, RZ ;  /* 0x00000173091d7824 */ /* 0x008fe200078e02ff */
[----:B------:R-:W-:Y:S02]  /*18880*/  IADD3 R9, P6, R14, R5, RZ ;  /* 0x000000050e097210 */ /* 0x000fe40007fde0ff */
[-C--:B------:R-:W-:Y:S01]  /*18890*/  LEA.HI.X.SX32 R17, R17, R15.reuse, 0x1, P5 ;  /* 0x0000000f11117211 */ /* 0x080fe200028f0eff */
[----:B-1----:R-:W-:Y:S01]  /*188a0*/  IMAD R16, R16, 0x19c, RZ ;  /* 0x0000019c10107824 */ /* 0x002fe200078e02ff */
[----:B----4-:R-:W1:Y:S01]  /*188b0*/  LDC R27, c[0x0][0x268] ;  /* 0x00009a00ff1b7b82 */ /* 0x010e620000000800 */
[----:B------:R3:W-:Y:S07]  /*188c0*/  STL [R1+0x2534], R9 ;  /* 0x0025340901007387 */ /* 0x0007ee0000100800 */
        /* <DEDUP_REMOVED lines=9> */
[----:B0-----:R-:W-:Y:S01]  /*18960*/  IMAD R28, R28, 0x19d, RZ ;  /* 0x0000019d1c1c7824 */ /* 0x001fe200078e02ff */
[----:B----4-:R-:W0:Y:S01]  /*18970*/  LDC R14, c[0x0][0x268] ;  /* 0x00009a00ff0e7b82 */ /* 0x010e220000000800 */
        /* <DEDUP_REMOVED lines=10> */
[----:B--2---:R-:W-:Y:S01]  /*18a20*/  IMAD R4, R4, 0x19e, RZ ;  /* 0x0000019e04047824 */ /* 0x004fe200078e02ff */
[----:B----4-:R-:W2:Y:S01]  /*18a30*/  LDC R26, c[0x0][0x268] ;  /* 0x00009a00ff1a7b82 */ /* 0x010ea20000000800 */
        /* <DEDUP_REMOVED lines=68> */
[C---:B------:R-:W-:Y:S02]  /*18e80*/  IADD3 R9, P6, R12.reuse, R5, RZ ;  /* 0x000000050c097210 */ /* 0x040fe40007fde0ff */
[-C--:B------:R-:W-:Y:S01]  /*18e90*/  LEA.HI.X.SX32 R17, R17, R15.reuse, 0x1, P5 ;  /* 0x0000000f11117211 */ /* 0x080fe200028f0eff */
[----:B----4-:R-:W3:Y:S02]  /*18ea0*/  LDC R23, c[0x0][0x268] ;  /* 0x00009a00ff177b82 */ /* 0x010ee40000000800 */
[----:B------:R4:W-:Y:S06]  /*18eb0*/  STL [R1+0x25b4], R9 ;  /* 0x0025b40901007387 */ /* 0x0009ec0000100800 */
[----:B----4-:R-:W4:Y:S01]  /*18ec0*/  LDC R9, c[0x0][0x268] ;  /* 0x00009a00ff097b82 */ /* 0x010f220000000800 */
[----:B------:R5:W-:Y:S01]  /*18ed0*/  STL [R1+0x25a8], R17 ;  /* 0x0025a81101007387 */ /* 0x000be20000100800 */
[----:B------:R-:W-:-:S02]  /*18ee0*/  LEA.HI.X.SX32 R12, R12, R15, 0x1, P6 ;  /* 0x0000000f0c0c7211 */ /* 0x000fc400030f0eff */
[----:B-----5:R-:W-:-:S05]  /*18ef0*/  IADD3 R17, P5, R29, R5, RZ ;  /* 0x000000051d117210 */ /* 0x020fca0007fbe0ff */
[----:B------:R4:W-:Y:S04]  /*18f00*/  STL [R1+0x25bc], R17 ;  /* 0x0025bc1101007387 */ /* 0x0009e80000100800 */
[----:B------:R5:W-:Y:S01]  /*18f10*/  STL [R1+0x25b0], R12 ;  /* 0x0025b00c01007387 */ /* 0x000be20000100800 */
[----:B----4-:R-:W-:Y:S01]  /*18f20*/  IMAD R17, R9, 0x185, RZ ;  /* 0x0000018509117824 */ /* 0x010fe200078e02ff */
[C---:B------:R-:W-:Y:S02]  /*18f30*/  IADD3 R9, P6, R22.reuse, R5, RZ ;  /* 0x0000000516097210 */ /* 0x040fe40007fde0ff */
[-C--:B------:R-:W-:Y:S01]  /*18f40*/  LEA.HI.X.SX32 R29, R29, R15.reuse, 0x1, P5 ;  /* 0x0000000f1d1d7211 */ /* 0x080fe200028f0eff */
[----:B-----5:R-:W4:Y:S02]  /*18f50*/  LDC R12, c[0x0][0x268] ;  /* 0x00009a00ff0c7b82 */ /* 0x020f240000000800 */
[----:B------:R5:W-:Y:S06]  /*18f60*/  STL [R1+0x25c4], R9 ;  /* 0x0025c40901007387 */ /* 0x000bec0000100800 */
[----:B-----5:R-:W5:Y:S01]  /*18f70*/  LDC R9, c[0x0][0x268] ;  /* 0x00009a00ff097b82 */ /* 0x020f620000000800 */
[----:B------:R2:W-:Y:S01]  /*18f80*/  STL [R1+0x25b8], R29 ;  /* 0x0025b81d01007387 */ /* 0x0005e20000100800 */
[----:B------:R-:W-:-:S02]  /*18f90*/  LEA.HI.X.SX32 R22, R22, R15, 0x1, P6 ;  /* 0x0000000f16167211 */ /* 0x000fc400030f0eff */
[----:B--2---:R-:W-:-:S05]  /*18fa0*/  IADD3 R29, P5, R17, R5, RZ ;  /* 0x00000005111d7210 */ /* 0x004fca0007fbe0ff */
[----:B------:R5:W-:Y:S04]  /*18fb0*/  STL [R1+0x25cc], R29 ;  /* 0x0025cc1d01007387 */ /* 0x000be80000100800 */
[----:B------:R2:W-:Y:S01]  /*18fc0*/  STL [R1+0x25c0], R22 ;  /* 0x0025c01601007387 */ /* 0x0005e20000100800 */
[----:B-----5:R-:W-:Y:S01]  /*18fd0*/  IMAD R29, R9, 0x187, RZ ;  /* 0x00000187091d7824 */ /* 0x020fe200078e02ff */
[----:B------:R-:W-:Y:S02]  /*18fe0*/  IADD3 R9, P6, R7, R5, RZ ;  /* 0x0000000507097210 */ /* 0x000fe40007fde0ff */
[-C--:B------:R-:W-:Y:S01]  /*18ff0*/  LEA.HI.X.SX32 R17, R17, R15.reuse, 0x1, P5 ;  /* 0x0000000f11117211 */ /* 0x080fe200028f0eff */
[----:B------:R-:W-:Y:S01]  /*19000*/  IMAD R13, R13, 0x1a4, RZ ;  /* 0x000001a40d0d7824 */ /* 0x000fe200078e02ff */
[----:B--2---:R-:W2:Y:S01]  /*19010*/  LDC R22, c[0x0][0x268] ;  /* 0x00009a00ff167b82 */ /* 0x004ea20000000800 */
[----:B------:R5:W-:Y:S07]  /*19020*/  STL [R1+0x25d4], R9 ;  /* 0x0025d40901007387 */ /* 0x000bee0000100800 */
[----:B-----5:R-:W5:Y:S01]  /*19030*/  LDC R9, c[0x0][0x268] ;  /* 0x00009a00ff097b82 */ /* 0x020f620000000800 */
[----:B------:R1:W-:Y:S01]  /*19040*/  STL [R1+0x25c8], R17 ;  /* 0x0025c81101007387 */ /* 0x0003e20000100800 */
[----:B------:R-:W-:-:S02]  /*19050*/  LEA.HI.X.SX32 R7, R7, R15, 0x1, P6 ;  /* 0x0000000f07077211 */ /* 0x000fc400030f0eff */
[----:B-1----:R-:W-:-:S05]  /*19060*/  IADD3 R17, P5, R29, R5, RZ ;  /* 0x000000051d117210 */ /* 0x002fca0007fbe0ff */
[----:B------:R5:W-:Y:S04]  /*19070*/  STL [R1+0x25dc], R17 ;  /* 0x0025dc1101007387 */ /* 0x000be80000100800 */
[----:B------:R1:W-:Y:S01]  /*19080*/  STL [R1+0x25d0], R7 ;  /* 0x0025d00701007387 */ /* 0x0003e20000100800 */
[----:B-----5:R-:W-:Y:S01]  /*19090*/  IMAD R17, R9, 0x189, RZ ;  /* 0x0000018909117824 */ /* 0x020fe200078e02ff */
[----:B------:R-:W-:Y:S02]  /*190a0*/  IADD3 R9, P6, R21, R5, RZ ;  /* 0x0000000515097210 */ /* 0x000fe40007fde0ff */
[-C--:B------:R-:W-:Y:S01]  /*190b0*/  LEA.HI.X.SX32 R29, R29, R15.reuse, 0x1, P5 ;  /* 0x0000000f1d1d7211 */ /* 0x080fe200028f0eff */
[----:B------:R-:W-:Y:S01]  /*190c0*/  IMAD R24, R24, 0x1a5, RZ ;  /* 0x000001a518187824 */ /* 0x000fe200078e02ff */
[----:B-1----:R-:W1:Y:S01]  /*190d0*/  LDC R7, c[0x0][0x268] ;  /* 0x00009a00ff077b82 */ /* 0x002e620000000800 */
[----:B------:R5:W-:Y:S07]  /*190e0*/  STL [R1+0x25e4], R9 ;  /* 0x0025e40901007387 */ /* 0x000bee0000100800 */
[----:B-----5:R-:W5:Y:S01]  /*190f0*/  LDC R9, c[0x0][0x268] ;  /* 0x00009a00ff097b82 */ /* 0x020f620000000800 */
[----:B------:R0:W-:Y:S01]  /*19100*/  STL [R1+0x25d8], R29 ;  /* 0x0025d81d01007387 */ /* 0x0001e20000100800 */
[----:B------:R-:W-:-:S02]  /*19110*/  LEA.HI.X.SX32 R21, R21, R15, 0x1, P6 ;  /* 0x0000000f15157211 */ /* 0x000fc400030f0eff */
[----:B0-----:R-:W-:-:S05]  /*19120*/  IADD3 R29, P5, R17, R5, RZ ;  /* 0x00000005111d7210 */ /* 0x001fca0007fbe0ff */
[----:B------:R5:W-:Y:S04]  /*19130*/  STL [R1+0x25ec], R29 ;  /* 0x0025ec1d01007387 */ /* 0x000be80000100800 */
[----:B------:R0:W-:Y:S01]  /*19140*/  STL [R1+0x25e0], R21 ;  /* 0x0025e01501007387 */ /* 0x0001e20000100800 */
[----:B-----5:R-:W-:Y:S01]  /*19150*/  IMAD R29, R9, 0x18b, RZ ;  /* 0x0000018b091d7824 */ /* 0x020fe200078e02ff */
[----:B------:R-:W-:Y:S02]  /*19160*/  IADD3 R9, P6, R11, R5, RZ ;  /* 0x000000050b097210 */ /* 0x000fe40007fde0ff */
[-C--:B------:R-:W-:Y:S01]  /*19170*/  LEA.HI.X.SX32 R17, R17, R15.reuse, 0x1, P5 ;  /* 0x0000000f11117211 */ /* 0x080fe200028f0eff */
[----:B0-----:R-:W0:Y:S02]  /*19180*/  LDC R21, c[0x0][0x268] ;  /* 0x00009a00ff157b82 */ /* 0x001e240000000800 */
[----:B------:R5:W-:Y:S06]  /*19190*/  STL [R1+0x25f4], R9 ;  /* 0x0025f40901007387 */ /* 0x000bec0000100800 */
[----:B-----5:R-:W5:Y:S01]  /*191a0*/  LDC R9, c[0x0][0x268] ;  /* 0x00009a00ff097b82 */ /* 0x020f620000000800 */
[----:B------:R3:W-:Y:S01]  /*191b0*/  STL [R1+0x25e8], R17 ;  /* 0x0025e81101007387 */ /* 0x0007e20000100800 */
[----:B------:R-:W-:-:S02]  /*191c0*/  LEA.HI.X.SX32 R11, R11, R15, 0x1, P6 ;  /* 0x0000000f0b0b7211 */ /* 0x000fc400030f0eff */
[----:B---3--:R-:W-:-:S05]  /*191d0*/  IADD3 R17, P5, R29, R5, RZ ;  /* 0x000000051d117210 */ /* 0x008fca0007fbe0ff */
[----:B------:R5:W-:Y:S04]  /*191e0*/  STL [R1+0x25fc], R17 ;  /* 0x0025fc1101007387 */ /* 0x000be80000100800 */
[----:B------:R3:W-:Y:S01]  /*191f0*/  STL [R1+0x25f0], R11 ;  /* 0x0025f00b01007387 */ /* 0x0007e20000100800 */
[----:B-----5:R-:W-:Y:S01]  /*19200*/  IMAD R17, R9, 0x18d, RZ ;  /* 0x0000018d09117824 */ /* 0x020fe200078e02ff */
[----:B------:R-:W-:Y:S02]  /*19210*/  IADD3 R9, P6, R20, R5, RZ ;  /* 0x0000000514097210 */ /* 0x000fe40007fde0ff */
[-C--:B------:R-:W-:Y:S01]  /*19220*/  LEA.HI.X.SX32 R29, R29, R15.reuse, 0x1, P5 ;  /* 0x0000000f1d1d7211 */ /* 0x080fe200028f0eff */
[----:B------:R-:W-:Y:S01]  /*19230*/  IMAD R2, R2, 0x1a6, RZ ;  /* 0x000001a602027824 */ /* 0x000fe200078e02ff */
[----:B---3--:R-:W3:Y:S01]  /*19240*/  LDC R11, c[0x0][0x268] ;  /* 0x00009a00ff0b7b82 */ /* 0x008ee20000000800 */
[----:B------:R5:W-:Y:S07]  /*19250*/  STL [R1+0x2604], R9 ;  /* 0x0026040901007387 */ /* 0x000bee0000100800 */
[----:B-----5:R-:W5:Y:S01]  /*19260*/  LDC R9, c[0x0][0x268] ;  /* 0x00009a00ff097b82 */ /* 0x020f620000000800 */
[----:B------:R4:W-:Y:S01]  /*19270*/  STL [R1+0x25f8], R29 ;  /* 0x0025f81d01007387 */ /* 0x0009e20000100800 */
[----:B------:R-:W-:-:S02]  /*19280*/  LEA.HI.X.SX32 R20, R20, R15, 0x1, P6 ;  /* 0x0000000f14147211 */ /* 0x000fc400030f0eff */
[----:B----4-:R-:W-:-:S05]  /*19290*/  IADD3 R29, P5, R17, R5, RZ ;  /* 0x00000005111d7210 */ /* 0x010fca0007fbe0ff */
[----:B------:R5:W-:Y:S04]  /*192a0*/  STL [R1+0x260c], R29 ;  /* 0x00260c1d01007387 */ /* 0x000be80000100800 */
[----:B------:R4:W-:Y:S01]  /*192b0*/  STL [R1+0x2600], R20 ;  /* 0x0026001401007387 */ /* 0x0009e20000100800 */
[----:B-----5:R-:W-:Y:S01]  /*192c0*/  IMAD R29, R9, 0x18f, RZ ;  /* 0x0000018f091d7824 */ /* 0x020fe200078e02ff */
[C---:B------:R-:W-:Y:S02]  /*192d0*/  IADD3 R9, P6, R0.reuse, R5, RZ ;  /* 0x0000000500097210 */ /* 0x040fe40007fde0ff */
[-C--:B------:R-:W-:Y:S01]  /*192e0*/  LEA.HI.X.SX32 R17, R17, R15.reuse, 0x1, P5 ;  /* 0x0000000f11117211 */ /* 0x080fe200028f0eff */
[----:B------:R-:W-:Y:S01]  /*192f0*/  IMAD R23, R23, 0x1a7, RZ ;  /* 0x000001a717177824 */ /* 0x000fe200078e02ff */
[----:B----4-:R-:W4:Y:S01]  /*19300*/  LDC R20, c[0x0][0x268] ;  /* 0x00009a00ff147b82 */ /* 0x010f220000000800 */
[----:B------:R5:W-:Y:S07]  /*19310*/  STL [R1+0x2614], R9 ;  /* 0x0026140901007387 */ /* 0x000bee0000100800 */
        /* <DEDUP_REMOVED lines=32> */
[----:B------:R-:W-:Y:S01]  /*19520*/  LEA.HI.X.SX32 R29, R29, R15, 0x1, P5 ;  /* 0x0000000f1d1d7211 */ /* 0x000fe200028f0eff */
[----:B------:R-:W-:Y:S01]  /*19530*/  IMAD R7, R7, 0x1aa, RZ ;  /* 0x000001aa07077824 */ /* 0x000fe200078e02ff */
[----:B0-----:R-:W0:Y:S01]  /*19540*/  LDC R10, c[0x0][0x268] ;  /* 0x00009a00ff0a7b82 */ /* 0x001e220000000800 */
[----:B------:R5:W-:Y:S07]  /*19550*/  STL [R1+0x2644], R9 ;  /* 0x0026440901007387 */ /* 0x000bee0000100800 */
[----:B-----5:R-:W5:Y:S01]  /*19560*/  LDC R9, c[0x0][0x268] ;  /* 0x00009a00ff097b82 */ /* 0x020f620000000800 */
[----:B------:R3:W-:Y:S02]  /*19570*/  STL [R1+0x2638], R29 ;  /* 0x0026381d01007387 */ /* 0x0007e40000100800 */
[----:B---3--:R-:W-:-:S05]  /*19580*/  IADD3 R29, P5, R17, R5, RZ ;  /* 0x00000005111d7210 */ /* 0x008fca0007fbe0ff */
[----:B------:R5:W-:Y:S02]  /*19590*/  STL [R1+0x264c], R29 ;  /* 0x00264c1d01007387 */ /* 0x000be40000100800 */
[----:B-----5:R-:W-:Y:S01]  /*195a0*/  IMAD R29, R9, 0x197, RZ ;  /* 0x00000197091d7824 */ /* 0x020fe200078e02ff */
[-C--:B------:R-:W-:Y:S02]  /*195b0*/  LEA.HI.X.SX32 R9, R18, R15.reuse, 0x1, P6 ;  /* 0x0000000f12097211 */ /* 0x080fe400030f0eff */
[----:B------:R-:W-:Y:S01]  /*195c0*/  LEA.HI.X.SX32 R17, R17, R15, 0x1, P5 ;  /* 0x0000000f11117211 */ /* 0x000fe200028f0eff */
[----:B------:R-:W-:Y:S01]  /*195d0*/  IMAD R21, R21, 0x1ab, RZ ;  /* 0x000001ab15157824 */ /* 0x000fe200078e02ff */
[----:B------:R-:W3:Y:S01]  /*195e0*/  LDC R18, c[0x0][0x268] ;  /* 0x00009a00ff127b82 */ /* 0x000ee20000000800 */
[----:B------:R5:W-:Y:S02]  /*195f0*/  STL [R1+0x2640], R9 ;  /* 0x0026400901007387 */ /* 0x000be40000100800 */
[----:B-----5:R-:W-:-:S05]  /*19600*/  IADD3 R9, P6, R8, R5, RZ ;  /* 0x0000000508097210 */ /* 0x020fca0007fde0ff */
[----:B------:R5:W-:Y:S04]  /*19610*/  STL [R1+0x2654], R9 ;  /* 0x0026540901007387 */ /* 0x000be80000100800 */
[----:B-----5:R-:W5:Y:S04]  /*19620*/  LDL.LU R9, [R1+0x29b4] ;  /* 0x0029b40001097983 */ /* 0x020f680000300800 */
[----:B------:R4:W-:Y:S02]  /*19630*/  STL [R1+0x2648], R17 ;  /* 0x0026481101007387 */ /* 0x0009e40000100800 */
[----:B----4-:R-:W-:-:S05]  /*19640*/  IADD3 R17, P5, R29, R5, RZ ;  /* 0x000000051d117210 */ /* 0x010fca0007fbe0ff */
[----:B------:R4:W-:Y:S02]  /*19650*/  STL [R1+0x265c], R17 ;  /* 0x00265c1101007387 */ /* 0x0009e40000100800 */
[-C--:B----4-:R-:W-:Y:S02]  /*19660*/  LEA.HI.X.SX32 R17, R8, R15.reuse, 0x1, P6 ;  /* 0x0000000f08117211 */ /* 0x090fe400030f0eff */
[----:B------:R-:W-:Y:S01]  /*19670*/  LEA.HI.X.SX32 R29, R29, R15, 0x1, P5 ;  /* 0x0000000f1d1d7211 */ /* 0x000fe200028f0eff */
[----:B------:R-:W-:Y:S01]  /*19680*/  IMAD R11, R11, 0x1ac, RZ ;  /* 0x000001ac0b0b7824 */ /* 0x000fe200078e02ff */
[----:B------:R-:W4:Y:S01]  /*19690*/  LDC R8, c[0x0][0x268] ;  /* 0x00009a00ff087b82 */ /* 0x000f220000000800 */
[----:B------:R5:W-:Y:S02]  /*196a0*/  STL [R1+0x2650], R17 ;  /* 0x0026501101007387 */ /* 0x000be40000100800 */
[----:B-----5:R-:W-:-:S05]  /*196b0*/  IADD3 R17, P6, R9, R5, RZ ;  /* 0x0000000509117210 */ /* 0x020fca0007fde0ff */
[----:B------:R5:W-:Y:S04]  /*196c0*/  STL [R1+0x2664], R17 ;  /* 0x0026641101007387 */ /* 0x000be80000100800 */
[----:B-----5:R-:W5:Y:S04]  /*196d0*/  LDL.LU R17, [R1+0x29b0] ;  /* 0x0029b00001117983 */ /* 0x020f680000300800 */
[----:B------:R5:W-:Y:S02]  /*196e0*/  STL [R1+0x2658], R29 ;  /* 0x0026581d01007387 */ /* 0x000be40000100800 */
[----:B-----5:R-:W-:-:S05]  /*196f0*/  IADD3 R29, P5, R17, R5, RZ ;  /* 0x00000005111d7210 */ /* 0x020fca0007fbe0ff */
[----:B------:R5:W-:Y:S02]  /*19700*/  STL [R1+0x266c], R29 ;  /* 0x00266c1d01007387 */ /* 0x000be40000100800 */
[-C--:B-----5:R-:W-:Y:S02]  /*19710*/  LEA.HI.X.SX32 R29, R9, R15.reuse, 0x1, P6 ;  /* 0x0000000f091d7211 */ /* 0x0a0fe400030f0eff */
[----:B------:R-:W-:Y:S01]  /*19720*/  LEA.HI.X.SX32 R17, R17, R15, 0x1, P5 ;  /* 0x0000000f11117211 */ /* 0x000fe200028f0eff */
[----:B------:R-:W5:Y:S02]  /*19730*/  LDC R9, c[0x0][0x268] ;  /* 0x00009a00ff097b82 */ /* 0x000f640000000800 */
[----:B------:R2:W-:Y:S02]  /*19740*/  STL [R1+0x2660], R29 ;  /* 0x0026601d01007387 */ /* 0x0005e40000100800 */
[----:B--2---:R-:W-:-:S05]  /*19750*/  IADD3 R29, P6, R3, R5, RZ ;  /* 0x00000005031d7210 */ /* 0x004fca0007fde0ff */
[----:B------:R2:W-:Y:S04]  /*19760*/  STL [R1+0x2674], R29 ;  /* 0x0026741d01007387 */ /* 0x0005e80000100800 */
[----:B--2---:R-:W2:Y:S01]  /*19770*/  LDL.LU R29, [R1+0x29ac] ;  /* 0x0029ac00011d7983 */ /* 0x004ea20000300800 */
[----:B------:R-:W-:-:S03]  /*19780*/  LEA.HI.X.SX32 R3, R3, R15, 0x1, P6 ;  /* 0x0000000f03037211 */ /* 0x000fc600030f0eff */
[----:B------:R2:W-:Y:S01]  /*19790*/  STL [R1+0x2668], R17 ;  /* 0x0026681101007387 */ /* 0x0005e20000100800 */
[----:B------:R-:W-:Y:S02]  /*197a0*/  IMAD R20, R20, 0x1ad, RZ ;  /* 0x000001ad14147824 */ /* 0x000fe400078e02ff */
[----:B------:R-:W-:Y:S02]  /*197b0*/  IMAD R0, R0, 0x1ae, RZ ;  /* 0x000001ae00007824 */ /* 0x000fe400078e02ff */
[----:B-1----:R-:W-:Y:S02]  /*197c0*/  IMAD R19, R19, 0x1af, RZ ;  /* 0x000001af13137824 */ /* 0x002fe400078e02ff */
[----:B0-----:R-:W-:Y:S02]  /*197d0*/  IMAD R10, R10, 0x1b0, RZ ;  /* 0x000001b00a0a7824 */ /* 0x001fe400078e02ff */
[----:B---3--:R-:W-:Y:S02]  /*197e0*/  IMAD R18, R18, 0x1b1, RZ ;  /* 0x000001b112127824 */ /* 0x008fe400078e02ff */
[----:B----4-:R-:W-:Y:S01]  /*197f0*/  IMAD R8, R8, 0x1b2, RZ ;  /* 0x000001b208087824 */ /* 0x010fe200078e02ff */
[----:B--2---:R-:W-:-:S05]  /*19800*/  IADD3 R17, P5, R29, R5, RZ ;  /* 0x000000051d117210 */ /* 0x004fca0007fbe0ff */
[----:B------:R-:W-:Y:S01]  /*19810*/  STL [R1+0x267c], R17 ;  /* 0x00267c1101007387 */ /* 0x000fe20000100800 */
[----:B------:R-:W-:-:S03]  /*19820*/  LEA.HI.X.SX32 R29, R29, R15, 0x1, P5 ;  /* 0x0000000f1d1d7211 */ /* 0x000fc600028f0eff */
[----:B------:R0:W-:Y:S02]  /*19830*/  STL [R1+0x2670], R3 ;  /* 0x0026700301007387 */ /* 0x0001e40000100800 */
[----:B0-----:R-:W-:-:S05]  /*19840*/  IADD3 R3, P6, R16, R5, RZ ;  /* 0x0000000510037210 */ /* 0x001fca0007fde0ff */
[----:B------:R0:W-:Y:S04]  /*19850*/  STL [R1+0x2684], R3 ;  /* 0x0026840301007387 */ /* 0x0001e80000100800 */
[----:B0-----:R-:W2:Y:S04]  /*19860*/  LDL.LU R3, [R1+0x29a8] ;  /* 0x0029a80001037983 */ /* 0x001ea80000300800 */
[----:B------:R0:W-:Y:S02]  /*19870*/  STL [R1+0x2678], R29 ;  /* 0x0026781d01007387 */ /* 0x0001e40000100800 */
[----:B0-----:R-:W-:-:S05]  /*19880*/  IADD3 R29, P5, R28, R5, RZ ;  /* 0x000000051c1d7210 */ /* 0x001fca0007fbe0ff */
[----:B------:R0:W-:Y:S01]  /*19890*/  STL [R1+0x268c], R29 ;  /* 0x00268c1d01007387 */ /* 0x0001e20000100800 */
[-C--:B------:R-:W-:Y:S02]  /*198a0*/  LEA.HI.X.SX32 R28, R28, R15.reuse, 0x1, P5 ;  /* 0x0000000f1c1c7211 */ /* 0x080fe400028f0eff */
[----:B0-----:R-:W-:Y:S01]  /*198b0*/  LEA.HI.X.SX32 R29, R16, R15, 0x1, P6 ;  /* 0x0000000f101d7211 */ /* 0x001fe200030f0eff */
[----:B-----5:R-:W-:Y:S01]  /*198c0*/  IMAD R17, R9, 0x1b3, RZ ;  /* 0x000001b309117824 */ /* 0x020fe200078e02ff */
[----:B------:R-:W0:Y:S03]  /*198d0*/  LDC R16, c[0x0][0x268] ;  /* 0x00009a00ff107b82 */ /* 0x000e260000000800 */
[----:B------:R1:W-:Y:S05]  /*198e0*/  STL [R1+0x2680], R29 ;  /* 0x0026801d01007387 */ /* 0x0003ea0000100800 */
[----:B------:R-:W3:Y:S01]  /*198f0*/  LDC R9, c[0x0][0x268] ;  /* 0x00009a00ff097b82 */ /* 0x000ee20000000800 */
[----:B-1----:R-:W-:-:S05]  /*19900*/  IADD3 R29, P6, R4, R5, RZ ;  /* 0x00000005041d7210 */ /* 0x002fca0007fde0ff */
[----:B------:R1:W-:Y:S04]  /*19910*/  STL [R1+0x2694], R29 ;  /* 0x0026941d01007387 */ /* 0x0003e80000100800 */
[----:B-1----:R-:W4:Y:S04]  /*19920*/  LDL.LU R29, [R1+0x29a4] ;  /* 0x0029a400011d7983 */ /* 0x002f280000300800 */
[----:B------:R1:W-:Y:S02]  /*19930*/  STL [R1+0x2688], R28 ;  /* 0x0026881c01007387 */ /* 0x0003e40000100800 */
[----:B-1----:R-:W-:-:S05]  /*19940*/  IADD3 R28, P5, R27, R5, RZ ;  /* 0x000000051b1c7210 */ /* 0x002fca0007fbe0ff */
[----:B------:R1:W-:Y:S01]  /*19950*/  STL [R1+0x269c], R28 ;  /* 0x00269c1c01007387 */ /* 0x0003e20000100800 */
[-C--:B------:R-:W-:Y:S02]  /*19960*/  LEA.HI.X.SX32 R27, R27, R15.reuse, 0x1, P5 ;  /* 0x0000000f1b1b7211 */ /* 0x080fe400028f0eff */
[----:B-1----:R-:W-:Y:S02]  /*19970*/  LEA.HI.X.SX32 R28, R4, R15, 0x1, P6 ;  /* 0x0000000f041c7211 */ /* 0x002fe400030f0eff */
[----:B------:R-:W1:Y:S03]  /*19980*/  LDC R4, c[0x0][0x268] ;  /* 0x00009a00ff047b82 */ /* 0x000e660000000800 */
[----:B------:R5:W-:Y:S02]  /*19990*/  STL [R1+0x2690], R28 ;  /* 0x0026901c01007387 */ /* 0x000be40000100800 */
[----:B-----5:R-:W-:-:S05]  /*199a0*/  IADD3 R28, P6, R14, R5, RZ ;  /* 0x000000050e1c7210 */ /* 0x020fca0007fde0ff */
[----:B------:R5:W-:Y:S04]  /*199b0*/  STL [R1+0x26a4], R28 ;  /* 0x0026a41c01007387 */ /* 0x000be80000100800 */
[----:B-----5:R-:W5:Y:S04]  /*199c0*/  LDL.LU R28, [R1+0x29a0] ;  /* 0x0029a000011c7983 */ /* 0x020f680000300800 */
[----:B------:R0:W-:Y:S02]  /*199d0*/  STL [R1+0x2698], R27 ;  /* 0x0026981b01007387 */ /* 0x0001e40000100800 */
[----:B0-----:R-:W-:-:S05]  /*199e0*/  IADD3 R27, P5, R26, R5, RZ ;  /* 0x000000051a1b7210 */ /* 0x001fca0007fbe0ff */
[----:B------:R0:W-:Y:S01]  /*199f0*/  STL [R1+0x26ac], R27 ;  /* 0x0026ac1b01007387 */ /* 0x0001e20000100800 */
[-C--:B------:R-:W-:Y:S02]  /*19a00*/  LEA.HI.X.SX32 R26, R26, R15.reuse, 0x1, P5 ;  /* 0x0000000f1a1a7211 */ /* 0x080fe400028f0eff */
[----:B0-----:R-:W-:Y:S02]  /*19a10*/  LEA.HI.X.SX32 R27, R14, R15, 0x1, P6 ;  /* 0x0000000f0e1b7211 */ /* 0x001fe400030f0eff */
[----:B------:R-:W0:Y:S03]  /*19a20*/  LDC R14, c[0x0][0x268] ;  /* 0x00009a00ff0e7b82 */ /* 0x000e260000000800 */
[----:B------:R3:W-:Y:S02]  /*19a30*/  STL [R1+0x26a0], R27 ;  /* 0x0026a01b01007387 */ /* 0x0007e40000100800 */
[----:B---3--:R-:W-:-:S05]  /*19a40*/  IADD3 R27, P6, R6, R5, RZ ;  /* 0x00000005061b7210 */ /* 0x008fca0007fde0ff */
[----:B------:R3:W-:Y:S04]  /*19a50*/  STL [R1+0x26b4], R27 ;  /* 0x0026b41b01007387 */ /* 0x0007e80000100800 */
[----:B---3--:R-:W3:Y:S04]  /*19a60*/  LDL.LU R27, [R1+0x299c] ;  /* 0x00299c00011b7983 */ /* 0x008ee80000300800 */
[----:B------:R1:W-:Y:S02]  /*19a70*/  STL [R1+0x26a8], R26 ;  /* 0x0026a81a01007387 */ /* 0x0003e40000100800 */
[----:B-1----:R-:W-:-:S05]  /*19a80*/  IADD3 R26, P5, R25, R5, RZ ;  /* 0x00000005191a7210 */ /* 0x002fca0007fbe0ff */
[----:B------:R1:W-:Y:S01]  /*19a90*/  STL [R1+0x26bc], R26 ;  /* 0x0026bc1a01007387 */ /* 0x0003e20000100800 */
[-C--:B------:R-:W-:Y:S02]  /*19aa0*/  LEA.HI.X.SX32 R25, R25, R15.reuse, 0x1, P5 ;  /* 0x0000000f19197211 */ /* 0x080fe400028f0eff */
[----:B-1----:R-:W-:Y:S02]  /*19ab0*/  LEA.HI.X.SX32 R26, R6, R15, 0x1, P6 ;  /* 0x0000000f061a7211 */ /* 0x002fe400030f0eff */
[----:B------:R-:W1:Y:S03]  /*19ac0*/  LDC R6, c[0x0][0x268] ;  /* 0x00009a00ff067b82 */ /* 0x000e660000000800 */
[----:B------:R0:W-:Y:S02]  /*19ad0*/  STL [R1+0x26b0], R26 ;  /* 0x0026b01a01007387 */ /* 0x0001e40000100800 */
[----:B0-----:R-:W-:-:S05]  /*19ae0*/  IADD3 R26, P6, R13, R5, RZ ;  /* 0x000000050d1a7210 */ /* 0x001fca0007fde0ff */
[----:B------:R0:W-:Y:S04]  /*19af0*/  STL [R1+0x26c4], R26 ;  /* 0x0026c41a01007387 */ /* 0x0001e80000100800 */
[----:B------:R0:W-:Y:S02]  /*19b00*/  STL [R1+0x26b8], R25 ;  /* 0x0026b81901007387 */ /* 0x0001e40000100800 */
[----:B0-----:R-:W-:Y:S02]  /*19b10*/  IADD3 R26, P5, R24, R5, RZ ;  /* 0x00000005181a7210 */ /* 0x001fe40007fbe0ff */
[----:B------:R-:W-:-:S03]  /*19b20*/  LEA.HI.X.SX32 R25, R13, R15, 0x1, P6 ;  /* 0x0000000f0d197211 */ /* 0x000fc600030f0eff */
[----:B------:R0:W-:Y:S01]  /*19b30*/  STL [R1+0x26cc], R26 ;  /* 0x0026cc1a01007387 */ /* 0x0001e20000100800 */
[----:B------:R-:W-:Y:S01]  /*19b40*/  LEA.HI.X.SX32 R24, R24, R15, 0x1, P5 ;  /* 0x0000000f18187211 */ /* 0x000fe200028f0eff */
[----:B------:R-:W-:Y:S01]  /*19b50*/  IMAD R9, R9, 0x1b4, RZ ;  /* 0x000001b409097824 */ /* 0x000fe200078e02ff */
[----:B------:R-:W2:Y:S01]  /*19b60*/  LDC R13, c[0x0][0x268] ;  /* 0x00009a00ff0d7b82 */ /* 0x000ea20000000800 */
[----:B------:R1:W-:Y:S01]  /*19b70*/  STL [R1+0x26c0], R25 ;  /* 0x0026c01901007387 */ /* 0x0003e20000100800 */
[-C--:B0-----:R-:W-:Y:S02]  /*19b80*/  IADD3 R26, P6, R2, R5.reuse, RZ ;  /* 0x00000005021a7210 */ /* 0x081fe40007fde0ff */
[----:B-1----:R-:W-:-:S03]  /*19b90*/  IADD3 R25, P5, R23, R5, RZ ;  /* 0x0000000517197210 */ /* 0x002fc60007fbe0ff */
[----:B------:R-:W-:Y:S04]  /*19ba0*/  STL [R1+0x26d4], R26 ;  /* 0x0026d41a01007387 */ /* 0x000fe80000100800 */
[----:B------:R0:W-:Y:S01]  /*19bb0*/  STL [R1+0x26c8], R24 ;  /* 0x0026c81801007387 */ /* 0x0001e20000100800 */
[----:B------:R-:W-:-:S03]  /*19bc0*/  LEA.HI.X.SX32 R23, R23, R15, 0x1, P5 ;  /* 0x0000000f17177211 */ /* 0x000fc600028f0eff */
[----:B------:R1:W-:Y:S01]  /*19bd0*/  STL [R1+0x26dc], R25 ;  /* 0x0026dc1901007387 */ /* 0x0003e20000100800 */
[----:B0-----:R-:W-:Y:S01]  /*19be0*/  LEA.HI.X.SX32 R24, R2, R15, 0x1, P6 ;  /* 0x0000000f02187211 */ /* 0x001fe200030f0eff */
[----:B------:R-:W-:Y:S01]  /*19bf0*/  IMAD R16, R16, 0x1b5, RZ ;  /* 0x000001b510107824 */ /* 0x000fe200078e02ff */
[----:B------:R-:W0:Y:S01]  /*19c00*/  LDC R2, c[0x0][0x268] ;  /* 0x00009a00ff027b82 */ /* 0x000e220000000800 */
[-C--:B-1----:R-:W-:Y:S02]  /*19c10*/  IADD3 R25, P6, R12, R5.reuse, RZ ;  /* 0x000000050c197210 */ /* 0x082fe40007fde0ff */
[----:B------:R1:W-:Y:S04]  /*19c20*/  STL [R1+0x26d0], R24 ;  /* 0x0026d01801007387 */ /* 0x0003e80000100800 */
[----:B------:R-:W-:Y:S04]  /*19c30*/  STL [R1+0x26e4], R25 ;  /* 0x0026e41901007387 */ /* 0x000fe80000100800 */
[----:B------:R2:W-:Y:S01]  /*19c40*/  STL [R1+0x26d8], R23 ;  /* 0x0026d81701007387 */ /* 0x0005e20000100800 */
[----:B-1----:R-:W-:-:S05]  /*19c50*/  IADD3 R24, P5, R22, R5, RZ ;  /* 0x0000000516187210 */ /* 0x002fca0007fbe0ff */
[----:B------:R1:W-:Y:S01]  /*19c60*/  STL [R1+0x26ec], R24 ;  /* 0x0026ec1801007387 */ /* 0x0003e20000100800 */
[-C--:B--2---:R-:W-:Y:S02]  /*19c70*/  LEA.HI.X.SX32 R23, R12, R15.reuse, 0x1, P6 ;  /* 0x0000000f0c177211 */ /* 0x084fe400030f0eff */
[----:B------:R-:W-:Y:S01]  /*19c80*/  LEA.HI.X.SX32 R22, R22, R15, 0x1, P5 ;  /* 0x0000000f16167211 */ /* 0x000fe200028f0eff */
[----:B------:R-:W2:Y:S02]  /*19c90*/  LDC R12, c[0x0][0x268] ;  /* 0x00009a00ff0c7b82 */ /* 0x000ea40000000800 */
[----:B------:R1:W-:Y:S02]  /*19ca0*/  STL [R1+0x26e0], R23 ;  /* 0x0026e01701007387 */ /* 0x0003e40000100800 */
[----:B-1----:R-:W-:-:S05]  /*19cb0*/  IADD3 R24, P6, R7, R5, RZ ;  /* 0x0000000507187210 */ /* 0x002fca0007fde0ff */
[----:B------:R-:W-:Y:S01]  /*19cc0*/  STL [R1+0x26f4], R24 ;  /* 0x0026f41801007387 */ /* 0x000fe20000100800 */
[----:B------:R-:W-:-:S03]  /*19cd0*/  IADD3 R23, P5, R21, R5, RZ ;  /* 0x0000000515177210 */ /* 0x000fc60007fbe0ff */
[----:B------:R1:W-:Y:S04]  /*19ce0*/  STL [R1+0x26e8], R22 ;  /* 0x0026e81601007387 */ /* 0x0003e80000100800 */
[----:B------:R0:W-:Y:S01]  /*19cf0*/  STL [R1+0x26fc], R23 ;  /* 0x0026fc1701007387 */ /* 0x0001e20000100800 */
[-C--:B------:R-:W-:Y:S02]  /*19d00*/  LEA.HI.X.SX32 R21, R21, R15.reuse, 0x1, P5 ;  /* 0x0000000f15157211 */ /* 0x080fe400028f0eff */
[----:B-1----:R-:W-:Y:S01]  /*19d10*/  LEA.HI.X.SX32 R22, R7, R15, 0x1, P6 ;  /* 0x0000000f07167211 */ /* 0x002fe200030f0eff */
[----:B------:R-:W-:Y:S01]  /*19d20*/  IMAD R4, R4, 0x1b6, RZ ;  /* 0x000001b604047824 */ /* 0x000fe200078e02ff */
[----:B------:R-:W1:Y:S01]  /*19d30*/  LDC R7, c[0x0][0x268] ;  /* 0x00009a00ff077b82 */ /* 0x000e620000000800 */
[----:B0-----:R-:W-:-:S02]  /*19d40*/  IADD3 R23, P6, R11, R5, RZ ;  /* 0x000000050b177210 */ /* 0x001fc40007fde0ff */
[----:B------:R0:W-:Y:S04]  /*19d50*/  STL [R1+0x26f0], R22 ;  /* 0x0026f01601007387 */ /* 0x0001e80000100800 */
[----:B------:R-:W-:Y:S04]  /*19d60*/  STL [R1+0x2704], R23 ;  /* 0x0027041701007387 */ /* 0x000fe80000100800 */
[----:B------:R2:W-:Y:S01]  /*19d70*/  STL [R1+0x26f8], R21 ;  /* 0x0026f81501007387 */ /* 0x0005e20000100800 */
[----:B0-----:R-:W-:-:S05]  /*19d80*/  IADD3 R22, P5, R20, R5, RZ ;  /* 0x0000000514167210 */ /* 0x001fca0007fbe0ff */
[----:B------:R0:W-:Y:S01]  /*19d90*/  STL [R1+0x270c], R22 ;  /* 0x00270c1601007387 */ /* 0x0001e20000100800 */
[-C--:B--2---:R-:W-:Y:S02]  /*19da0*/  LEA.HI.X.SX32 R21, R11, R15.reuse, 0x1, P6 ;  /* 0x0000000f0b157211 */ /* 0x084fe400030f0eff */
[----:B------:R-:W-:Y:S01]  /*19db0*/  LEA.HI.X.SX32 R20, R20, R15, 0x1, P5 ;  /* 0x0000000f14147211 */ /* 0x000fe200028f0eff */
[----:B------:R-:W-:Y:S01]  /*19dc0*/  IMAD R14, R14, 0x1b7, RZ ;  /* 0x000001b70e0e7824 */ /* 0x000fe200078e02ff */
[----:B------:R-:W2:Y:S01]  /*19dd0*/  LDC R11, c[0x0][0x268] ;  /* 0x00009a00ff0b7b82 */ /* 0x000ea20000000800 */
[----:B------:R4:W-:Y:S01]  /*19de0*/  STL [R1+0x2700], R21 ;  /* 0x0027001501007387 */ /* 0x0009e20000100800 */
[----:B0-----:R-:W-:-:S05]  /*19df0*/  IADD3 R22, P6, R0, R5, RZ ;  /* 0x0000000500167210 */ /* 0x001fca0007fde0ff */
[----:B------:R-:W-:Y:S01]  /*19e00*/  STL [R1+0x2714], R22 ;  /* 0x0027141601007387 */ /* 0x000fe20000100800 */
[----:B----4-:R-:W-:-:S03]  /*19e10*/  IADD3 R21, P5, R19, R5, RZ ;  /* 0x0000000513157210 */ /* 0x010fc60007fbe0ff */
[----:B------:R0:W-:Y:S04]  /*19e20*/  STL [R1+0x2708], R20 ;  /* 0x0027081401007387 */ /* 0x0001e80000100800 */
[----:B------:R4:W-:Y:S01]  /*19e30*/  STL [R1+0x271c], R21 ;  /* 0x00271c1501007387 */ /* 0x0009e20000100800 */
[-C--:B------:R-:W-:Y:S02]  /*19e40*/  LEA.HI.X.SX32 R19, R19, R15.reuse, 0x1, P5 ;  /* 0x0000000f13137211 */ /* 0x080fe400028f0eff */
[----:B0-----:R-:W-:Y:S01]  /*19e50*/  LEA.HI.X.SX32 R20, R0, R15, 0x1, P6 ;  /* 0x0000000f00147211 */ /* 0x001fe200030f0eff */
[----:B------:R-:W-:Y:S01]  /*19e60*/  IMAD R6, R6, 0x1b8, RZ ;  /* 0x000001b806067824 */ /* 0x000fe200078e02ff */
[----:B------:R-:W0:Y:S01]  /*19e70*/  LDC R0, c[0x0][0x268] ;  /* 0x00009a00ff007b82 */ /* 0x000e220000000800 */
[----:B----4-:R-:W-:-:S02]  /*19e80*/  IADD3 R21, P6, R10, R5, RZ ;  /* 0x000000050a157210 */ /* 0x010fc40007fde0ff */
[----:B------:R4:W-:Y:S04]  /*19e90*/  STL [R1+0x2710], R20 ;  /* 0x0027101401007387 */ /* 0x0009e80000100800 */
[----:B------:R-:W-:Y:S04]  /*19ea0*/  STL [R1+0x2724], R21 ;  /* 0x0027241501007387 */ /* 0x000fe80000100800 */
[----:B------:R1:W-:Y:S01]  /*19eb0*/  STL [R1+0x2718], R19 ;  /* 0x0027181301007387 */ /* 0x0003e20000100800 */
[----:B----4-:R-:W-:-:S05]  /*19ec0*/  IADD3 R20, P5, R18, R5, RZ ;  /* 0x0000000512147210 */ /* 0x010fca0007fbe0ff */
[----:B------:R4:W-:Y:S01]  /*19ed0*/  STL [R1+0x272c], R20 ;  /* 0x00272c1401007387 */ /* 0x0009e20000100800 */
[-C--:B-1----:R-:W-:Y:S02]  /*19ee0*/  LEA.HI.X.SX32 R19, R10, R15.reuse, 0x1, P6 ;  /* 0x0000000f0a137211 */ /* 0x082fe400030f0eff */
[----:B------:R-:W-:Y:S01]  /*19ef0*/  LEA.HI.X.SX32 R18, R18, R15, 0x1, P5 ;  /* 0x0000000f12127211 */ /* 0x000fe200028f0eff */
[----:B------:R-:W-:Y:S01]  /*19f00*/  IMAD R13, R13, 0x1b9, RZ ;  /* 0x000001b90d0d7824 */ /* 0x000fe200078e02ff */
[----:B------:R-:W1:Y:S01]  /*19f10*/  LDC R10, c[0x0][0x268] ;  /* 0x00009a00ff0a7b82 */ /* 0x000e620000000800 */
[----:B------:R2:W-:Y:S01]  /*19f20*/  STL [R1+0x2720], R19 ;  /* 0x0027201301007387 */ /* 0x0005e20000100800 */
[----:B----4-:R-:W-:-:S05]  /*19f30*/  IADD3 R20, P6, R8, R5, RZ ;  /* 0x0000000508147210 */ /* 0x010fca0007fde0ff */
[----:B------:R-:W-:Y:S01]  /*19f40*/  STL [R1+0x2734], R20 ;  /* 0x0027341401007387 */ /* 0x000fe20000100800 */
[----:B--2---:R-:W-:-:S03]  /*19f50*/  IADD3 R19, P5, R17, R5, RZ ;  /* 0x0000000511137210 */ /* 0x004fc60007fbe0ff */
[----:B------:R2:W-:Y:S04]  /*19f60*/  STL [R1+0x2728], R18 ;  /* 0x0027281201007387 */ /* 0x0005e80000100800 */
[----:B------:R4:W-:Y:S01]  /*19f70*/  STL [R1+0x273c], R19 ;  /* 0x00273c1301007387 */ /* 0x0009e20000100800 */
[-C--:B------:R-:W-:Y:S02]  /*19f80*/  LEA.HI.X.SX32 R17, R17, R15.reuse, 0x1, P5 ;  /* 0x0000000f11117211 */ /* 0x080fe400028f0eff */
[----:B--2---:R-:W-:Y:S01]  /*19f90*/  LEA.HI.X.SX32 R18, R8, R15, 0x1, P6 ;  /* 0x0000000f08127211 */ /* 0x004fe200030f0eff */
[----:B------:R-:W-:Y:S01]  /*19fa0*/  IMAD R2, R2, 0x1ba, RZ ;  /* 0x000001ba02027824 */ /* 0x000fe200078e02ff */
[----:B------:R-:W2:Y:S01]  /*19fb0*/  LDC R8, c[0x0][0x268] ;  /* 0x00009a00ff087b82 */ /* 0x000ea20000000800 */
[----:B----4-:R-:W-:-:S02]  /*19fc0*/  IADD3 R19, P6, R9, R5, RZ ;  /* 0x0000000509137210 */ /* 0x010fc40007fde0ff */
[----:B------:R4:W-:Y:S04]  /*19fd0*/  STL [R1+0x2730], R18 ;  /* 0x0027301201007387 */ /* 0x0009e80000100800 */
[----:B------:R-:W-:Y:S04]  /*19fe0*/  STL [R1+0x2744], R19 ;  /* 0x0027441301007387 */ /* 0x000fe80000100800 */
[----:B------:R5:W-:Y:S01]  /*19ff0*/  STL [R1+0x2738], R17 ;  /* 0x0027381101007387 */ /* 0x000be20000100800 */
[----:B----4-:R-:W-:-:S05]  /*1a000*/  IADD3 R18, P5, R16, R5, RZ ;  /* 0x0000000510127210 */ /* 0x010fca0007fbe0ff */
[----:B------:R4:W-:Y:S01]  /*1a010*/  STL [R1+0x274c], R18 ;  /* 0x00274c1201007387 */ /* 0x0009e20000100800 */
[-C--:B-----5:R-:W-:Y:S02]  /*1a020*/  LEA.HI.X.SX32 R17, R9, R15.reuse, 0x1, P6 ;  /* 0x0000000f09117211 */ /* 0x0a0fe400030f0eff */
[----:B------:R-:W-:Y:S01]  /*1a030*/  LEA.HI.X.SX32 R16, R16, R15, 0x1, P5 ;  /* 0x0000000f10107211 */ /* 0x000fe200028f0eff */
[----:B------:R-:W-:Y:S01]  /*1a040*/  IMAD R12, R12, 0x1bb, RZ ;  /* 0x000001bb0c0c7824 */ /* 0x000fe200078e02ff */
[----:B------:R-:W5:Y:S01]  /*1a050*/  LDC R9, c[0x0][0x268] ;  /* 0x00009a00ff097b82 */ /* 0x000f620000000800 */
[----:B------:R0:W-:Y:S01]  /*1a060*/  STL [R1+0x2740], R17 ;  /* 0x0027401101007387 */ /* 0x0001e20000100800 */
[----:B----4-:R-:W-:-:S05]  /*1a070*/  IADD3 R18, P6, R4, R5, RZ ;  /* 0x0000000504127210 */ /* 0x010fca0007fde0ff */
[----:B------:R-:W-:Y:S01]  /*1a080*/  STL [R1+0x2754], R18 ;  /* 0x0027541201007387 */ /* 0x000fe20000100800 */
[----:B0-----:R-:W-:-:S03]  /*1a090*/  IADD3 R17, P5, R14, R5, RZ ;  /* 0x000000050e117210 */ /* 0x001fc60007fbe0ff */
        /* <DEDUP_REMOVED lines=27> */
[----:B------:R4:W-:Y:S01]  /*1a250*/  STL [R1+0x2770], R13 ;  /* 0x0027700d01007387 */ /* 0x0009e20000100800 */
[----:B------:R-:W-:-:S03]  /*1a260*/  IMAD R10, R10, 0x1bf, RZ ;  /* 0x000001bf0a0a7824 */ /* 0x000fc600078e02ff */
[----:B------:R-:W-:Y:S04]  /*1a270*/  STL [R1+0x2784], R14 ;  /* 0x0027840e01007387 */ /* 0x000fe80000100800 */
[----:B------:R3:W-:Y:S01]  /*1a280*/  STL [R1+0x2778], R12 ;  /* 0x0027780c01007387 */ /* 0x0007e20000100800 */
[----:B----4-:R-:W-:Y:S01]  /*1a290*/  IADD3 R13, P5, R11, R5, RZ ;  /* 0x000000050b0d7210 */ /* 0x010fe20007fbe0ff */
[----:B------:R-:W-:-:S04]  /*1a2a0*/  IMAD R8, R8, 0x1c0, RZ ;  /* 0x000001c008087824 */ /* 0x000fc800078e02ff */
[----:B------:R4:W-:Y:S01]  /*1a2b0*/  STL [R1+0x278c], R13 ;  /* 0x00278c0d01007387 */ /* 0x0009e20000100800 */
[-C--:B---3--:R-:W-:Y:S02]  /*1a2c0*/  LEA.HI.X.SX32 R12, R7, R15.reuse, 0x1, P6 ;  /* 0x0000000f070c7211 */ /* 0x088fe400030f0eff */
[----:B------:R-:W-:Y:S01]  /*1a2d0*/  LEA.HI.X.SX32 R11, R11, R15, 0x1, P5 ;  /* 0x0000000f0b0b7211 */ /* 0x000fe200028f0eff */
[----:B------:R-:W3:Y:S02]  /*1a2e0*/  LDC R7, c[0x0][0x268] ;  /* 0x00009a00ff077b82 */ /* 0x000ee40000000800 */
[----:B------:R0:W-:Y:S01]  /*1a2f0*/  STL [R1+0x2780], R12 ;  /* 0x0027800c01007387 */ /* 0x0001e20000100800 */
[----:B----4-:R-:W-:Y:S01]  /*1a300*/  IADD3 R13, P6, R0, R5, RZ ;  /* 0x00000005000d7210 */ /* 0x010fe20007fde0ff */
[----:B-----5:R-:W-:-:S04]  /*1a310*/  IMAD R9, R9, 0x1c1, RZ ;  /* 0x000001c109097824 */ /* 0x020fc800078e02ff */
[----:B------:R-:W-:Y:S01]  /*1a320*/  STL [R1+0x2794], R13 ;  /* 0x0027940d01007387 */ /* 0x000fe20000100800 */
[----:B0-----:R-:W-:-:S03]  /*1a330*/  IADD3 R12, P5, R10, R5, RZ ;  /* 0x000000050a0c7210 */ /* 0x001fc60007fbe0ff */
[----:B------:R0:W-:Y:S04]  /*1a340*/  STL [R1+0x2788], R11 ;  /* 0x0027880b01007387 */ /* 0x0001e80000100800 */
[----:B------:R4:W-:Y:S01]  /*1a350*/  STL [R1+0x279c], R12 ;  /* 0x00279c0c01007387 */ /* 0x0009e20000100800 */
[-C--:B------:R-:W-:Y:S02]  /*1a360*/  LEA.HI.X.SX32 R10, R10, R15.reuse, 0x1, P5 ;  /* 0x0000000f0a0a7211 */ /* 0x080fe400028f0eff */
[----:B0-----:R-:W-:Y:S02]  /*1a370*/  LEA.HI.X.SX32 R11, R0, R15, 0x1, P6 ;  /* 0x0000000f000b7211 */ /* 0x001fe400030f0eff */
[----:B------:R-:W0:Y:S01]  /*1a380*/  LDC R0, c[0x0][0x268] ;  /* 0x00009a00ff007b82 */ /* 0x000e220000000800 */
[----:B----4-:R-:W-:-:S02]  /*1a390*/  IADD3 R12, P6, R8, R5, RZ ;  /* 0x00000005080c7210 */ /* 0x010fc40007fde0ff */
[----:B------:R4:W-:Y:S01]  /*1a3a0*/  STL [R1+0x2790], R11 ;  /* 0x0027900b01007387 */ /* 0x0009e20000100800 */
[----:B------:R-:W-:-:S03]  /*1a3b0*/  IMAD R4, R4, 0x1c2, RZ ;  /* 0x000001c204047824 */ /* 0x000fc600078e02ff */
[----:B------:R-:W-:Y:S04]  /*1a3c0*/  STL [R1+0x27a4], R12 ;  /* 0x0027a40c01007387 */ /* 0x000fe80000100800 */
[----:B------:R5:W-:Y:S01]  /*1a3d0*/  STL [R1+0x2798], R10 ;  /* 0x0027980a01007387 */ /* 0x000be20000100800 */
[----:B----4-:R-:W-:Y:S01]  /*1a3e0*/  IADD3 R11, P5, R9, R5, RZ ;  /* 0x00000005090b7210 */ /* 0x010fe20007fbe0ff */
[----:B-1----:R-:W-:-:S04]  /*1a3f0*/  IMAD R6, R6, 0x1c3, RZ ;  /* 0x000001c306067824 */ /* 0x002fc800078e02ff */
[----:B------:R1:W-:Y:S01]  /*1a400*/  STL [R1+0x27ac], R11 ;  /* 0x0027ac0b01007387 */ /* 0x0003e20000100800 */
[-C--:B-----5:R-:W-:Y:S02]  /*1a410*/  LEA.HI.X.SX32 R10, R8, R15.reuse, 0x1, P6 ;  /* 0x0000000f080a7211 */ /* 0x0a0fe400030f0eff */
[----:B------:R-:W4:Y:S01]  /*1a420*/  LDC R8, c[0x0][0x268] ;  /* 0x00009a00ff087b82 */ /* 0x000f220000000800 */
[----:B------:R-:W-:Y:S02]  /*1a430*/  LEA.HI.X.SX32 R9, R9, R15, 0x1, P5 ;  /* 0x0000000f09097211 */ /* 0x000fe400028f0eff */
[----:B-1----:R-:W-:Y:S01]  /*1a440*/  IADD3 R11, P6, R4, R5, RZ ;  /* 0x00000005040b7210 */ /* 0x002fe20007fde0ff */
[----:B------:R1:W-:Y:S01]  /*1a450*/  STL [R1+0x27a0], R10 ;  /* 0x0027a00a01007387 */ /* 0x0003e20000100800 */
[----:B--2---:R-:W-:-:S03]  /*1a460*/  IMAD R2, R2, 0x1c4, RZ ;  /* 0x000001c402027824 */ /* 0x004fc600078e02ff */
[----:B------:R-:W-:Y:S04]  /*1a470*/  STL [R1+0x27b4], R11 ;  /* 0x0027b40b01007387 */ /* 0x000fe80000100800 */
[----:B------:R2:W-:Y:S01]  /*1a480*/  STL [R1+0x27a8], R9 ;  /* 0x0027a80901007387 */ /* 0x0005e20000100800 */
[----:B-1----:R-:W-:Y:S01]  /*1a490*/  IADD3 R10, P5, R6, R5, RZ ;  /* 0x00000005060a7210 */ /* 0x002fe20007fbe0ff */
[----:B---3--:R-:W-:Y:S01]  /*1a4a0*/  IMAD R7, R7, 0x1c5, RZ ;  /* 0x000001c507077824 */ /* 0x008fe200078e02ff */
[----:B--2---:R-:W-:-:S03]  /*1a4b0*/  LEA.HI.X.SX32 R9, R4, R15, 0x1, P6 ;  /* 0x0000000f04097211 */ /* 0x004fc600030f0eff */
[----:B------:R1:W-:Y:S01]  /*1a4c0*/  STL [R1+0x27bc], R10 ;  /* 0x0027bc0a01007387 */ /* 0x0003e20000100800 */
[----:B------:R-:W2:Y:S01]  /*1a4d0*/  LDC R4, c[0x0][0x268] ;  /* 0x00009a00ff047b82 */ /* 0x000ea20000000800 */
[----:B0-----:R-:W-:Y:S02]  /*1a4e0*/  IMAD R0, R0, 0x1c6, RZ ;  /* 0x000001c600007824 */ /* 0x001fe400078e02ff */
[----:B------:R0:W-:Y:S01]  /*1a4f0*/  STL [R1+0x27b0], R9 ;  /* 0x0027b00901007387 */ /* 0x0001e20000100800 */
[----:B-1----:R-:W-:Y:S02]  /*1a500*/  IADD3 R10, P6, R2, R5, RZ ;  /* 0x00000005020a7210 */ /* 0x002fe40007fde0ff */
[----:B0-----:R-:W-:-:S03]  /*1a510*/  LEA.HI.X.SX32 R9, R6, R15, 0x1, P5 ;  /* 0x0000000f06097211 */ /* 0x001fc600028f0eff */
[----:B------:R-:W-:Y:S01]  /*1a520*/  STL [R1+0x27c4], R10 ;  /* 0x0027c40a01007387 */ /* 0x000fe20000100800 */
[----:B------:R-:W-:Y:S02]  /*1a530*/  IADD3 R6, P5, R7, R5, RZ ;  /* 0x0000000507067210 */ /* 0x000fe40007fbe0ff */
[----:B------:R-:W-:Y:S01]  /*1a540*/  LEA.HI.X.SX32 R2, R2, R15, 0x1, P6 ;  /* 0x0000000f02027211 */ /* 0x000fe200030f0eff */
[----:B------:R0:W-:Y:S01]  /*1a550*/  STL [R1+0x27b8], R9 ;  /* 0x0027b80901007387 */ /* 0x0001e20000100800 */
[----:B----4-:R-:W-:-:S03]  /*1a560*/  IMAD R8, R8, 0x1c7, RZ ;  /* 0x000001c708087824 */ /* 0x010fc600078e02ff */
[----:B------:R1:W-:Y:S01]  /*1a570*/  STL [R1+0x27cc], R6 ;  /* 0x0027cc0601007387 */ /* 0x0003e20000100800 */
[----:B0-----:R-:W-:-:S03]  /*1a580*/  IADD3 R9, P6, R0, R5, RZ ;  /* 0x0000000500097210 */ /* 0x001fc60007fde0ff */
[----:B-1----:R-:W3:Y:S04]  /*1a590*/  LDL R6, [R1+0xa64] ;  /* 0x000a640001067983 */ /* 0x002ee80000100800 */
[----:B------:R0:W-:Y:S04]  /*1a5a0*/  STL [R1+0x27c0], R2 ;  /* 0x0027c00201007387 */ /* 0x0001e80000100800 */
[----:B------:R1:W-:Y:S04]  /*1a5b0*/  STL [R1+0x27d4], R9 ;  /* 0x0027d40901007387 */ /* 0x0003e80000100800 */
[----:B------:R-:W4:Y:S01]  /*1a5c0*/  LDL R10, [R1+0x5f0] ;  /* 0x0005f000010a7983 */ /* 0x000f220000100800 */
[----:B--2---:R-:W-:Y:S01]  /*1a5d0*/  IMAD R4, R4, 0x1c8, RZ ;  /* 0x000001c804047824 */ /* 0x004fe200078e02ff */
[----:B0-----:R-:W0:Y:S01]  /*1a5e0*/  LDC R2, c[0x0][0x268] ;  /* 0x00009a00ff027b82 */ /* 0x001e220000000800 */
[----:B-1----:R-:W-:-:S02]  /*1a5f0*/  LEA.HI.X.SX32 R9, R7, R15, 0x1, P5 ;  /* 0x0000000f07097211 */ /* 0x002fc400028f0eff */
[----:B------:R-:W-:-:S03]  /*1a600*/  IADD3 R7, P5, R8, R5, RZ ;  /* 0x0000000508077210 */ /* 0x000fc60007fbe0ff */
[----:B------:R1:W-:Y:S04]  /*1a610*/  STL [R1+0x27c8], R9 ;  /* 0x0027c80901007387 */ /* 0x0003e80000100800 */
[----:B------:R2:W-:Y:S01]  /*1a620*/  STL [R1+0x27dc], R7 ;  /* 0x0027dc0701007387 */ /* 0x0005e20000100800 */
[-C--:B-1----:R-:W-:Y:S02]  /*1a630*/  LEA.HI.X.SX32 R9, R0, R15.reuse, 0x1, P6 ;  /* 0x0000000f00097211 */ /* 0x082fe400030f0eff */
[----:B------:R-:W-:Y:S01]  /*1a640*/  LEA.HI.X.SX32 R8, R8, R15, 0x1, P5 ;  /* 0x0000000f08087211 */ /* 0x000fe200028f0eff */
[----:B------:R-:W1:Y:S01]  /*1a650*/  LDC R0, c[0x0][0x268] ;  /* 0x00009a00ff007b82 */ /* 0x000e620000000800 */
[----:B--2---:R-:W2:Y:S01]  /*1a660*/  S2R R7, SR_TID.X ;  /* 0x0000000000077919 */ /* 0x004ea20000002100 */
[----:B------:R5:W-:Y:S02]  /*1a670*/  STL [R1+0x27d0], R9 ;  /* 0x0027d00901007387 */ /* 0x000be40000100800 */
[----:B-----5:R-:W-:-:S04]  /*1a680*/  IADD3 R9, P6, R4, R5, RZ ;  /* 0x0000000504097210 */ /* 0x020fc80007fde0ff */
[----:B------:R-:W-:Y:S01]  /*1a690*/  LEA.HI.X.SX32 R4, R4, R15, 0x1, P6 ;  /* 0x0000000f04047211 */ /* 0x000fe200030f0eff */
[----:B------:R-:W-:Y:S04]  /*1a6a0*/  STL [R1+0x27e4], R9 ;  /* 0x0027e40901007387 */ /* 0x000fe80000100800 */
[----:B------:R5:W-:Y:S04]  /*1a6b0*/  STL [R1+0x27d8], R8 ;  /* 0x0027d80801007387 */ /* 0x000be80000100800 */
[----:B------:R-:W3:Y:S04]  /*1a6c0*/  LDL.LU R13, [R1+0x144] ;  /* 0x00014400010d7983 */ /* 0x000ee80000300800 */
[----:B-----5:R-:W4:Y:S04]  /*1a6d0*/  LDL.LU R8, [R1+0x134] ;  /* 0x0001340001087983 */ /* 0x020f280000300800 */
[----:B------:R-:W5:Y:S04]  /*1a6e0*/  LDL.LU R9, [R1+0x140] ;  /* 0x0001400001097983 */ /* 0x000f680000300800 */
[----:B------:R2:W-:Y:S01]  /*1a6f0*/  STL [R1+0x27e0], R4 ;  /* 0x0027e00401007387 */ /* 0x0005e20000100800 */
[----:B0-----:R-:W-:Y:S01]  /*1a700*/  IMAD R2, R2, 0x1c9, RZ ;  /* 0x000001c902027824 */ /* 0x001fe200078e02ff */
[----:B--2---:R-:W0:Y:S01]  /*1a710*/  LDC R4, c[0x0][0x268] ;  /* 0x00009a00ff047b82 */ /* 0x004e220000000800 */
[----:B------:R-:W-:-:S03]  /*1a720*/  LOP3.LUT P5, RZ, R7, 0x3, RZ, 0xc0, !PT ;  /* 0x0000000307ff7812 */ /* 0x000fc600078ac0ff */
[----:B------:R-:W-:-:S05]  /*1a730*/  IADD3 R7, P6, R2, R5, RZ ;  /* 0x0000000502077210 */ /* 0x000fca0007fde0ff */
[----:B------:R2:W-:Y:S04]  /*1a740*/  STL [R1+0x27ec], R7 ;  /* 0x0027ec0701007387 */ /* 0x0005e80000100800 */
[----:B------:R-:W5:Y:S01]  /*1a750*/  LDL.LU R12, [R1+0x130] ;  /* 0x00013000010c7983 */ /* 0x000f620000300800 */
[----:B--2---:R-:W-:-:S05]  /*1a760*/  IMAD.MOV.U32 R7, RZ, RZ, 0x3f800000 ;  /* 0x3f800000ff077424 */ /* 0x004fca00078e00ff */
[----:B------:R0:W-:Y:S01]  /*1a770*/  STL [R1+0xa88], R7 ;  /* 0x000a880701007387 */ /* 0x0001e20000100800 */
[----:B------:R-:W-:Y:S02]  /*1a780*/  IMAD.MOV.U32 R11, RZ, RZ, -0x800000 ;  /* 0xff800000ff0b7424 */ /* 0x000fe400078e00ff */
[----:B0-----:R-:W-:Y:S01]  /*1a790*/  IMAD R7, R4, 0x1cb, RZ ;  /* 0x000001cb04077824 */ /* 0x001fe200078e02ff */
[----:B------:R-:W-:Y:S02]  /*1a7a0*/  LEA.HI.X.SX32 R4, R2, R15, 0x1, P6 ;  /* 0x0000000f02047211 */ /* 0x000fe400030f0eff */
[----:B------:R-:W0:Y:S01]  /*1a7b0*/  LDC R2, c[0x0][0x268] ;  /* 0x00009a00ff027b82 */ /* 0x000e220000000800 */
[----:B------:R2:W-:Y:S01]  /*1a7c0*/  STL [R1+0xa7c], R11 ;  /* 0x000a7c0b01007387 */ /* 0x0005e20000100800 */
[----:B-1----:R-:W-:-:S03]  /*1a7d0*/  IMAD R0, R0, 0x1ca, RZ ;  /* 0x000001ca00007824 */ /* 0x002fc600078e02ff */
[----:B--2---:R-:W2:Y:S02]  /*1a7e0*/  LDL.LU R11, [R1+0x13c] ;  /* 0x00013c00010b7983 */ /* 0x004ea40000300800 */
[----:B------:R-:W-:Y:S01]  /*1a7f0*/  IADD3 R14, P6, R0, R5, RZ ;  /* 0x00000005000e7210 */ /* 0x000fe20007fde0ff */
[----:B------:R-:W-:Y:S01]  /*1a800*/  IMAD.MOV.U32 R16, RZ, RZ, -0x800000 ;  /* 0xff800000ff107424 */ /* 0x000fe200078e00ff */
[----:B------:R1:W-:Y:S04]  /*1a810*/  STL [R1+0x27e8], R4 ;  /* 0x0027e80401007387 */ /* 0x0003e80000100800 */
[----:B------:R0:W-:Y:S01]  /*1a820*/  STL [R1+0x27f4], R14 ;  /* 0x0027f40e01007387 */ /* 0x0001e20000100800 */
[----:B-1----:R-:W-:-:S03]  /*1a830*/  IMAD.MOV.U32 R4, RZ, RZ, -0x800000 ;  /* 0xff800000ff047424 */ /* 0x002fc600078e00ff */
[----:B------:R1:W-:Y:S01]  /*1a840*/  STL [R1+0xa80], R16 ;  /* 0x000a801001007387 */ /* 0x0003e20000100800 */
[----:B0-----:R-:W-:Y:S01]  /*1a850*/  IMAD R14, R2, 0x1cc, RZ ;  /* 0x000001cc020e7824 */ /* 0x001fe200078e02ff */
[----:B------:R-:W-:Y:S02]  /*1a860*/  LEA.HI.X.SX32 R2, R0, R15, 0x1, P6 ;  /* 0x0000000f00027211 */ /* 0x000fe400030f0eff */
[----:B------:R-:W-:Y:S04]  /*1a870*/  STL [R1+0xa84], R4 ;  /* 0x000a840401007387 */ /* 0x000fe80000100800 */
[----:B------:R-:W2:Y:S01]  /*1a880*/  LDL.LU R0, [R1+0x12c] ;  /* 0x00012c0001007983 */ /* 0x000ea20000300800 */
[----:B-1----:R-:W-:-:S03]  /*1a890*/  IADD3 R16, P6, R7, R5, RZ ;  /* 0x0000000507107210 */ /* 0x002fc60007fde0ff */
[----:B------:R0:W-:Y:S01]  /*1a8a0*/  STL [R1+0x27f0], R2 ;  /* 0x0027f00201007387 */ /* 0x0001e20000100800 */
[----:B------:R-:W-:-:S03]  /*1a8b0*/  IMAD.MOV.U32 R17, RZ, RZ, 0x3f800000 ;  /* 0x3f800000ff117424 */ /* 0x000fc600078e00ff */
[----:B0-----:R-:W2:Y:S04]  /*1a8c0*/  LDL.LU R2, [R1+0x138] ;  /* 0x0001380001027983 */ /* 0x001ea80000300800 */
[----:B------:R0:W-:Y:S04]  /*1a8d0*/  STL [R1+0x27fc], R16 ;  /* 0x0027fc1001007387 */ /* 0x0001e80000100800 */
[----:B------:R1:W-:Y:S01]  /*1a8e0*/  STL [R1+0xa78], R4 ;  /* 0x000a780401007387 */ /* 0x0003e20000100800 */
[----:B0-----:R-:W-:-:S03]  /*1a8f0*/  IMAD.MOV.U32 R16, RZ, RZ, 0x3f800000 ;  /* 0x3f800000ff107424 */ /* 0x001fc600078e00ff */
[----:B-1----:R-:W2:Y:S04]  /*1a900*/  LDL.LU R4, [R1+0x128] ;  /* 0x0001280001047983 */ /* 0x002ea80000300800 */
[----:B------:R0:W-:Y:S04]  /*1a910*/  STL [R1+0xa8c], R16 ;  /* 0x000a8c1001007387 */ /* 0x0001e80000100800 */
[----:B------:R-:W-:Y:S01]  /*1a920*/  STL [R1+0xa90], R17 ;  /* 0x000a901101007387 */ /* 0x000fe20000100800 */
[----:B0-----:R-:W-:Y:S02]  /*1a930*/  LEA.HI.X.SX32 R16, R7, R15, 0x1, P6 ;  /* 0x0000000f07107211 */ /* 0x001fe400030f0eff */
[----:B------:R-:W-:-:S02]  /*1a940*/  IADD3 R7, P6, R14, R5, RZ ;  /* 0x000000050e077210 */ /* 0x000fc40007fde0ff */
[----:B------:R-:W2:Y:S04]  /*1a950*/  LDL.LU R5, [R1+0x148] ;  /* 0x0001480001057983 */ /* 0x000ea80000300800 */
[----:B------:R0:W-:Y:S04]  /*1a960*/  STL [R1+0x27f8], R16 ;  /* 0x0027f81001007387 */ /* 0x0001e80000100800 */
[----:B------:R1:W-:Y:S01]  /*1a970*/  STL [R1+0x2804], R7 ;  /* 0x0028040701007387 */ /* 0x0003e20000100800 */
[----:B------:R-:W-:Y:S01]  /*1a980*/  LEA.HI.X.SX32 R15, R14, R15, 0x1, P6 ;  /* 0x0000000f0e0f7211 */ /* 0x000fe200030f0eff */
[----:B0-----:R-:W-:-:S02]  /*1a990*/  IMAD.MOV.U32 R16, RZ, RZ, 0x3f800000 ;  /* 0x3f800000ff107424 */ /* 0x001fc400078e00ff */
[----:B-1----:R-:W2:Y:S04]  /*1a9a0*/  LDL.LU R7, [R1+0x124] ;  /* 0x0001240001077983 */ /* 0x002ea80000300800 */
[----:B------:R-:W-:Y:S04]  /*1a9b0*/  STL [R1+0xa94], R16 ;  /* 0x000a941001007387 */ /* 0x000fe80000100800 */
[----:B------:R-:W-:Y:S04]  /*1a9c0*/  STL [R1+0x890], RZ ;  /* 0x000890ff01007387 */ /* 0x000fe80000100800 */
[----:B------:R-:W-:Y:S04]  /*1a9d0*/  STL [R1+0x894], RZ ;  /* 0x000894ff01007387 */ /* 0x000fe80000100800 */
[----:B------:R-:W-:Y:S04]  /*1a9e0*/  STL [R1+0x2800], R15 ;  /* 0x0028000f01007387 */ /* 0x000fe80000100800 */
[----:B------:R-:W2:Y:S01]  /*1a9f0*/  LDL.LU R26, [R1+0x14c] ;  /* 0x00014c00011a7983 */ /* 0x000ea20000300800 */
[----:B---3--:R-:W-:-:S05]  /*1aa00*/  IMAD.X R14, R13, 0x1, R6, P4 ;  /* 0x000000010d0e7824 */ /* 0x008fca00020e0606 */
[----:B------:R-:W-:Y:S01]  /*1aa10*/  STL [R1+0xe00], R14 ;  /* 0x000e000e01007387 */ /* 0x000fe20000100800 */
[----:B----4-:R-:W-:-:S03]  /*1aa20*/  IADD3 R13, P4, R8, R10, RZ ;  /* 0x0000000a080d7210 */ /* 0x010fc60007f9e0ff */
[----:B------:R-:W3:Y:S04]  /*1aa30*/  LDL.LU R8, [R1+0x120] ;  /* 0x0001200001087983 */ /* 0x000ee80000300800 */
[----:B------:R5:W-:Y:S04]  /*1aa40*/  STL [R1+0xdfc], R13 ;  /* 0x000dfc0d01007387 */ /* 0x000be80000100800 */
[----:B------:R-:W4:Y:S01]  /*1aa50*/  LDL.LU R25, [R1+0x150] ;  /* 0x0001500001197983 */ /* 0x000f220000300800 */
[----:B-----5:R-:W-:-:S03]  /*1aa60*/  IMAD.X R13, R9, 0x1, R6, P2 ;  /* 0x00000001090d7824 */ /* 0x020fc600010e0606 */
[----:B------:R-:W5:Y:S04]  /*1aa70*/  LDL.LU R9, [R1+0x11c] ;  /* 0x00011c0001097983 */ /* 0x000f680000300800 */
[----:B------:R0:W-:Y:S04]  /*1aa80*/  STL [R1+0xdf8], R13 ;  /* 0x000df80d01007387 */ /* 0x0001e80000100800 */
[----:B------:R-:W5:Y:S01]  /*1aa90*/  LDL.LU R24, [R1+0x154] ;  /* 0x0001540001187983 */ /* 0x000f620000300800 */
[----:B0-----:R-:W-:-:S03]  /*1aaa0*/  IADD3 R13, P2, R12, R10, RZ ;  /* 0x0000000a0c0d7210 */ /* 0x001fc60007f5e0ff */
[----:B------:R-:W5:Y:S04]  /*1aab0*/  LDL.LU R12, [R1+0x118] ;  /* 0x00011800010c7983 */ /* 0x000f680000300800 */
[----:B------:R-:W-:Y:S04]  /*1aac0*/  STL [R1+0xdf4], R13 ;  /* 0x000df40d01007387 */ /* 0x000fe80000100800 */
[----:B------:R-:W5:Y:S04]  /*1aad0*/  LDL.LU R23, [R1+0x158] ;  /* 0x0001580001177983 */ /* 0x000f680000300800 */
[----:B------:R-:W5:Y:S01]  /*1aae0*/  LDL.LU R22, [R1+0x114] ;  /* 0x0001140001167983 */ /* 0x000f620000300800 */
[----:B--2---:R-:W-:-:S05]  /*1aaf0*/  IMAD.X R11, R11, 0x1, R6, P1 ;  /* 0x000000010b0b7824 */ /* 0x004fca00008e0606 */
[----:B------:R0:W-:Y:S04]  /*1ab00*/  STL [R1+0xdf0], R11 ;  /* 0x000df00b01007387 */ /* 0x0001e80000100800 */
[----:B------:R-:W2:Y:S04]  /*1ab10*/  LDL.LU R21, [R1+0x15c] ;  /* 0x00015c0001157983 */ /* 0x000ea80000300800 */
[----:B------:R-:W2:Y:S04]  /*1ab20*/  LDL.LU R20, [R1+0x110] ;  /* 0x0001100001147983 */ /* 0x000ea80000300800 */
[----:B0-----:R-:W2:Y:S04]  /*1ab30*/  LDL.LU R11, [R1+0x160] ;  /* 0x00016000010b7983 */ /* 0x001ea80000300800 */
[----:B------:R-:W2:Y:S01]  /*1ab40*/  LDL.LU R19, [R1+0x10c] ;  /* 0x00010c0001137983 */ /* 0x000ea20000300800 */
[----:B------:R-:W-:-:S03]  /*1ab50*/  IADD3 R13, P1, R0, R10, RZ ;  /* 0x0000000a000d7210 */ /* 0x000fc60007f3e0ff */
[----:B------:R-:W2:Y:S04]  /*1ab60*/  LDL.LU R0, [R1+0x164] ;  /* 0x0001640001007983 */ /* 0x000ea80000300800 */
[----:B------:R0:W-:Y:S04]  /*1ab70*/  STL [R1+0xdec], R13 ;  /* 0x000dec0d01007387 */ /* 0x0001e80000100800 */
[----:B------:R-:W2:Y:S01]  /*1ab80*/  LDL.LU R18, [R1+0x108] ;  /* 0x0001080001127983 */ /* 0x000ea20000300800 */
[----:B0-----:R-:W-:-:S03]  /*1ab90*/  IMAD.X R13, R2, 0x1, R6, P0 ;  /* 0x00000001020d7824 */ /* 0x001fc600000e0606 */
[----:B------:R-:W2:Y:S04]  /*1aba0*/  LDL.LU R2, [R1+0x168] ;  /* 0x0001680001027983 */ /* 0x000ea80000300800 */
[----:B------:R0:W-:Y:S04]  /*1abb0*/  STL [R1+0xde8], R13 ;  /* 0x000de80d01007387 */ /* 0x0001e80000100800 */
[----:B------:R-:W2:Y:S01]  /*1abc0*/  LDL.LU R17, [R1+0x104] ;  /* 0x0001040001117983 */ /* 0x000ea20000300800 */
[----:B0-----:R-:W-:-:S03]  /*1abd0*/  IADD3 R13, P0, R4, R10, RZ ;  /* 0x0000000a040d7210 */ /* 0x001fc60007f1e0ff */
[----:B------:R-:W2:Y:S04]  /*1abe0*/  LDL.LU R4, [R1+0x16c] ;  /* 0x00016c0001047983 */ /* 0x000ea80000300800 */
[----:B------:R0:W-:Y:S04]  /*1abf0*/  STL [R1+0xde4], R13 ;  /* 0x000de40d01007387 */ /* 0x0001e80000100800 */
[----:B------:R-:W2:Y:S01]  /*1ac00*/  LDL.LU R16, [R1+0x100] ;  /* 0x0001000001107983 */ /* 0x000ea20000300800 */
[----:B0-----:R-:W-:-:S03]  /*1ac10*/  IMAD.X R13, R5, 0x1, R6, P3 ;  /* 0x00000001050d7824 */ /* 0x001fc600018e0606 */
[----:B------:R-:W2:Y:S04]  /*1ac20*/  LDL.LU R5, [R1+0x170] ;  /* 0x0001700001057983 */ /* 0x000ea80000300800 */
[----:B------:R0:W-:Y:S04]  /*1ac30*/  STL [R1+0xde0], R13 ;  /* 0x000de00d01007387 */ /* 0x0001e80000100800 */
[----:B------:R-:W2:Y:S04]  /*1ac40*/  LDL.LU R15, [R1+0xfc] ;  /* 0x0000fc00010f7983 */ /* 0x000ea80000300800 */
[----:B------:R-:W2:Y:S01]  /*1ac50*/  LDL.LU R14, [R1+0x174] ;  /* 0x00017400010e7983 */ /* 0x000ea20000300800 */
[----:B------:R-:W-:-:S05]  /*1ac60*/  IADD3 R7, P3, R7, R10, RZ ;  /* 0x0000000a07077210 */ /* 0x000fca0007f7e0ff */
[----:B------:R1:W-:Y:S04]  /*1ac70*/  STL [R1+0xddc], R7 ;  /* 0x000ddc0701007387 */ /* 0x0003e80000100800 */
[----:B0-----:R-:W2:Y:S04]  /*1ac80*/  LDL.LU R13, [R1+0xf8] ;  /* 0x0000f800010d7983 */ /* 0x001ea80000300800 */
[----:B-1----:R-:W2:Y:S01]  /*1ac90*/  LDL.LU R7, [R1+0x178] ;  /* 0x0001780001077983 */ /* 0x002ea20000300800 */
[----:B------:R-:W-:-:S05]  /*1aca0*/  IMAD.X R26, R26, 0x1, R6, P4 ;  /* 0x000000011a1a7824 */ /* 0x000fca00020e0606 */
[----:B------:R3:W-:Y:S02]  /*1acb0*/  STL [R1+0xdd8], R26 ;  /* 0x000dd81a01007387 */ /* 0x0007e40000100800 */
[-C--:B---3--:R-:W-:Y:S02]  /*1acc0*/  IADD3 R26, P4, R8, R10.reuse, RZ ;  /* 0x0000000a081a7210 */ /* 0x088fe40007f9e0ff */
[----:B------:R-:W3:Y:S04]  /*1acd0*/  LDL.LU R8, [R1+0xf4] ;  /* 0x0000f40001087983 */ /* 0x000ee80000300800 */
[----:B------:R4:W-:Y:S02]  /*1ace0*/  STL [R1+0xdd4], R26 ;  /* 0x000dd41a01007387 */ /* 0x0009e40000100800 */
[----:B----4-:R-:W-:Y:S01]  /*1acf0*/  IMAD.X R26, R25, 0x1, R6, P2 ;  /* 0x00000001191a7824 */ /* 0x010fe200010e0606 */
[----:B-----5:R-:W-:-:S02]  /*1ad00*/  IADD3 R25, P2, R9, R10, RZ ;  /* 0x0000000a09197210 */ /* 0x020fc40007f5e0ff */
[----:B------:R-:W4:Y:S04]  /*1ad10*/  LDL.LU R9, [R1+0x17c] ;  /* 0x00017c0001097983 */ /* 0x000f280000300800 */
[----:B------:R-:W-:Y:S01]  /*1ad20*/  STL [R1+0xdd0], R26 ;  /* 0x000dd01a01007387 */ /* 0x000fe20000100800 */
[----:B------:R-:W-:-:S03]  /*1ad30*/  IMAD.X R24, R24, 0x1, R6, P1 ;  /* 0x0000000118187824 */ /* 0x000fc600008e0606 */
[----:B------:R0:W-:Y:S02]  /*1ad40*/  STL [R1+0xdcc], R25 ;  /* 0x000dcc1901007387 */ /* 0x0001e40000100800 */
[-C--:B0-----:R-:W-:Y:S02]  /*1ad50*/  IADD3 R25, P1, R12, R10.reuse, RZ ;  /* 0x0000000a0c197210 */ /* 0x081fe40007f3e0ff */
[----:B------:R-:W5:Y:S04]  /*1ad60*/  LDL.LU R12, [R1+0xf0] ;  /* 0x0000f000010c7983 */ /* 0x000f680000300800 */
[----:B------:R0:W-:Y:S04]  /*1ad70*/  STL [R1+0xdc8], R24 ;  /* 0x000dc81801007387 */ /* 0x0001e80000100800 */
[----:B------:R-:W-:Y:S01]  /*1ad80*/  STL [R1+0xdc4], R25 ;  /* 0x000dc41901007387 */ /* 0x000fe20000100800 */
[----:B0-----:R-:W-:Y:S01]  /*1ad90*/  IMAD.X R24, R23, 0x1, R6, P0 ;  /* 0x0000000117187824 */ /* 0x001fe200000e0606 */
[----:B------:R-:W-:-:S04]  /*1ada0*/  IADD3 R23, P0, R22, R10, RZ ;  /* 0x0000000a16177210 */ /* 0x000fc80007f1e0ff */
[----:B------:R-:W-:Y:S04]  /*1adb0*/  STL [R1+0xdc0], R24 ;  /* 0x000dc01801007387 */ /* 0x000fe80000100800 */
[----:B------:R-:W-:Y:S01]  /*1adc0*/  STL [R1+0xdbc], R23 ;  /* 0x000dbc1701007387 */ /* 0x000fe20000100800 */
[----:B--2---:R-:W-:Y:S01]  /*1add0*/  IMAD.X R22, R21, 0x1, R6, P3 ;  /* 0x0000000115167824 */ /* 0x004fe200018e0606 */
[----:B------:R-:W-:-:S04]  /*1ade0*/  IADD3 R20, P3, R20, R10, RZ ;  /* 0x0000000a14147210 */ /* 0x000fc80007f7e0ff */
[----:B------:R-:W-:Y:S01]  /*1adf0*/  STL [R1+0xdb8], R22 ;  /* 0x000db81601007387 */ /* 0x000fe20000100800 */
[----:B------:R-:W-:-:S03]  /*1ae00*/  IMAD.X R21, R11, 0x1, R6, P4 ;  /* 0x000000010b157824 */ /* 0x000fc600020e0606 */
[----:B------:R-:W2:Y:S04]  /*1ae10*/  LDL.LU R11, [R1+0x180] ;  /* 0x00018000010b7983 */ /* 0x000ea80000300800 */
[----:B------:R0:W-:Y:S04]  /*1ae20*/  STL [R1+0xdb4], R20 ;  /* 0x000db41401007387 */ /* 0x0001e80000100800 */
[----:B------:R-:W-:Y:S01]  /*1ae30*/  STL [R1+0xdb0], R21 ;  /* 0x000db01501007387 */ /* 0x000fe20000100800 */
[----:B0-----:R-:W-:Y:S01]  /*1ae40*/  IADD3 R20, P4, R19, R10, RZ ;  /* 0x0000000a13147210 */ /* 0x001fe20007f9e0ff */
[----:B------:R-:W-:-:S02]  /*1ae50*/  IMAD.X R19, R0, 0x1, R6, P2 ;  /* 0x0000000100137824 */ /* 0x000fc400010e0606 */
[----:B------:R-:W2:Y:S01]  /*1ae60*/  LDL.LU R0, [R1+0xec] ;  /* 0x0000ec0001007983 */ /* 0x000ea20000300800 */
[----:B------:R-:W-:-:S03]  /*1ae70*/  IADD3 R18, P2, R18, R10, RZ ;  /* 0x0000000a12127210 */ /* 0x000fc60007f5e0ff */
[----:B------:R-:W-:Y:S04]  /*1ae80*/  STL [R1+0xdac], R20 ;  /* 0x000dac1401007387 */ /* 0x000fe80000100800 */
[----:B------:R0:W-:Y:S02]  /*1ae90*/  STL [R1+0xda8], R19 ;  /* 0x000da81301007387 */ /* 0x0001e40000100800 */
[--C-:B0-----:R-:W-:Y:S02]  /*1aea0*/  IMAD.X R19, R2, 0x1, R6.reuse, P1 ;  /* 0x0000000102137824 */ /* 0x101fe400008e0606 */
[----:B------:R-:W2:Y:S04]  /*1aeb0*/  LDL.LU R2, [R1+0x184] ;  /* 0x0001840001027983 */ /* 0x000ea80000300800 */
[----:B------:R0:W-:Y:S04]  /*1aec0*/  STL [R1+0xda4], R18 ;  /* 0x000da41201007387 */ /* 0x0001e80000100800 */
[----:B------:R-:W-:Y:S01]  /*1aed0*/  STL [R1+0xda0], R19 ;  /* 0x000da01301007387 */ /* 0x000fe20000100800 */
[-C--:B0-----:R-:W-:Y:S01]  /*1aee0*/  IADD3 R18, P1, R17, R10.reuse, RZ ;  /* 0x0000000a11127210 */ /* 0x081fe20007f3e0ff */
[--C-:B------:R-:W-:Y:S01]  /*1aef0*/  IMAD.X R17, R4, 0x1, R6.reuse, P0 ;  /* 0x0000000104117824 */ /* 0x100fe200000e0606 */
[----:B------:R-:W-:Y:S01]  /*1af00*/  IADD3 R16, P0, R16, R10, RZ ;  /* 0x0000000a10107210 */ /* 0x000fe20007f1e0ff */
[----:B------:R-:W2:Y:S04]  /*1af10*/  LDL.LU R4, [R1+0xe8] ;  /* 0x0000e80001047983 */ /* 0x000ea80000300800 */
[----:B------:R-:W-:Y:S04]  /*1af20*/  STL [R1+0xd9c], R18 ;  /* 0x000d9c1201007387 */ /* 0x000fe80000100800 */
[----:B------:R0:W-:Y:S02]  /*1af30*/  STL [R1+0xd98], R17 ;  /* 0x000d981101007387 */ /* 0x0001e40000100800 */
[----:B0-----:R-:W-:-:S02]  /*1af40*/  IMAD.X R17, R5, 0x1, R6, P3 ;  /* 0x0000000105117824 */ /* 0x001fc400018e0606 */
[----:B------:R-:W2:Y:S04]  /*1af50*/  LDL.LU R5, [R1+0x188] ;  /* 0x0001880001057983 */ /* 0x000ea80000300800 */
[----:B------:R0:W-:Y:S04]  /*1af60*/  STL [R1+0xd94], R16 ;  /* 0x000d941001007387 */ /* 0x0001e80000100800 */
[----:B------:R-:W-:Y:S01]  /*1af70*/  STL [R1+0xd90], R17 ;  /* 0x000d901101007387 */ /* 0x000fe20000100800 */
[-C--:B0-----:R-:W-:Y:S01]  /*1af80*/  IADD3 R16, P3, R15, R10.reuse, RZ ;  /* 0x0000000a0f107210 */ /* 0x081fe20007f7e0ff */
[----:B------:R-:W-:Y:S01]  /*1af90*/  IMAD.X R15, R14, 0x1, R6, P4 ;  /* 0x000000010e0f7824 */ /* 0x000fe200020e0606 */
[----:B------:R-:W-:-:S03]  /*1afa0*/  IADD3 R14, P4, R13, R10, RZ ;  /* 0x0000000a0d0e7210 */ /* 0x000fc60007f9e0ff */
[----:B------:R-:W-:Y:S04]  /*1afb0*/  STL [R1+0xd8c], R16 ;  /* 0x000d8c1001007387 */ /* 0x000fe80000100800 */
[----:B------:R-:W-:Y:S04]  /*1afc0*/  STL [R1+0xd88], R15 ;  /* 0x000d880f01007387 */ /* 0x000fe80000100800 */
[----:B------:R-:W2:Y:S01]  /*1afd0*/  LDL.LU R26, [R1+0xe4] ;  /* 0x0000e400011a7983 */ /* 0x000ea20000300800 */
[----:B------:R-:W-:-:S03]  /*1afe0*/  IMAD.X R13, R7, 0x1, R6, P2 ;  /* 0x00000001070d7824 */ /* 0x000fc600010e0606 */
[----:B------:R-:W-:Y:S04]  /*1aff0*/  STL [R1+0xd84], R14 ;  /* 0x000d840e01007387 */ /* 0x000fe80000100800 */
[----:B------:R-:W2:Y:S04]  /*1b000*/  LDL.LU R7, [R1+0x18c] ;  /* 0x00018c0001077983 */ /* 0x000ea80000300800 */
[----:B------:R3:W-:Y:S04]  /*1b010*/  STL [R1+0xd80], R13 ;  /* 0x000d800d01007387 */ /* 0x0007e80000100800 */
[----:B------:R-:W2:Y:S01]  /*1b020*/  LDL.LU R25, [R1+0xe0] ;  /* 0x0000e00001197983 */ /* 0x000ea20000300800 */
[----:B---3--:R-:W-:-:S03]  /*1b030*/  IADD3 R13, P2, R8, R10, RZ ;  /* 0x0000000a080d7210 */ /* 0x008fc60007f5e0ff */
[----:B------:R-:W3:Y:S04]  /*1b040*/  LDL.LU R8, [R1+0x190] ;  /* 0x0001900001087983 */ /* 0x000ee80000300800 */
[----:B------:R4:W-:Y:S04]  /*1b050*/  STL [R1+0xd7c], R13 ;  /* 0x000d7c0d01007387 */ /* 0x0009e80000100800 */
[----:B------:R-:W3:Y:S01]  /*1b060*/  LDL.LU R24, [R1+0xdc] ;  /* 0x0000dc0001187983 */ /* 0x000ee20000300800 */
[----:B----4-:R-:W-:-:S03]  /*1b070*/  IMAD.X R13, R9, 0x1, R6, P1 ;  /* 0x00000001090d7824 */ /* 0x010fc600008e0606 */
[----:B------:R-:W4:Y:S04]  /*1b080*/  LDL.LU R9, [R1+0x194] ;  /* 0x0001940001097983 */ /* 0x000f280000300800 */
[----:B------:R-:W-:Y:S04]  /*1b090*/  STL [R1+0xd78], R13 ;  /* 0x000d780d01007387 */ /* 0x000fe80000100800 */
[----:B------:R-:W4:Y:S04]  /*1b0a0*/  LDL.LU R23, [R1+0xd8] ;  /* 0x0000d80001177983 */ /* 0x000f280000300800 */
[----:B------:R-:W4:Y:S01]  /*1b0b0*/  LDL.LU R22, [R1+0x198] ;  /* 0x0001980001167983 */ /* 0x000f220000300800 */
[----:B-----5:R-:W-:-:S05]  /*1b0c0*/  IADD3 R12, P1, R12, R10, RZ ;  /* 0x0000000a0c0c7210 */ /* 0x020fca0007f3e0ff */
[----:B------:R0:W-:Y:S04]  /*1b0d0*/  STL [R1+0xd74], R12 ;  /* 0x000d740c01007387 */ /* 0x0001e80000100800 */
[----:B------:R-:W5:Y:S04]  /*1b0e0*/  LDL.LU R21, [R1+0xd4] ;  /* 0x0000d40001157983 */ /* 0x000f680000300800 */
[----:B------:R-:W5:Y:S04]  /*1b0f0*/  LDL.LU R20, [R1+0x19c] ;  /* 0x00019c0001147983 */ /* 0x000f680000300800 */
[----:B0-----:R-:W5:Y:S04]  /*1b100*/  LDL.LU R12, [R1+0xd0] ;  /* 0x0000d000010c7983 */ /* 0x001f680000300800 */
[----:B------:R-:W5:Y:S01]  /*1b110*/  LDL.LU R19, [R1+0x1a0] ;  /* 0x0001a00001137983 */ /* 0x000f620000300800 */
[----:B--2---:R-:W-:-:S03]  /*1b120*/  IMAD.X R13, R11, 0x1, R6, P0 ;  /* 0x000000010b0d7824 */ /* 0x004fc600000e0606 */
        /* <DEDUP_REMOVED lines=14> */
[----:B------:R-:W2:Y:S04]  /*1b210*/  LDL.LU R15, [R1+0x1b0] ;  /* 0x0001b000010f7983 */ /* 0x000ea80000300800 */
[----:B------:R-:W2:Y:S01]  /*1b220*/  LDL.LU R14, [R1+0xbc] ;  /* 0x0000bc00010e7983 */ /* 0x000ea20000300800 */
[----:B------:R-:W-:-:S05]  /*1b230*/  IMAD.X R5, R5, 0x1, R6, P4 ;  /* 0x0000000105057824 */ /* 0x000fca00020e0606 */
[----:B------:R1:W-:Y:S04]  /*1b240*/  STL [R1+0xd60], R5 ;  /* 0x000d600501007387 */ /* 0x0003e80000100800 */
[----:B0-----:R-:W2:Y:S04]  /*1b250*/  LDL.LU R13, [R1+0x1b4] ;  /* 0x0001b400010d7983 */ /* 0x001ea80000300800 */
[----:B-1----:R-:W2:Y:S01]  /*1b260*/  LDL.LU R5, [R1+0xb8] ;  /* 0x0000b80001057983 */ /* 0x002ea20000300800 */
[----:B------:R-:W-:-:S05]  /*1b270*/  IADD3 R26, P4, R26, R10, RZ ;  /* 0x0000000a1a1a7210 */ /* 0x000fca0007f9e0ff */
[----:B------:R0:W-:Y:S02]  /*1b280*/  STL [R1+0xd5c], R26 ;  /* 0x000d5c1a01007387 */ /* 0x0001e40000100800 */
[--C-:B0-----:R-:W-:Y:S02]  /*1b290*/  IMAD.X R26, R7, 0x1, R6.reuse, P2 ;  /* 0x00000001071a7824 */ /* 0x101fe400010e0606 */
[----:B------:R-:W2:Y:S04]  /*1b2a0*/  LDL.LU R7, [R1+0x1b8] ;  /* 0x0001b80001077983 */ /* 0x000ea80000300800 */
[----:B------:R0:W-:Y:S02]  /*1b2b0*/  STL [R1+0xd58], R26 ;  /* 0x000d581a01007387 */ /* 0x0001e40000100800 */
[----:B0-----:R-:W-:Y:S01]  /*1b2c0*/  IADD3 R26, P2, R25, R10, RZ ;  /* 0x0000000a191a7210 */ /* 0x001fe20007f5e0ff */
[----:B---3--:R-:W-:-:S02]  /*1b2d0*/  IMAD.X R25, R8, 0x1, R6, P1 ;  /* 0x0000000108197824 */ /* 0x008fc400008e0606 */
[----:B------:R-:W3:Y:S04]  /*1b2e0*/  LDL.LU R8, [R1+0xb4] ;  /* 0x0000b40001087983 */ /* 0x000ee80000300800 */
[----:B------:R-:W-:Y:S04]  /*1b2f0*/  STL [R1+0xd54], R26 ;  /* 0x000d541a01007387 */ /* 0x000fe80000100800 */
[----:B------:R4:W-:Y:S01]  /*1b300*/  STL [R1+0xd50], R25 ;  /* 0x000d501901007387 */ /* 0x0009e20000100800 */
[----:B------:R-:W-:Y:S01]  /*1b310*/  IADD3 R24, P1, R24, R10, RZ ;  /* 0x0000000a18187210 */ /* 0x000fe20007f3e0ff */
[----:B----4-:R-:W-:-:S02]  /*1b320*/  IMAD.X R25, R9, 0x1, R6, P0 ;  /* 0x0000000109197824 */ /* 0x010fc400000e0606 */
[----:B------:R-:W4:Y:S04]  /*1b330*/  LDL.LU R9, [R1+0x1bc] ;  /* 0x0001bc0001097983 */ /* 0x000f280000300800 */
[----:B------:R0:W-:Y:S04]  /*1b340*/  STL [R1+0xd4c], R24 ;  /* 0x000d4c1801007387 */ /* 0x0001e80000100800 */
[----:B------:R-:W-:Y:S01]  /*1b350*/  STL [R1+0xd48], R25 ;  /* 0x000d481901007387 */ /* 0x000fe20000100800 */
[----:B0-----:R-:W-:Y:S01]  /*1b360*/  IADD3 R24, P0, R23, R10, RZ ;  /* 0x0000000a17187210 */ /* 0x001fe20007f1e0ff */
[----:B------:R-:W-:-:S04]  /*1b370*/  IMAD.X R23, R22, 0x1, R6, P3 ;  /* 0x0000000116177824 */ /* 0x000fc800018e0606 */
[----:B------:R-:W-:Y:S01]  /*1b380*/  STL [R1+0xd44], R24 ;  /* 0x000d441801007387 */ /* 0x000fe20000100800 */
[----:B-----5:R-:W-:-:S03]  /*1b390*/  IADD3 R22, P3, R21, R10, RZ ;  /* 0x0000000a15167210 */ /* 0x020fc60007f7e0ff */
[----:B------:R-:W-:Y:S01]  /*1b3a0*/  STL [R1+0xd40], R23 ;  /* 0x000d401701007387 */ /* 0x000fe20000100800 */
[----:B------:R-:W-:-:S03]  /*1b3b0*/  IMAD.X R20, R20, 0x1, R6, P4 ;  /* 0x0000000114147824 */ /* 0x000fc600020e0606 */
[----:B------:R-:W-:Y:S01]  /*1b3c0*/  STL [R1+0xd3c], R22 ;  /* 0x000d3c1601007387 */ /* 0x000fe20000100800 */
[----:B------:R-:W-:-:S03]  /*1b3d0*/  IADD3 R21, P4, R12, R10, RZ ;  /* 0x0000000a0c157210 */ /* 0x000fc60007f9e0ff */
[----:B------:R-:W5:Y:S04]  /*1b3e0*/  LDL.LU R12, [R1+0xb0] ;  /* 0x0000b000010c7983 */ /* 0x000f680000300800 */
[----:B------:R0:W-:Y:S04]  /*1b3f0*/  STL [R1+0xd38], R20 ;  /* 0x000d381401007387 */ /* 0x0001e80000100800 */
[----:B------:R-:W-:Y:S01]  /*1b400*/  STL [R1+0xd34], R21 ;  /* 0x000d341501007387 */ /* 0x000fe20000100800 */
[----:B0-----:R-:W-:Y:S01]  /*1b410*/  IMAD.X R20, R19, 0x1, R6, P2 ;  /* 0x0000000113147824 */ /* 0x001fe200010e0606 */
[----:B--2---:R-:W-:-:S02]  /*1b420*/  IADD3 R19, P2, R11, R10, RZ ;  /* 0x0000000a0b137210 */ /* 0x004fc40007f5e0ff */
[----:B------:R-:W2:Y:S04]  /*1b430*/  LDL.LU R11, [R1+0x1c0] ;  /* 0x0001c000010b7983 */ /* 0x000ea80000300800 */
[----:B------:R-:W-:Y:S01]  /*1b440*/  STL [R1+0xd30], R20 ;  /* 0x000d301401007387 */ /* 0x000fe20000100800 */
[----:B------:R-:W-:-:S03]  /*1b450*/  IMAD.X R18, R18, 0x1, R6, P1 ;  /* 0x0000000112127824 */ /* 0x000fc600008e0606 */
[----:B------:R0:W-:Y:S02]  /*1b460*/  STL [R1+0xd2c], R19 ;  /* 0x000d2c1301007387 */ /* 0x0001e40000100800 */
[-C--:B0-----:R-:W-:Y:S02]  /*1b470*/  IADD3 R19, P1, R0, R10.reuse, RZ ;  /* 0x0000000a00137210 */ /* 0x081fe40007f3e0ff */
[----:B------:R-:W2:Y:S04]  /*1b480*/  LDL.LU R0, [R1+0xac] ;  /* 0x0000ac0001007983 */ /* 0x000ea80000300800 */
[----:B------:R0:W-:Y:S04]  /*1b490*/  STL [R1+0xd28], R18 ;  /* 0x000d281201007387 */ /* 0x0001e80000100800 */
[----:B------:R-:W-:Y:S01]  /*1b4a0*/  STL [R1+0xd24], R19 ;  /* 0x000d241301007387 */ /* 0x000fe20000100800 */
[----:B0-----:R-:W-:Y:S01]  /*1b4b0*/  IMAD.X R18, R17, 0x1, R6, P0 ;  /* 0x0000000111127824 */ /* 0x001fe200000e0606 */
[----:B------:R-:W-:-:S02]  /*1b4c0*/  IADD3 R17, P0, R2, R10, RZ ;  /* 0x0000000a02117210 */ /* 0x000fc40007f1e0ff */
        /* <DEDUP_REMOVED lines=9> */
[----:B------:R-:W-:-:S04]  /*1b560*/  IADD3 R15, P4, R14, R10, RZ ;  /* 0x0000000a0e0f7210 */ /* 0x000fc80007f9e0ff */
[----:B------:R-:W-:Y:S01]  /*1b570*/  STL [R1+0xd10], R16 ;  /* 0x000d101001007387 */ /* 0x000fe20000100800 */
[----:B------:R-:W-:-:S03]  /*1b580*/  IMAD.X R14, R13, 0x1, R6, P2 ;  /* 0x000000010d0e7824 */ /* 0x000fc600010e0606 */
[----:B------:R-:W-:Y:S04]  /*1b590*/  STL [R1+0xd0c], R15 ;  /* 0x000d0c0f01007387 */ /* 0x000fe80000100800 */
[----:B------:R-:W2:Y:S01]  /*1b5a0*/  LDL.LU R26, [R1+0x1c8] ;  /* 0x0001c800011a7983 */ /* 0x000ea20000300800 */
[----:B------:R-:W-:-:S03]  /*1b5b0*/  IADD3 R13, P2, R5, R10, RZ ;  /* 0x0000000a050d7210 */ /* 0x000fc60007f5e0ff */
[----:B------:R-:W-:Y:S04]  /*1b5c0*/  STL [R1+0xd08], R14 ;  /* 0x000d080e01007387 */ /* 0x000fe80000100800 */
[----:B------:R-:W2:Y:S04]  /*1b5d0*/  LDL.LU R5, [R1+0xa4] ;  /* 0x0000a40001057983 */ /* 0x000ea80000300800 */
[----:B------:R0:W-:Y:S04]  /*1b5e0*/  STL [R1+0xd04], R13 ;  /* 0x000d040d01007387 */ /* 0x0001e80000100800 */
[----:B------:R-:W2:Y:S01]  /*1b5f0*/  LDL.LU R25, [R1+0x1cc] ;  /* 0x0001cc0001197983 */ /* 0x000ea20000300800 */
[----:B0-----:R-:W-:-:S03]  /*1b600*/  IMAD.X R13, R7, 0x1, R6, P1 ;  /* 0x00000001070d7824 */ /* 0x001fc600008e0606 */
[----:B------:R-:W2:Y:S04]  /*1b610*/  LDL.LU R7, [R1+0xa0] ;  /* 0x0000a00001077983 */ /* 0x000ea80000300800 */
[----:B------:R3:W-:Y:S04]  /*1b620*/  STL [R1+0xd00], R13 ;  /* 0x000d000d01007387 */ /* 0x0007e80000100800 */
[----:B------:R-:W2:Y:S01]  /*1b630*/  LDL.LU R24, [R1+0x1d0] ;  /* 0x0001d00001187983 */ /* 0x000ea20000300800 */
[----:B---3--:R-:W-:-:S03]  /*1b640*/  IADD3 R13, P1, R8, R10, RZ ;  /* 0x0000000a080d7210 */ /* 0x008fc60007f3e0ff */
[----:B------:R-:W3:Y:S04]  /*1b650*/  LDL.LU R8, [R1+0x9c] ;  /* 0x00009c0001087983 */ /* 0x000ee80000300800 */
[----:B------:R-:W-:Y:S04]  /*1b660*/  STL [R1+0xcfc], R13 ;  /* 0x000cfc0d01007387 */ /* 0x000fe80000100800 */
[----:B------:R-:W3:Y:S04]  /*1b670*/  LDL.LU R23, [R1+0x1d4] ;  /* 0x0001d40001177983 */ /* 0x000ee80000300800 */
[----:B------:R-:W3:Y:S01]  /*1b680*/  LDL.LU R22, [R1+0x98] ;  /* 0x0000980001167983 */ /* 0x000ee20000300800 */
[----:B----4-:R-:W-:-:S05]  /*1b690*/  IMAD.X R9, R9, 0x1, R6, P0 ;  /* 0x0000000109097824 */ /* 0x010fca00000e0606 */
[----:B------:R0:W-:Y:S04]  /*1b6a0*/  STL [R1+0xcf8], R9 ;  /* 0x000cf80901007387 */ /* 0x0001e80000100800 */
[----:B------:R-:W4:Y:S04]  /*1b6b0*/  LDL.LU R21, [R1+0x1d8] ;  /* 0x0001d80001157983 */ /* 0x000f280000300800 */
[----:B------:R-:W4:Y:S04]  /*1b6c0*/  LDL.LU R20, [R1+0x94] ;  /* 0x0000940001147983 */ /* 0x000f280000300800 */
[----:B0-----:R-:W4:Y:S04]  /*1b6d0*/  LDL.LU R9, [R1+0x1dc] ;  /* 0x0001dc0001097983 */ /* 0x001f280000300800 */
[----:B------:R-:W4:Y:S01]  /*1b6e0*/  LDL.LU R19, [R1+0x90] ;  /* 0x0000900001137983 */ /* 0x000f220000300800 */
[----:B-----5:R-:W-:-:S03]  /*1b6f0*/  IADD3 R13, P0, R12, R10, RZ ;  /* 0x0000000a0c0d7210 */ /* 0x020fc60007f1e0ff */
[----:B------:R-:W5:Y:S04]  /*1b700*/  LDL.LU R12, [R1+0x1e0] ;  /* 0x0001e000010c7983 */ /* 0x000f680000300800 */
[----:B------:R2:W-:Y:S04]  /*1b710*/  STL [R1+0xcf4], R13 ;  /* 0x000cf40d01007387 */ /* 0x0005e80000100800 */
        /* <DEDUP_REMOVED lines=20> */
[-C--:B0-----:R-:W-:Y:S02]  /*1b860*/  IADD3 R26, P2, R5, R10.reuse, RZ ;  /* 0x0000000a051a7210 */ /* 0x081fe40007f5e0ff */
[----:B------:R-:W2:Y:S04]  /*1b870*/  LDL.LU R5, [R1+0x78] ;  /* 0x0000780001057983 */ /* 0x000ea80000300800 */
[----:B------:R0:W-:Y:S02]  /*1b880*/  STL [R1+0xcdc], R26 ;  /* 0x000cdc1a01007387 */ /* 0x0001e40000100800 */
[----:B0-----:R-:W-:Y:S01]  /*1b890*/  IMAD.X R26, R25, 0x1, R6, P1 ;  /* 0x00000001191a7824 */ /* 0x001fe200008e0606 */
[----:B------:R-:W-:-:S02]  /*1b8a0*/  IADD3 R25, P1, R7, R10, RZ ;  /* 0x0000000a07197210 */ /* 0x000fc40007f3e0ff */
[----:B------:R-:W2:Y:S04]  /*1b8b0*/  LDL.LU R7, [R1+0x1f8] ;  /* 0x0001f80001077983 */ /* 0x000ea80000300800 */
[----:B------:R-:W-:Y:S01]  /*1b8c0*/  STL [R1+0xcd8], R26 ;  /* 0x000cd81a01007387 */ /* 0x000fe20000100800 */
[----:B------:R-:W-:-:S03]  /*1b8d0*/  IMAD.X R24, R24, 0x1, R6, P0 ;  /* 0x0000000118187824 */ /* 0x000fc600000e0606 */
[----:B------:R3:W-:Y:S02]  /*1b8e0*/  STL [R1+0xcd4], R25 ;  /* 0x000cd41901007387 */ /* 0x0007e40000100800 */
[-C--:B---3--:R-:W-:Y:S02]  /*1b8f0*/  IADD3 R25, P0, R8, R10.reuse, RZ ;  /* 0x0000000a08197210 */ /* 0x088fe40007f1e0ff */
[----:B------:R-:W3:Y:S04]  /*1b900*/  LDL.LU R8, [R1+0x74] ;  /* 0x0000740001087983 */ /* 0x000ee80000300800 */
[----:B------:R0:W-:Y:S04]  /*1b910*/  STL [R1+0xcd0], R24 ;  /* 0x000cd01801007387 */ /* 0x0001e80000100800 */
[----:B------:R-:W-:Y:S01]  /*1b920*/  STL [R1+0xccc], R25 ;  /* 0x000ccc1901007387 */ /* 0x000fe20000100800 */
[----:B0-----:R-:W-:Y:S01]  /*1b930*/  IMAD.X R24, R23, 0x1, R6, P3 ;  /* 0x0000000117187824 */ /* 0x001fe200018e0606 */
[----:B------:R-:W-:-:S04]  /*1b940*/  IADD3 R23, P3, R22, R10, RZ ;  /* 0x0000000a16177210 */ /* 0x000fc80007f7e0ff */
[----:B------:R-:W-:Y:S01]  /*1b950*/  STL [R1+0xcc8], R24 ;  /* 0x000cc81801007387 */ /* 0x000fe20000100800 */
[----:B----4-:R-:W-:-:S03]  /*1b960*/  IMAD.X R22, R21, 0x1, R6, P4 ;  /* 0x0000000115167824 */ /* 0x010fc600020e0606 */
[----:B------:R-:W-:Y:S01]  /*1b970*/  STL [R1+0xcc4], R23 ;  /* 0x000cc41701007387 */ /* 0x000fe20000100800 */
[----:B------:R-:W-:-:S03]  /*1b980*/  IADD3 R20, P4, R20, R10, RZ ;  /* 0x0000000a14147210 */ /* 0x000fc60007f9e0ff */
[----:B------:R-:W-:Y:S01]  /*1b990*/  STL [R1+0xcc0], R22 ;  /* 0x000cc01601007387 */ /* 0x000fe20000100800 */
[----:B------:R-:W-:-:S03]  /*1b9a0*/  IMAD.X R21, R9, 0x1, R6, P2 ;  /* 0x0000000109157824 */ /* 0x000fc600010e0606 */
[----:B------:R-:W4:Y:S04]  /*1b9b0*/  LDL.LU R9, [R1+0x1fc] ;  /* 0x0001fc0001097983 */ /* 0x000f280000300800 */
[----:B------:R0:W-:Y:S04]  /*1b9c0*/  STL [R1+0xcbc], R20 ;  /* 0x000cbc1401007387 */ /* 0x0001e80000100800 */
[----:B------:R-:W-:Y:S01]  /*1b9d0*/  STL [R1+0xcb8], R21 ;  /* 0x000cb81501007387 */ /* 0x000fe20000100800 */
[----:B0-----:R-:W-:Y:S01]  /*1b9e0*/  IADD3 R20, P2, R19, R10, RZ ;  /* 0x0000000a13147210 */ /* 0x001fe20007f5e0ff */
[----:B-----5:R-:W-:-:S02]  /*1b9f0*/  IMAD.X R19, R12, 0x1, R6, P1 ;  /* 0x000000010c137824 */ /* 0x020fc400008e0606 */
[----:B------:R-:W5:Y:S04]  /*1ba00*/  LDL.LU R12, [R1+0x70] ;  /* 0x00007000010c7983 */ /* 0x000f680000300800 */
[----:B------:R-:W-:Y:S01]  /*1ba10*/  STL [R1+0xcb4], R20 ;  /* 0x000cb41401007387 */ /* 0x000fe20000100800 */
[----:B------:R-:W-:-:S03]  /*1ba20*/  IADD3 R18, P1, R18, R10, RZ ;  /* 0x0000000a12127210 */ /* 0x000fc60007f3e0ff */
[----:B------:R2:W-:Y:S02]  /*1ba30*/  STL [R1+0xcb0], R19 ;  /* 0x000cb01301007387 */ /* 0x0005e40000100800 */
[--C-:B--2---:R-:W-:Y:S02]  /*1ba40*/  IMAD.X R19, R11, 0x1, R6.reuse, P0 ;  /* 0x000000010b137824 */ /* 0x104fe400000e0606 */
[----:B------:R-:W2:Y:S04]  /*1ba50*/  LDL.LU R11, [R1+0x200] ;  /* 0x00020000010b7983 */ /* 0x000ea80000300800 */
[----:B------:R0:W-:Y:S04]  /*1ba60*/  STL [R1+0xcac], R18 ;  /* 0x000cac1201007387 */ /* 0x0001e80000100800 */
[----:B------:R-:W-:Y:S01]  /*1ba70*/  STL [R1+0xca8], R19 ;  /* 0x000ca81301007387 */ /* 0x000fe20000100800 */
[----:B0-----:R-:W-:Y:S01]  /*1ba80*/  IADD3 R18, P0, R17, R10, RZ ;  /* 0x0000000a11127210 */ /* 0x001fe20007f1e0ff */
[----:B------:R-:W-:-:S02]  /*1ba90*/  IMAD.X R17, R0, 0x1, R6, P3 ;  /* 0x0000000100117824 */ /* 0x000fc400018e0606 */
[----:B------:R-:W2:Y:S04]  /*1baa0*/  LDL.LU R0, [R1+0x6c] ;  /* 0x00006c0001007983 */ /* 0x000ea80000300800 */
[----:B------:R-:W-:Y:S01]  /*1bab0*/  STL [R1+0xca4], R18 ;  /* 0x000ca41201007387 */ /* 0x000fe20000100800 */
[----:B------:R-:W-:-:S03]  /*1bac0*/  IADD3 R16, P3, R16, R10, RZ ;  /* 0x0000000a10107210 */ /* 0x000fc60007f7e0ff */
[----:B------:R0:W-:Y:S02]  /*1bad0*/  STL [R1+0xca0], R17 ;  /* 0x000ca01101007387 */ /* 0x0001e40000100800 */
[--C-:B0-----:R-:W-:Y:S02]  /*1bae0*/  IMAD.X R17, R2, 0x1, R6.reuse, P4 ;  /* 0x0000000102117824 */ /* 0x101fe400020e0606 */
[----:B------:R-:W2:Y:S04]  /*1baf0*/  LDL.LU R2, [R1+0x204] ;  /* 0x0002040001027983 */ /* 0x000ea80000300800 */
[----:B------:R0:W-:Y:S04]  /*1bb00*/  STL [R1+0xc9c], R16 ;  /* 0x000c9c1001007387 */ /* 0x0001e80000100800 */
[----:B------:R-:W-:Y:S01]  /*1bb10*/  STL [R1+0xc98], R17 ;  /* 0x000c981101007387 */ /* 0x000fe20000100800 */
[----:B0-----:R-:W-:Y:S01]  /*1bb20*/  IADD3 R16, P4, R15, R10, RZ ;  /* 0x0000000a0f107210 */ /* 0x001fe20007f9e0ff */
[----:B------:R-:W-:-:S04]  /*1bb30*/  IMAD.X R15, R14, 0x1, R6, P2 ;  /* 0x000000010e0f7824 */ /* 0x000fc800010e0606 */
[----:B------:R-:W-:Y:S01]  /*1bb40*/  STL [R1+0xc94], R16 ;  /* 0x000c941001007387 */ /* 0x000fe20000100800 */
[----:B------:R-:W-:-:S03]  /*1bb50*/  IADD3 R14, P2, R13, R10, RZ ;  /* 0x0000000a0d0e7210 */ /* 0x000fc60007f5e0ff */
[----:B------:R-:W-:Y:S04]  /*1bb60*/  STL [R1+0xc90], R15 ;  /* 0x000c900f01007387 */ /* 0x000fe80000100800 */
[----:B------:R-:W2:Y:S01]  /*1bb70*/  LDL.LU R26, [R1+0x68] ;  /* 0x00006800011a7983 */ /* 0x000ea20000300800 */
[----:B------:R-:W-:-:S03]  /*1bb80*/  IMAD.X R13, R4, 0x1, R6, P1 ;  /* 0x00000001040d7824 */ /* 0x000fc600008e0606 */
[----:B------:R-:W-:Y:S04]  /*1bb90*/  STL [R1+0xc8c], R14 ;  /* 0x000c8c0e01007387 */ /* 0x000fe80000100800 */
        /* <DEDUP_REMOVED lines=9> */
[----:B------:R-:W-:Y:S04]  /*1bc30*/  STL [R1+0xc80], R13 ;  /* 0x000c800d01007387 */ /* 0x000fe80000100800 */
[----:B------:R-:W2:Y:S04]  /*1bc40*/  LDL.LU R23, [R1+0x5c] ;  /* 0x00005c0001177983 */ /* 0x000ea80000300800 */
[----:B------:R-:W2:Y:S01]  /*1bc50*/  LDL.LU R22, [R1+0x214] ;  /* 0x0002140001167983 */ /* 0x000ea20000300800 */
[----:B---3--:R-:W-:-:S05]  /*1bc60*/  IADD3 R8, P0, R8, R10, RZ ;  /* 0x0000000a08087210 */ /* 0x008fca0007f1e0ff */
[----:B------:R0:W-:Y:S04]  /*1bc70*/  STL [R1+0xc7c], R8 ;  /* 0x000c7c0801007387 */ /* 0x0001e80000100800 */
[----:B------:R-:W3:Y:S04]  /*1bc80*/  LDL.LU R21, [R1+0x58] ;  /* 0x0000580001157983 */ /* 0x000ee80000300800 */
[----:B------:R-:W3:Y:S04]  /*1bc90*/  LDL.LU R20, [R1+0x218] ;  /* 0x0002180001147983 */ /* 0x000ee80000300800 */
[----:B0-----:R-:W3:Y:S04]  /*1bca0*/  LDL.LU R8, [R1+0x54] ;  /* 0x0000540001087983 */ /* 0x001ee80000300800 */
[----:B------:R-:W3:Y:S01]  /*1bcb0*/  LDL.LU R19, [R1+0x21c] ;  /* 0x00021c0001137983 */ /* 0x000ee20000300800 */
[----:B----4-:R-:W-:-:S03]  /*1bcc0*/  IMAD.X R13, R9, 0x1, R6, P3 ;  /* 0x00000001090d7824 */ /* 0x010fc600018e0606 */
[----:B------:R-:W4:Y:S04]  /*1bcd0*/  LDL.LU R9, [R1+0x50] ;  /* 0x0000500001097983 */ /* 0x000f280000300800 */
[----:B------:R5:W-:Y:S04]  /*1bce0*/  STL [R1+0xc78], R13 ;  /* 0x000c780d01007387 */ /* 0x000be80000100800 */
        /* <DEDUP_REMOVED lines=35> */
[----:B------:R-:W-:Y:S04]  /*1bf20*/  STL [R1+0xc4c], R24 ;  /* 0x000c4c1801007387 */ /* 0x000fe80000100800 */
[----:B------:R-:W-:Y:S01]  /*1bf30*/  STL [R1+0xc48], R23 ;  /* 0x000c481701007387 */ /* 0x000fe20000100800 */
[----:B---3--:R-:W-:Y:S01]  /*1bf40*/  IADD3 R22, P4, R21, R10, RZ ;  /* 0x0000000a15167210 */ /* 0x008fe20007f9e0ff */
[----:B------:R-:W-:-:S04]  /*1bf50*/  IMAD.X R20, R20, 0x1, R6, P2 ;  /* 0x0000000114147824 */ /* 0x000fc800010e0606 */
[----:B------:R-:W-:Y:S01]  /*1bf60*/  STL [R1+0xc44], R22 ;  /* 0x000c441601007387 */ /* 0x000fe20000100800 */
[----:B------:R-:W-:-:S03]  /*1bf70*/  IADD3 R21, P2, R8, R10, RZ ;  /* 0x0000000a08157210 */ /* 0x000fc60007f5e0ff */
[----:B------:R-:W3:Y:S04]  /*1bf80*/  LDL.LU R8, [R1+0x34] ;  /* 0x0000340001087983 */ /* 0x000ee80000300800 */
[----:B------:R0:W-:Y:S04]  /*1bf90*/  STL [R1+0xc40], R20 ;  /* 0x000c401401007387 */ /* 0x0001e80000100800 */
[----:B------:R-:W-:Y:S01]  /*1bfa0*/  STL [R1+0xc3c], R21 ;  /* 0x000c3c1501007387 */ /* 0x000fe20000100800 */
[----:B0-----:R-:W-:Y:S01]  /*1bfb0*/  IMAD.X R20, R19, 0x1, R6, P1 ;  /* 0x0000000113147824 */ /* 0x001fe200008e0606 */
[----:B----4-:R-:W-:-:S02]  /*1bfc0*/  IADD3 R19, P1, R9, R10, RZ ;  /* 0x0000000a09137210 */ /* 0x010fc40007f3e0ff */
[----:B------:R-:W4:Y:S04]  /*1bfd0*/  LDL.LU R9, [R1+0x23c] ;  /* 0x00023c0001097983 */ /* 0x000f280000300800 */
[----:B------:R-:W-:Y:S01]  /*1bfe0*/  STL [R1+0xc38], R20 ;  /* 0x000c381401007387 */ /* 0x000fe20000100800 */
[----:B------:R-:W-:-:S03]  /*1bff0*/  IMAD.X R18, R18, 0x1, R6, P0 ;  /* 0x0000000112127824 */ /* 0x000fc600000e0606 */
[----:B------:R5:W-:Y:S02]  /*1c000*/  STL [R1+0xc34], R19 ;  /* 0x000c341301007387 */ /* 0x000be40000100800 */
[-C--:B-----5:R-:W-:Y:S02]  /*1c010*/  IADD3 R19, P0, R12, R10.reuse, RZ ;  /* 0x0000000a0c137210 */ /* 0x0a0fe40007f1e0ff */
        /* <DEDUP_REMOVED lines=30> */
[----:B------:R-:W-:Y:S04]  /*1c200*/  STL [R1+0xc04], R13 ;  /* 0x000c040d01007387 */ /* 0x000fe80000100800 */
[----:B------:R-:W2:Y:S04]  /*1c210*/  LDL.LU R23, [R1+0x250] ;  /* 0x0002500001177983 */ /* 0x000ea80000300800 */
[----:B------:R-:W2:Y:S01]  /*1c220*/  LDL.LU R22, [R1+0x1c] ;  /* 0x00001c0001167983 */ /* 0x000ea20000300800 */
[----:B------:R-:W-:-:S05]  /*1c230*/  IMAD.X R7, R7, 0x1, R6, P3 ;  /* 0x0000000107077824 */ /* 0x000fca00018e0606 */
[----:B------:R0:W-:Y:S04]  /*1c240*/  STL [R1+0xc00], R7 ;  /* 0x000c000701007387 */ /* 0x0001e80000100800 */
[----:B------:R-:W2:Y:S04]  /*1c250*/  LDL.LU R21, [R1+0x254] ;  /* 0x0002540001157983 */ /* 0x000ea80000300800 */
[----:B------:R-:W2:Y:S04]  /*1c260*/  LDL.LU R20, [R1+0x18] ;  /* 0x0000180001147983 */ /* 0x000ea80000300800 */
[----:B0-----:R-:W2:Y:S04]  /*1c270*/  LDL.LU R7, [R1+0x258] ;  /* 0x0002580001077983 */ /* 0x001ea80000300800 */
[----:B------:R-:W2:Y:S01]  /*1c280*/  LDL.LU R17, [R1+0x14] ;  /* 0x0000140001117983 */ /* 0x000ea20000300800 */
[----:B---3--:R-:W-:-:S03]  /*1c290*/  IADD3 R13, P3, R8, R10, RZ ;  /* 0x0000000a080d7210 */ /* 0x008fc60007f7e0ff */
[----:B------:R-:W3:Y:S04]  /*1c2a0*/  LDL.LU R8, [R1+0x25c] ;  /* 0x00025c0001087983 */ /* 0x000ee80000300800 */
[----:B------:R4:W-:Y:S04]  /*1c2b0*/  STL [R1+0xbfc], R13 ;  /* 0x000bfc0d01007387 */ /* 0x0009e80000100800 */
[----:B------:R-:W3:Y:S01]  /*1c2c0*/  LDL.LU R16, [R1+0x10] ;  /* 0x0000100001107983 */ /* 0x000ee20000300800 */
[----:B----4-:R-:W-:-:S03]  /*1c2d0*/  IMAD.X R13, R9, 0x1, R6, P4 ;  /* 0x00000001090d7824 */ /* 0x010fc600020e0606 */
[----:B------:R-:W4:Y:S04]  /*1c2e0*/  LDL.LU R9, [R1+0x260] ;  /* 0x0002600001097983 */ /* 0x000f280000300800 */
[----:B------:R0:W-:Y:S04]  /*1c2f0*/  STL [R1+0xbf8], R13 ;  /* 0x000bf80d01007387 */ /* 0x0001e80000100800 */
[----:B------:R-:W4:Y:S04]  /*1c300*/  LDL.LU R15, [R1+0xc] ;  /* 0x00000c00010f7983 */ /* 0x000f280000300800 */
[----:B------:R-:W4:Y:S01]  /*1c310*/  LDL.LU R18, [R1+0x264] ;  /* 0x0002640001127983 */ /* 0x000f220000300800 */
[----:B-----5:R-:W-:-:S05]  /*1c320*/  IADD3 R12, P4, R12, R10, RZ ;  /* 0x0000000a0c0c7210 */ /* 0x020fca0007f9e0ff */
[----:B------:R1:W-:Y:S04]  /*1c330*/  STL [R1+0xbf4], R12 ;  /* 0x000bf40c01007387 */ /* 0x0003e80000100800 */
[----:B------:R-:W5:Y:S04]  /*1c340*/  LDL.LU R14, [R1+0x8] ;  /* 0x00000800010e7983 */ /* 0x000f680000300800 */
[----:B------:R-:W5:Y:S01]  /*1c350*/  LDL.LU R19, [R1+0x268] ;  /* 0x0002680001137983 */ /* 0x000f620000300800 */
[----:B--2---:R-:W-:-:S05]  /*1c360*/  IMAD.X R11, R11, 0x1, R6, P2 ;  /* 0x000000010b0b7824 */ /* 0x004fca00010e0606 */
[----:B------:R2:W-:Y:S04]  /*1c370*/  STL [R1+0xbf0], R11 ;  /* 0x000bf00b01007387 */ /* 0x0005e80000100800 */
[----:B0-----:R-:W5:Y:S04]  /*1c380*/  LDL.LU R13, [R1+0x4] ;  /* 0x00000400010d7983 */ /* 0x001f680000300800 */
[----:B-1----:R-:W5:Y:S01]  /*1c390*/  LDL.LU R12, [R1+0x26c] ;  /* 0x00026c00010c7983 */ /* 0x002f620000300800 */
[----:B------:R-:W-:-:S05]  /*1c3a0*/  IADD3 R0, P2, R0, R10, RZ ;  /* 0x0000000a00007210 */ /* 0x000fca0007f5e0ff */
[----:B------:R0:W-:Y:S04]  /*1c3b0*/  STL [R1+0xbec], R0 ;  /* 0x000bec0001007387 */ /* 0x0001e80000100800 */
[----:B--2---:R-:W2:Y:S04]  /*1c3c0*/  LDL.LU R11, [R1] ;  /* 0x00000000010b7983 */ /* 0x004ea80000300800 */
[----:B0-----:R-:W2:Y:S01]  /*1c3d0*/  LDL.LU R0, [R1+0x270] ;  /* 0x0002700001007983 */ /* 0x001ea20000300800 */
[----:B------:R-:W-:-:S05]  /*1c3e0*/  IMAD.X R26, R26, 0x1, R6, P1 ;  /* 0x000000011a1a7824 */ /* 0x000fca00008e0606 */
[----:B------:R0:W-:Y:S01]  /*1c3f0*/  STL [R1+0xbe8], R26 ;  /* 0x000be81a01007387 */ /* 0x0001e20000100800 */
[----:B------:R-:W-:-:S03]  /*1c400*/  IADD3 R2, P1, R2, R10, RZ ;  /* 0x0000000a02027210 */ /* 0x000fc60007f3e0ff */
[----:B0-----:R-:W2:Y:S01]  /*1c410*/  LDL.LU R26, [R1+0x2998] ;  /* 0x00299800011a7983 */ /* 0x001ea20000300800 */
[----:B------:R-:W-:-:S03]  /*1c420*/  IMAD.X R25, R25, 0x1, R6, P0 ;  /* 0x0000000119197824 */ /* 0x000fc600000e0606 */
[----:B------:R0:W-:Y:S04]  /*1c430*/  STL [R1+0xbe4], R2 ;  /* 0x000be40201007387 */ /* 0x0001e80000100800 */
[----:B0-----:R-:W2:Y:S01]  /*1c440*/  LDL.LU R2, [R1+0x274] ;  /* 0x0002740001027983 */ /* 0x001ea20000300800 */
[----:B------:R-:W-:-:S03]  /*1c450*/  IADD3 R4, P0, R4, R10, RZ ;  /* 0x0000000a04047210 */ /* 0x000fc60007f1e0ff */
[----:B------:R0:W-:Y:S01]  /*1c460*/  STL [R1+0xbe0], R25 ;  /* 0x000be01901007387 */ /* 0x0001e20000100800 */
[----:B------:R-:W-:-:S03]  /*1c470*/  IMAD.X R24, R24, 0x1, R6, P3 ;  /* 0x0000000118187824 */ /* 0x000fc600018e0606 */
[----:B0-----:R-:W2:Y:S04]  /*1c480*/  LDL.LU R25, [R1+0x2994] ;  /* 0x0029940001197983 */ /* 0x001ea80000300800 */
[----:B------:R0:W-:Y:S01]  /*1c490*/  STL [R1+0xbdc], R4 ;  /* 0x000bdc0401007387 */ /* 0x0001e20000100800 */
[----:B------:R-:W-:-:S03]  /*1c4a0*/  IADD3 R5, P3, R5, R10, RZ ;  /* 0x0000000a05057210 */ /* 0x000fc60007f7e0ff */
[----:B0-----:R-:W2:Y:S01]  /*1c4b0*/  LDL.LU R4, [R1+0x278] ;  /* 0x0002780001047983 */ /* 0x001ea20000300800 */
[----:B------:R-:W-:-:S03]  /*1c4c0*/  IMAD.X R23, R23, 0x1, R6, P4 ;  /* 0x0000000117177824 */ /* 0x000fc600020e0606 */
[----:B------:R0:W-:Y:S01]  /*1c4d0*/  STL [R1+0xbd8], R24 ;  /* 0x000bd81801007387 */ /* 0x0001e20000100800 */
[----:B------:R-:W-:-:S03]  /*1c4e0*/  IADD3 R22, P4, R22, R10, RZ ;  /* 0x0000000a16167210 */ /* 0x000fc60007f9e0ff */
[----:B0-----:R-:W2:Y:S04]  /*1c4f0*/  LDL.LU R24, [R1+0x2990] ;  /* 0x0029900001187983 */ /* 0x001ea80000300800 */
[----:B------:R0:W-:Y:S01]  /*1c500*/  STL [R1+0xbd4], R5 ;  /* 0x000bd40501007387 */ /* 0x0001e20000100800 */
[--C-:B------:R-:W-:Y:S01]  /*1c510*/  IMAD.X R21, R21, 0x1, R6.reuse, P2 ;  /* 0x0000000115157824 */ /* 0x100fe200010e0606 */
[----:B------:R-:W-:Y:S02]  /*1c520*/  IADD3 R20, P2, R20, R10, RZ ;  /* 0x0000000a14147210 */ /* 0x000fe40007f5e0ff */
[----:B0-----:R-:W2:Y:S01]  /*1c530*/  LDL.LU R5, [R1+0x27c] ;  /* 0x00027c0001057983 */ /* 0x001ea20000300800 */
[----:B------:R-:W-:-:S03]  /*1c540*/  IMAD.X R7, R7, 0x1, R6, P1 ;  /* 0x0000000107077824 */ /* 0x000fc600008e0606 */
[----:B------:R0:W-:Y:S01]  /*1c550*/  STL [R1+0xbd0], R23 ;  /* 0x000bd01701007387 */ /* 0x0001e20000100800 */
[----:B------:R-:W-:-:S03]  /*1c560*/  IADD3 R17, P1, R17, R10, RZ ;  /* 0x0000000a11117210 */ /* 0x000fc60007f3e0ff */
[----:B0-----:R-:W2:Y:S04]  /*1c570*/  LDL.LU R23, [R1+0x298c] ;  /* 0x00298c0001177983 */ /* 0x001ea80000300800 */
[----:B------:R0:W-:Y:S04]  /*1c580*/  STL [R1+0xbcc], R22 ;  /* 0x000bcc1601007387 */ /* 0x0001e80000100800 */
        /* <DEDUP_REMOVED lines=8> */
[----:B0-----:R-:W2:Y:S01]  /*1c610*/  LDL.LU R17, [R1+0x297c] ;  /* 0x00297c0001117983 */ /* 0x001ea20000300800 */
[----:B---3--:R-:W-:-:S05]  /*1c620*/  IMAD.X R8, R8, 0x1, R6, P0 ;  /* 0x0000000108087824 */ /* 0x008fca00000e0606 */
[----:B------:R0:W-:Y:S01]  /*1c630*/  STL [R1+0xbb8], R8 ;  /* 0x000bb80801007387 */ /* 0x0001e20000100800 */
[----:B------:R-:W-:-:S03]  /*1c640*/  IADD3 R16, P0, R16, R10, RZ ;  /* 0x0000000a10107210 */ /* 0x000fc60007f1e0ff */
[----:B0-----:R-:W3:Y:S01]  /*1c650*/  LDL.LU R8, [R1+0x288] ;  /* 0x0002880001087983 */ /* 0x001ee20000300800 */
[----:B----4-:R-:W-:-:S03]  /*1c660*/  IMAD.X R9, R9, 0x1, R6, P3 ;  /* 0x0000000109097824 */ /* 0x010fc600018e0606 */
[----:B------:R0:W-:Y:S01]  /*1c670*/  STL [R1+0xbb4], R16 ;  /* 0x000bb41001007387 */ /* 0x0001e20000100800 */
[----:B------:R-:W-:-:S03]  /*1c680*/  IADD3 R15, P3, R15, R10, RZ ;  /* 0x0000000a0f0f7210 */ /* 0x000fc60007f7e0ff */
[----:B0-----:R-:W4:Y:S01]  /*1c690*/  LDL.LU R16, [R1+0x2978] ;  /* 0x0029780001107983 */ /* 0x001f220000300800 */
[----:B------:R-:W-:-:S03]  /*1c6a0*/  IMAD.X R18, R18, 0x1, R6, P4 ;  /* 0x0000000112127824 */ /* 0x000fc600020e0606 */
[----:B------:R0:W-:Y:S04]  /*1c6b0*/  STL [R1+0xbb0], R9 ;  /* 0x000bb00901007387 */ /* 0x0001e80000100800 */
[----:B0-----:R-:W4:Y:S01]  /*1c6c0*/  LDL.LU R9, [R1+0x28c] ;  /* 0x00028c0001097983 */ /* 0x001f220000300800 */
[----:B-----5:R-:W-:-:S03]  /*1c6d0*/  IADD3 R14, P4, R14, R10, RZ ;  /* 0x0000000a0e0e7210 */ /* 0x020fc60007f9e0ff */
[----:B------:R0:W-:Y:S01]  /*1c6e0*/  STL [R1+0xbac], R15 ;  /* 0x000bac0f01007387 */ /* 0x0001e20000100800 */
[----:B------:R-:W-:-:S03]  /*1c6f0*/  IMAD.X R19, R19, 0x1, R6, P2 ;  /* 0x0000000113137824 */ /* 0x000fc600010e0606 */
[----:B0-----:R-:W5:Y:S04]  /*1c700*/  LDL.LU R15, [R1+0x2974] ;  /* 0x00297400010f7983 */ /* 0x001f680000300800 */
[----:B------:R0:W-:Y:S01]  /*1c710*/  STL [R1+0xba8], R18 ;  /* 0x000ba81201007387 */ /* 0x0001e20000100800 */
[----:B------:R-:W-:-:S03]  /*1c720*/  IADD3 R13, P2, R13, R10, RZ ;  /* 0x0000000a0d0d7210 */ /* 0x000fc60007f5e0ff */
[----:B0-----:R-:W5:Y:S01]  /*1c730*/  LDL.LU R18, [R1+0x290] ;  /* 0x0002900001127983 */ /* 0x001f620000300800 */
[----:B------:R-:W-:-:S03]  /*1c740*/  IMAD.X R12, R12, 0x1, R6, P1 ;  /* 0x000000010c0c7824 */ /* 0x000fc600008e0606 */
[----:B------:R0:W-:Y:S04]  /*1c750*/  STL [R1+0xba4], R14 ;  /* 0x000ba40e01007387 */ /* 0x0001e80000100800 */
[----:B0-----:R-:W5:Y:S04]  /*1c760*/  LDL.LU R14, [R1+0x2970] ;  /* 0x00297000010e7983 */ /* 0x001f680000300800 */
[----:B------:R0:W-:Y:S01]  /*1c770*/  STL [R1+0xba0], R19 ;  /* 0x000ba01301007387 */ /* 0x0001e20000100800 */
[----:B--2---:R-:W-:Y:S01]  /*1c780*/  IADD3 R11, P1, R11, R10, RZ ;  /* 0x0000000a0b0b7210 */ /* 0x004fe20007f3e0ff */
[----:B------:R-:W-:-:S02]  /*1c790*/  IMAD.X R0, R0, 0x1, R6, P0 ;  /* 0x0000000100007824 */ /* 0x000fc400000e0606 */
        /* <DEDUP_REMOVED lines=8> */
[----:B0-----:R-:W3:Y:S01]  /*1c820*/  LDL.LU R0, [R1+0x2960] ;  /* 0x0029600001007983 */ /* 0x001ee20000300800 */
[----:B------:R-:W-:Y:S01]  /*1c830*/  IMAD.X R2, R2, 0x1, R6, P3 ;  /* 0x0000000102027824 */ /* 0x000fe200018e0606 */
[----:B---3--:R-:W-:-:S05]  /*1c840*/  IADD3 R0, P0, R0, R10, RZ ;  /* 0x0000000a00007210 */ /* 0x008fca0007f1e0ff */
[----:B------:R0:W-:Y:S04]  /*1c850*/  STL [R1+0xb8c], R0 ;  /* 0x000b8c0001007387 */ /* 0x0001e80000100800 */
[----:B0-----:R-:W3:Y:S04]  /*1c860*/  LDL.LU R0, [R1+0x280] ;  /* 0x0002800001007983 */ /* 0x001ee80000300800 */
[----:B------:R-:W4:Y:S04]  /*1c870*/  LDL.LU R6, [R1+0x295c] ;  /* 0x00295c0001067983 */ /* 0x000f280000300800 */
[----:B------:R0:W-:Y:S04]  /*1c880*/  STL [R1+0xb88], R2 ;  /* 0x000b880201007387 */ /* 0x0001e80000100800 */
[----:B0-----:R-:W5:Y:S02]  /*1c890*/  LDL.LU R2, [R1+0x2958] ;  /* 0x0029580001027983 */ /* 0x001f640000300800 */
[----:B-----5:R-:W-:-:S05]  /*1c8a0*/  IADD3 R2, P3, R2, R10, RZ ;  /* 0x0000000a02027210 */ /* 0x020fca0007f7e0ff */
[----:B------:R0:W-:Y:S04]  /*1c8b0*/  STL [R1+0xb84], R2 ;  /* 0x000b840201007387 */ /* 0x0001e80000100800 */
[----:B0-----:R-:W5:Y:S02]  /*1c8c0*/  LDL R2, [R1+0xa64] ;  /* 0x000a640001027983 */ /* 0x001f640000100800 */
[----:B-----5:R-:W-:-:S05]  /*1c8d0*/  IMAD.X R4, R4, 0x1, R2, P4 ;  /* 0x0000000104047824 */ /* 0x020fca00020e0602 */
[----:B------:R0:W-:Y:S04]  /*1c8e0*/  STL [R1+0xb80], R4 ;  /* 0x000b800401007387 */ /* 0x0001e80000100800 */
[----:B0-----:R-:W5:Y:S01]  /*1c8f0*/  LDL.LU R4, [R1+0x2954] ;  /* 0x0029540001047983 */ /* 0x001f620000300800 */
[----:B------:R-:W-:Y:S01]  /*1c900*/  IMAD.X R5, R5, 0x1, R2, P2 ;  /* 0x0000000105057824 */ /* 0x000fe200010e0602 */
[----:B-----5:R-:W-:-:S05]  /*1c910*/  IADD3 R4, P4, R4, R10, RZ ;  /* 0x0000000a04047210 */ /* 0x020fca0007f9e0ff */
[----:B------:R0:W-:Y:S04]  /*1c920*/  STL [R1+0xb7c], R4 ;  /* 0x000b7c0401007387 */ /* 0x0001e80000100800 */
[----:B0-----:R-:W5:Y:S04]  /*1c930*/  LDL.LU R4, [R1+0x2a8] ;  /* 0x0002a80001047983 */ /* 0x001f680000300800 */
[----:B------:R0:W-:Y:S04]  /*1c940*/  STL [R1+0xb78], R5 ;  /* 0x000b780501007387 */ /* 0x0001e80000100800 */
[----:B0-----:R-:W2:Y:S01]  /*1c950*/  LDL.LU R5, [R1+0x2950] ;  /* 0x0029500001057983 */ /* 0x001ea20000300800 */
[----:B---3--:R-:W-:-:S02]  /*1c960*/  IMAD.X R0, R0, 0x1, R2, P1 ;  /* 0x0000000100007824 */ /* 0x008fc400008e0602 */
[----:B------:R-:W-:Y:S01]  /*1c970*/  IMAD.X R7, R7, 0x1, R2, P0 ;  /* 0x0000000107077824 */ /* 0x000fe200000e0602 */
[----:B--2---:R-:W-:-:S05]  /*1c980*/  IADD3 R5, P2, R5, R10, RZ ;  /* 0x0000000a05057210 */ /* 0x004fca0007f5e0ff */
[----:B------:R0:W-:Y:S04]  /*1c990*/  STL [R1+0xb74], R5 ;  /* 0x000b740501007387 */ /* 0x0001e80000100800 */
[----:B0-----:R-:W2:Y:S04]  /*1c9a0*/  LDL.LU R5, [R1+0x2a4] ;  /* 0x0002a40001057983 */ /* 0x001ea80000300800 */
[----:B------:R4:W-:Y:S02]  /*1c9b0*/  STL [R1+0xb70], R0 ;  /* 0x000b700001007387 */ /* 0x0009e40000100800 */
[----:B----4-:R-:W-:-:S02]  /*1c9c0*/  IADD3 R0, P1, R6, R10, RZ ;  /* 0x0000000a06007210 */ /* 0x010fc40007f3e0ff */
[----:B------:R-:W3:Y:S04]  /*1c9d0*/  LDL.LU R6, [R1+0x2a0] ;  /* 0x0002a00001067983 */ /* 0x000ee80000300800 */
[----:B------:R0:W-:Y:S04]  /*1c9e0*/  STL [R1+0xb6c], R0 ;  /* 0x000b6c0001007387 */ /* 0x0001e80000100800 */
[----:B0-----:R-:W4:Y:S04]  /*1c9f0*/  LDL.LU R0, [R1+0x2ac] ;  /* 0x0002ac0001007983 */ /* 0x001f280000300800 */
        /* <DEDUP_REMOVED lines=8> */
[----:B------:R-:W-:Y:S01]  /*1ca80*/  IMAD.X R9, R9, 0x1, R2, P4 ;  /* 0x0000000109097824 */ /* 0x000fe200020e0602 */
[----:B--2---:R-:W-:-:S02]  /*1ca90*/  IADD3 R8, P3, R8, R10, RZ ;  /* 0x0000000a08087210 */ /* 0x004fc40007f7e0ff */
[----:B------:R-:W2:Y:S04]  /*1caa0*/  LDL.LU R10, [R1+0x2944] ;  /* 0x00294400010a7983 */ /* 0x000ea80000300800 */
[----:B------:R0:W-:Y:S04]  /*1cab0*/  STL [R1+0xb5c], R8 ;  /* 0x000b5c0801007387 */ /* 0x0001e80000100800 */
[----:B0-----:R-:W3:Y:S04]  /*1cac0*/  LDL R8, [R1+0x5f0] ;  /* 0x0005f00001087983 */ /* 0x001ee80000100800 */
[----:B------:R0:W-:Y:S04]  /*1cad0*/  STL [R1+0xb58], R9 ;  /* 0x000b580901007387 */ /* 0x0001e80000100800 */
[----:B0-----:R-:W3:Y:S01]  /*1cae0*/  LDL.LU R9, [R1+0x2940] ;  /* 0x0029400001097983 */ /* 0x001ee20000300800 */
[----:B------:R-:W-:Y:S01]  /*1caf0*/  IMAD.X R18, R18, 0x1, R2, P2 ;  /* 0x0000000112127824 */ /* 0x000fe200010e0602 */
[----:B---3--:R-:W-:-:S05]  /*1cb00*/  IADD3 R9, P4, R9, R8, RZ ;  /* 0x0000000809097210 */ /* 0x008fca0007f9e0ff */
[----:B------:R0:W-:Y:S04]  /*1cb10*/  STL [R1+0xb54], R9 ;  /* 0x000b540901007387 */ /* 0x0001e80000100800 */
[----:B0-----:R-:W3:Y:S04]  /*1cb20*/  LDL.LU R9, [R1+0x298] ;  /* 0x0002980001097983 */ /* 0x001ee80000300800 */
[----:B------:R0:W-:Y:S04]  /*1cb30*/  STL [R1+0xb50], R18 ;  /* 0x000b501201007387 */ /* 0x0001e80000100800 */
[----:B0-----:R-:W4:Y:S01]  /*1cb40*/  LDL.LU R18, [R1+0x2b0] ;  /* 0x0002b00001127983 */ /* 0x001f220000300800 */
[----:B--2---:R-:W-:-:S05]  /*1cb50*/  IADD3 R10, P2, R10, R8, RZ ;  /* 0x000000080a0a7210 */ /* 0x004fca0007f5e0ff */
[----:B------:R0:W-:Y:S01]  /*1cb60*/  STL [R1+0xb4c], R10 ;  /* 0x000b4c0a01007387 */ /* 0x0001e20000100800 */
[--C-:B-----5:R-:W-:Y:S02]  /*1cb70*/  IMAD.X R7, R7, 0x1, R2.reuse, P3 ;  /* 0x0000000107077824 */ /* 0x120fe400018e0602 */
[--C-:B0-----:R-:W-:Y:S01]  /*1cb80*/  IMAD.X R10, R19, 0x1, R2.reuse, P1 ;  /* 0x00000001130a7824 */ /* 0x101fe200008e0602 */
[----:B------:R-:W-:Y:S01]  /*1cb90*/  IADD3 R11, P1, R11, R8, RZ ;  /* 0x000000080b0b7210 */ /* 0x000fe20007f3e0ff */
[----:B------:R-:W2:Y:S04]  /*1cba0*/  LDL.LU R19, [R1+0x2b4] ;  /* 0x0002b40001137983 */ /* 0x000ea80000300800 */
[----:B------:R0:W-:Y:S04]  /*1cbb0*/  STL [R1+0xb48], R10 ;  /* 0x000b480a01007387 */ /* 0x0001e80000100800 */
[----:B------:R-:W-:Y:S01]  /*1cbc0*/  STL [R1+0xb44], R11 ;  /* 0x000b440b01007387 */ /* 0x000fe20000100800 */
[----:B------:R-:W-:-:S02]  /*1cbd0*/  IMAD.X R6, R6, 0x1, R2, P4 ;  /* 0x0000000106067824 */ /* 0x000fc400020e0602 */
[----:B---3--:R-:W-:Y:S01]  /*1cbe0*/  IMAD.X R9, R9, 0x1, R2, P0 ;  /* 0x0000000109097824 */ /* 0x008fe200000e0602 */
[----:B0-----:R-:W-:-:S04]  /*1cbf0*/  IADD3 R10, P0, R12, R8, RZ ;  /* 0x000000080c0a7210 */ /* 0x001fc80007f1e0ff */
[----:B------:R0:W-:Y:S04]  /*1cc00*/  STL [R1+0xb40], R9 ;  /* 0x000b400901007387 */ /* 0x0001e80000100800 */
[----:B------:R-:W-:Y:S01]  /*1cc10*/  STL [R1+0xb3c], R10 ;  /* 0x000b3c0a01007387 */ /* 0x000fe20000100800 */
[----:B0-----:R-:W-:-:S03]  /*1cc20*/  IADD3 R9, P3, R13, R8, RZ ;  /* 0x000000080d097210 */ /* 0x001fc60007f7e0ff */
[----:B------:R0:W-:Y:S04]  /*1cc30*/  STL [R1+0xb38], R7 ;  /* 0x000b380701007387 */ /* 0x0001e80000100800 */
[----:B------:R-:W-:Y:S01]  /*1cc40*/  STL [R1+0xb34], R9 ;  /* 0x000b340901007387 */ /* 0x000fe20000100800 */
[----:B0-----:R-:W-:-:S03]  /*1cc50*/  IADD3 R7, P4, R14, R8, RZ ;  /* 0x000000080e077210 */ /* 0x001fc60007f9e0ff */
[----:B------:R-:W3:Y:S04]  /*1cc60*/  LDL.LU R14, [R1+0x2cc] ;  /* 0x0002cc00010e7983 */ /* 0x000ee80000300800 */
[----:B------:R0:W-:Y:S04]  /*1cc70*/  STL [R1+0xb30], R6 ;  /* 0x000b300601007387 */ /* 0x0001e80000100800 */
[----:B------:R-:W-:Y:S04]  /*1cc80*/  STL [R1+0xb2c], R7 ;  /* 0x000b2c0701007387 */ /* 0x000fe80000100800 */
[----:B------:R-:W5:Y:S01]  /*1cc90*/  LDL.LU R13, [R1+0x2d0] ;  /* 0x0002d000010d7983 */ /* 0x000f620000300800 */
[----:B0-----:R-:W-:Y:S01]  /*1cca0*/  IMAD.X R6, R5, 0x1, R2, P2 ;  /* 0x0000000105067824 */ /* 0x001fe200010e0602 */
[----:B------:R-:W-:-:S04]  /*1ccb0*/  IADD3 R5, P2, R15, R8, RZ ;  /* 0x000000080f057210 */ /* 0x000fc80007f5e0ff */
[----:B------:R-:W-:Y:S04]  /*1ccc0*/  STL [R1+0xb28], R6 ;  /* 0x000b280601007387 */ /* 0x000fe80000100800 */
[----:B------:R-:W3:Y:S04]  /*1ccd0*/  LDL.LU R15, [R1+0x2c8] ;  /* 0x0002c800010f7983 */ /* 0x000ee80000300800 */
[----:B------:R-:W5:Y:S04]  /*1cce0*/  LDL.LU R12, [R1+0x2d4] ;  /* 0x0002d400010c7983 */ /* 0x000f680000300800 */
[----:B------:R0:W-:Y:S04]  /*1ccf0*/  STL [R1+0xb24], R5 ;  /* 0x000b240501007387 */ /* 0x0001e80000100800 */
[----:B------:R-:W5:Y:S01]  /*1cd00*/  LDL.LU R11, [R1+0x2d8] ;  /* 0x0002d800010b7983 */ /* 0x000f620000300800 */
[----:B0-----:R-:W-:Y:S01]  /*1cd10*/  IMAD.X R5, R4, 0x1, R2, P1 ;  /* 0x0000000104057824 */ /* 0x001fe200008e0602 */
[----:B------:R-:W-:-:S04]  /*1cd20*/  IADD3 R4, P1, R16, R8, RZ ;  /* 0x0000000810047210 */ /* 0x000fc80007f3e0ff */
[----:B------:R-:W-:Y:S04]  /*1cd30*/  STL [R1+0xb20], R5 ;  /* 0x000b200501007387 */ /* 0x000fe80000100800 */
[----:B------:R-:W5:Y:S04]  /*1cd40*/  LDL.LU R16, [R1+0x2c4] ;  /* 0x0002c40001107983 */ /* 0x000f680000300800 */
[----:B------:R-:W5:Y:S04]  /*1cd50*/  LDL.LU R10, [R1+0x2dc] ;  /* 0x0002dc00010a7983 */ /* 0x000f680000300800 */
[----:B------:R4:W-:Y:S04]  /*1cd60*/  STL [R1+0xb1c], R4 ;  /* 0x000b1c0401007387 */ /* 0x0009e80000100800 */
[----:B------:R-:W5:Y:S01]  /*1cd70*/  LDL.LU R9, [R1+0x2e0] ;  /* 0x0002e00001097983 */ /* 0x000f620000300800 */
[--C-:B----4-:R-:W-:Y:S01]  /*1cd80*/  IMAD.X R4, R0, 0x1, R2.reuse, P0 ;  /* 0x0000000100047824 */ /* 0x110fe200000e0602 */
[----:B------:R-:W-:Y:S01]  /*1cd90*/  IADD3 R0, P0, R17, R8, RZ ;  /* 0x0000000811007210 */ /* 0x000fe20007f1e0ff */
[----:B------:R-:W-:-:S03]  /*1cda0*/  IMAD.X R18, R18, 0x1, R2, P3 ;  /* 0x0000000112127824 */ /* 0x000fc600018e0602 */
[----:B------:R0:W-:Y:S04]  /*1cdb0*/  STL [R1+0xb18], R4 ;  /* 0x000b180401007387 */ /* 0x0001e80000100800 */
[----:B------:R-:W4:Y:S04]  /*1cdc0*/  LDL.LU R17, [R1+0x2c0] ;  /* 0x0002c00001117983 */ /* 0x000f280000300800 */
[----:B------:R-:W5:Y:S04]  /*1cdd0*/  LDL.LU R7, [R1+0x2e4] ;  /* 0x0002e40001077983 */ /* 0x000f680000300800 */
[----:B------:R1:W-:Y:S04]  /*1cde0*/  STL [R1+0xb14], R0 ;  /* 0x000b140001007387 */ /* 0x0003e80000100800 */
[----:B------:R-:W5:Y:S04]  /*1cdf0*/  LDL.LU R6, [R1+0x2e8] ;  /* 0x0002e80001067983 */ /* 0x000f680000300800 */
[----:B------:R-:W5:Y:S04]  /*1ce00*/  LDL.LU R5, [R1+0x2ec] ;  /* 0x0002ec0001057983 */ /* 0x000f680000300800 */
[----:B0-----:R-:W5:Y:S04]  /*1ce10*/  LDL.LU R4, [R1+0x2f0] ;  /* 0x0002f00001047983 */ /* 0x001f680000300800 */
[----:B-1----:R-:W5:Y:S04]  /*1ce20*/  LDL.LU R0, [R1+0x2f4] ;  /* 0x0002f40001007983 */ /* 0x002f680000300800 */
[----:B------:R0:W-:Y:S04]  /*1ce30*/  STL [R1+0xb10], R18 ;  /* 0x000b101201007387 */ /* 0x0001e80000100800 */
[----:B0-----:R-:W3:Y:S01]  /*1ce40*/  LDL.LU R18, [R1+0x293c] ;  /* 0x00293c0001127983 */ /* 0x001ee20000300800 */
[----:B--2---:R-:W-:Y:S01]  /*1ce50*/  IMAD.X R19, R19, 0x1, R2, P4 ;  /* 0x0000000113137824 */ /* 0x004fe200020e0602 */
[----:B---3--:R-:W-:-:S05]  /*1ce60*/  IADD3 R18, P3, R18, R8, RZ ;  /* 0x0000000812127210 */ /* 0x008fca0007f7e0ff */
[----:B------:R0:W-:Y:S04]  /*1ce70*/  STL [R1+0xb0c], R18 ;  /* 0x000b0c1201007387 */ /* 0x0001e80000100800 */
[----:B0-----:R-:W2:Y:S04]  /*1ce80*/  LDL.LU R18, [R1+0x2bc] ;  /* 0x0002bc0001127983 */ /* 0x001ea80000300800 */
[----:B------:R0:W-:Y:S04]  /*1ce90*/  STL [R1+0xb08], R19 ;  /* 0x000b081301007387 */ /* 0x0001e80000100800 */
[----:B0-----:R-:W3:Y:S02]  /*1cea0*/  LDL.LU R19, [R1+0x2938] ;  /* 0x0029380001137983 */ /* 0x001ee40000300800 */
[----:B---3--:R-:W-:-:S05]  /*1ceb0*/  IADD3 R19, P4, R19, R8, RZ ;  /* 0x0000000813137210 */ /* 0x008fca0007f9e0ff */
[----:B------:R0:W-:Y:S04]  /*1cec0*/  STL [R1+0xb04], R19 ;  /* 0x000b041301007387 */ /* 0x0001e80000100800 */
[----:B0-----:R-:W3:Y:S01]  /*1ced0*/  LDL.LU R19, [R1+0x2b8] ;  /* 0x0002b80001137983 */ /* 0x001ee20000300800 */
[--C-:B--2---:R-:W-:Y:S02]  /*1cee0*/  IMAD.X R18, R18, 0x1, R2.reuse, P1 ;  /* 0x0000000112127824 */ /* 0x104fe400008e0602 */
[--C-:B------:R-:W-:Y:S02]  /*1cef0*/  IMAD.X R15, R15, 0x1, R2.reuse, P4 ;  /* 0x000000010f0f7824 */ /* 0x100fe400020e0602 */
[----:B---3--:R-:W-:-:S05]  /*1cf00*/  IMAD.X R19, R19, 0x1, R2, P2 ;  /* 0x0000000113137824 */ /* 0x008fca00010e0602 */
[----:B------:R0:W-:Y:S02]  /*1cf10*/  STL [R1+0xb00], R19 ;  /* 0x000b001301007387 */ /* 0x0001e40000100800 */
[-C--:B0-----:R-:W-:Y:S02]  /*1cf20*/  IADD3 R19, P2, R20, R8.reuse, RZ ;  /* 0x0000000814137210 */ /* 0x081fe40007f5e0ff */
[----:B------:R-:W-:-:S03]  /*1cf30*/  IADD3 R20, P1, R21, R8, RZ ;  /* 0x0000000815147210 */ /* 0x000fc60007f3e0ff */
[----:B------:R4:W-:Y:S04]  /*1cf40*/  STL [R1+0xafc], R19 ;  /* 0x000afc1301007387 */ /* 0x0009e80000100800 */
[----:B------:R0:W-:Y:S01]  /*1cf50*/  STL [R1+0xaf8], R18 ;  /* 0x000af81201007387 */ /* 0x0001e20000100800 */
[--C-:B----4-:R-:W-:Y:S02]  /*1cf60*/  IMAD.X R19, R17, 0x1, R2.reuse, P0 ;  /* 0x0000000111137824 */ /* 0x110fe400000e0602 */
[----:B-----5:R-:W-:Y:S01]  /*1cf70*/  IMAD.X R17, R16, 0x1, R2, P3 ;  /* 0x0000000110117824 */ /* 0x020fe200018e0602 */
[-C--:B0-----:R-:W-:Y:S01]  /*1cf80*/  IADD3 R18, P0, R22, R8.reuse, RZ ;  /* 0x0000000816127210 */ /* 0x081fe20007f1e0ff */
[----:B------:R-:W-:Y:S01]  /*1cf90*/  STL [R1+0xaf4], R20 ;  /* 0x000af41401007387 */ /* 0x000fe20000100800 */
[----:B------:R-:W-:-:S03]  /*1cfa0*/  IADD3 R16, P3, R23, R8, RZ ;  /* 0x0000000817107210 */ /* 0x000fc60007f7e0ff */
[----:B------:R-:W-:Y:S04]  /*1cfb0*/  STL [R1+0xaf0], R19 ;  /* 0x000af01301007387 */ /* 0x000fe80000100800 */
[----:B------:R-:W-:Y:S04]  /*1cfc0*/  STL [R1+0xaec], R18 ;  /* 0x000aec1201007387 */ /* 0x000fe80000100800 */
[----:B------:R0:W-:Y:S04]  /*1cfd0*/  STL [R1+0xae8], R17 ;  /* 0x000ae81101007387 */ /* 0x0001e80000100800 */
[----:B------:R1:W-:Y:S04]  /*1cfe0*/  STL [R1+0xae4], R16 ;  /* 0x000ae41001007387 */ /* 0x0003e80000100800 */
[----:B------:R2:W-:Y:S01]  /*1cff0*/  STL [R1+0xae0], R15 ;  /* 0x000ae00f01007387 */ /* 0x0005e20000100800 */
[----:B0-----:R-:W-:Y:S01]  /*1d000*/  IADD3 R17, P4, R24, R8, RZ ;  /* 0x0000000818117210 */ /* 0x001fe20007f9e0ff */
[----:B-1----:R-:W-:-:S02]  /*1d010*/  IMAD.X R16, R14, 0x1, R2, P2 ;  /* 0x000000010e107824 */ /* 0x002fc400010e0602 */
[--C-:B------:R-:W-:Y:S01]  /*1d020*/  IMAD.X R14, R13, 0x1, R2.reuse, P1 ;  /* 0x000000010d0e7824 */ /* 0x100fe200008e0602 */
[-C--:B--2---:R-:W-:Y:S01]  /*1d030*/  IADD3 R15, P2, R25, R8.reuse, RZ ;  /* 0x00000008190f7210 */ /* 0x084fe20007f5e0ff */
[----:B------:R-:W-:Y:S01]  /*1d040*/  STL [R1+0xadc], R17 ;  /* 0x000adc1101007387 */ /* 0x000fe20000100800 */
[-C--:B------:R-:W-:Y:S01]  /*1d050*/  IADD3 R13, P1, R26, R8.reuse, RZ ;  /* 0x000000081a0d7210 */ /* 0x080fe20007f3e0ff */
[--C-:B------:R-:W-:Y:S02]  /*1d060*/  IMAD.X R12, R12, 0x1, R2.reuse, P0 ;  /* 0x000000010c0c7824 */ /* 0x100fe400000e0602 */
        /* <DEDUP_REMOVED lines=11> */
[--C-:B------:R-:W-:Y:S01]  /*1d120*/  IMAD.X R9, R9, 0x1, R2.reuse, P2 ;  /* 0x0000000109097824 */ /* 0x100fe200010e0602 */
[----:B------:R-:W-:Y:S01]  /*1d130*/  IADD3 R8, P2, R3, R8, RZ ;  /* 0x0000000803087210 */ /* 0x000fe20007f5e0ff */
[----:B------:R-:W-:Y:S01]  /*1d140*/  STL [R1+0xac0], R13 ;  /* 0x000ac00d01007387 */ /* 0x000fe20000100800 */
[----:B------:R-:W-:-:S03]  /*1d150*/  IMAD.X R3, R7, 0x1, R2, P1 ;  /* 0x0000000107037824 */ /* 0x000fc600008e0602 */
[----:B------:R-:W-:Y:S01]  /*1d160*/  STL [R1+0xabc], R12 ;  /* 0x000abc0c01007387 */ /* 0x000fe20000100800 */
[----:B------:R-:W-:-:S03]  /*1d170*/  IMAD.X R6, R6, 0x1, R2, P0 ;  /* 0x0000000106067824 */ /* 0x000fc600000e0602 */
[----:B------:R-:W-:Y:S01]  /*1d180*/  STL [R1+0xab8], R11 ;  /* 0x000ab80b01007387 */ /* 0x000fe20000100800 */
[----:B------:R-:W-:-:S03]  /*1d190*/  IMAD.X R5, R5, 0x1, R2, P3 ;  /* 0x0000000105057824 */ /* 0x000fc600018e0602 */
[----:B------:R-:W-:Y:S04]  /*1d1a0*/  STL [R1+0xab4], R10 ;  /* 0x000ab40a01007387 */ /* 0x000fe80000100800 */
[----:B------:R-:W-:Y:S04]  /*1d1b0*/  STL [R1+0xab0], R9 ;  /* 0x000ab00901007387 */ /* 0x000fe80000100800 */
[----:B------:R-:W-:Y:S01]  /*1d1c0*/  STL [R1+0xaac], R8 ;  /* 0x000aac0801007387 */ /* 0x000fe20000100800 */
[----:B------:R-:W-:-:S03]  /*1d1d0*/  IMAD.X R0, R0, 0x1, R2, P2 ;  /* 0x0000000100007824 */ /* 0x000fc600010e0602 */
[----:B------:R0:W-:Y:S04]  /*1d1e0*/  STL [R1+0xa98], R3 ;  /* 0x000a980301007387 */ /* 0x0001e80000100800 */
[----:B------:R1:W-:Y:S01]  /*1d1f0*/  STL [R1+0xa9c], R6 ;  /* 0x000a9c0601007387 */ /* 0x0003e20000100800 */
[----:B0-----:R-:W-:-:S03]  /*1d200*/  IMAD.X R3, R4, 0x1, R2, P4 ;  /* 0x0000000104037824 */ /* 0x001fc600020e0602 */
[----:B------:R1:W-:Y:S04]  /*1d210*/  STL [R1+0xaa0], R5 ;  /* 0x000aa00501007387 */ /* 0x0003e80000100800 */
[----:B------:R1:W-:Y:S04]  /*1d220*/  STL [R1+0xaa4], R3 ;  /* 0x000aa40301007387 */ /* 0x0003e80000100800 */
[----:B------:R1:W-:Y:S04]  /*1d230*/  STL [R1+0x898], RZ ;  /* 0x000898ff01007387 */ /* 0x0003e80000100800 */
[----:B------:R1:W-:Y:S04]  /*1d240*/  STL [R1+0xaa8], R0 ;  /* 0x000aa80001007387 */ /* 0x0003e80000100800 */
[----:B------:R1:W-:Y:S04]  /*1d250*/  STL [R1+0x89c], RZ ;  /* 0x00089cff01007387 */ /* 0x0003e80000100800 */
        /* <DEDUP_REMOVED lines=123> */
[----:B------:R1:W-:Y:S02]  /*1da10*/  STL [R1+0x97c], RZ ;  /* 0x00097cff01007387 */ /* 0x0003e40000100800 */
.L_x_1:
[----:B-12---:R-:W2:Y:S04]  /*1da20*/  LDL R3, [R1+0xe10] ;  /* 0x000e100001037983 */ /* 0x006ea80000100800 */
[----:B------:R-:W3:Y:S04]  /*1da30*/  LDL R2, [R1+0xe18] ;  /* 0x000e180001027983 */ /* 0x000ee80000100800 */
[----:B------:R-:W4:Y:S04]  /*1da40*/  LDL R7, [R1+0xe0c] ;  /* 0x000e0c0001077983 */ /* 0x000f280000100800 */
[----:B------:R-:W5:Y:S04]  /*1da50*/  LDL R6, [R1+0xe20] ;  /* 0x000e200001067983 */ /* 0x000f680000100800 */
[----:B------:R-:W5:Y:S04]  /*1da60*/  LDL R12, [R1+0xe14] ;  /* 0x000e1400010c7983 */ /* 0x000f680000100800 */
[----:B------:R-:W5:Y:S04]  /*1da70*/  LDL R11, [R1+0xe1c] ;  /* 0x000e1c00010b7983 */ /* 0x000f680000100800 */
[----:B------:R-:W5:Y:S04]  /*1da80*/  LDL R16, [R1+0xdfc] ;  /* 0x000dfc0001107983 */ /* 0x000f680000100800 */
[----:B------:R-:W5:Y:S04]  /*1da90*/  LDL R9, [R1+0xe28] ;  /* 0x000e280001097983 */ /* 0x000f680000100800 */
[----:B------:R-:W5:Y:S04]  /*1daa0*/  LDL R0, [R1+0xdd8] ;  /* 0x000dd80001007983 */ /* 0x000f680000100800 */
[----:B------:R-:W5:Y:S01]  /*1dab0*/  LDL R10, [R1+0xe24] ;  /* 0x000e2400010a7983 */ /* 0x000f620000100800 */
[----:B------:R-:W-:-:S03]  /*1dac0*/  USHF.R.S32.HI UR19, URZ, 0x1f, UR4 ;  /* 0x0000001f3f137899 */ /* 0x000fc60008011404 */
[----:B------:R-:W5:Y:S04]  /*1dad0*/  LDL R13, [R1+0xe30] ;  /* 0x000e3000010d7983 */ /* 0x000f680000100800 */
[----:B------:R-:W5:Y:S04]  /*1dae0*/  LDL R15, [R1+0xe38] ;  /* 0x000e3800010f7983 */ /* 0x000f680000100800 */
[----:B------:R-:W5:Y:S04]  /*1daf0*/  LDL R8, [R1+0xe2c] ;  /* 0x000e2c0001087983 */ /* 0x000f680000100800 */
[----:B------:R-:W5:Y:S01]  /*1db00*/  LDL R14, [R1+0xdf4] ;  /* 0x000df400010e7983 */ /* 0x000f620000100800 */
[----:B--2---:R-:W-:-:S02]  /*1db10*/  IADD3 R4, P0, R3, UR4, RZ ;  /* 0x0000000403047c10 */ /* 0x004fc4000ff1e0ff */
[----:B---3--:R-:W-:Y:S02]  /*1db20*/  IADD3 R2, P1, R2, UR4, RZ ;  /* 0x0000000402027c10 */ /* 0x008fe4000ff3e0ff */
[----:B----4-:R-:W-:Y:S02]  /*1db30*/  IADD3.X R5, R7, UR19, RZ, P0, !PT ;  /* 0x0000001307057c10 */ /* 0x010fe400087fe4ff */
[----:B-----5:R-:W-:-:S03]  /*1db40*/  IADD3 R6, P0, R6, UR4, RZ ;  /* 0x0000000406067c10 */ /* 0x020fc6000ff1e0ff */
[----:B------:R0:W2:Y:S01]  /*1db50*/  LDG.E.U8 R18, desc[UR10][R4.64] ;  /* 0x0000000a04127981 */ /* 0x0000a2000c1e1100 */
[----:B------:R-:W-:-:S03]  /*1db60*/  IADD3.X R3, R12, UR19, RZ, P1, !PT ;  /* 0x000000130c037c10 */ /* 0x000fc60008ffe4ff */
[----:B------:R-:W3:Y:S01]  /*1db70*/  LDL R12, [R1+0xe34] ;  /* 0x000e3400010c7983 */ /* 0x000ee20000100800 */
[----:B------:R-:W-:-:S03]  /*1db80*/  IADD3.X R7, R11, UR19, RZ, P0, !PT ;  /* 0x000000130b077c10 */ /* 0x000fc600087fe4ff */
[----:B------:R-:W4:Y:S01]  /*1db90*/  LDL R11, [R1+0xdd0] ;  /* 0x000dd000010b7983 */ /* 0x000f220000100800 */
[----:B0-----:R-:W-:-:S03]  /*1dba0*/  IADD3 R4, P1, R16, UR4, RZ ;  /* 0x0000000410047c10 */ /* 0x001fc6000ff3e0ff */
[----:B------:R-:W5:Y:S04]  /*1dbb0*/  LDL R16, [R1+0xe40] ;  /* 0x000e400001107983 */ /* 0x000f680000100800 */
[----:B------:R0:W2:Y:S01]  /*1dbc0*/  LDG.E.U8 R17, desc[UR10][R2.64] ;  /* 0x0000000a02117981 */ /* 0x0000a2000c1e1100 */
[----:B------:R-:W-:-:S03]  /*1dbd0*/  IADD3.X R5, R0, UR19, RZ, P1, !PT ;  /* 0x0000001300057c10 */ /* 0x000fc60008ffe4ff */
[----:B------:R-:W2:Y:S04]  /*1dbe0*/  LDL R0, [R1+0xe3c] ;  /* 0x000e3c0001007983 */ /* 0x000ea80000100800 */
[----:B------:R1:W2:Y:S01]  /*1dbf0*/  LDG.E.U8 R23, desc[UR10][R6.64] ;  /* 0x0000000a06177981 */ /* 0x0002a2000c1e1100 */
[----:B0-----:R-:W-:-:S03]  /*1dc00*/  IADD3 R2, P0, R9, UR4, RZ ;  /* 0x0000000409027c10 */ /* 0x001fc6000ff1e0ff */
[----:B------:R-:W2:Y:S01]  /*1dc10*/  LDL R9, [R1+0xe48] ;  /* 0x000e480001097983 */ /* 0x000ea20000100800 */
[----:B------:R-:W-:-:S03]  /*1dc20*/  IADD3.X R3, R10, UR19, RZ, P0, !PT ;  /* 0x000000130a037c10 */ /* 0x000fc600087fe4ff */
[----:B------:R-:W2:Y:S01]  /*1dc30*/  LDL R10, [R1+0xe44] ;  /* 0x000e4400010a7983 */ /* 0x000ea20000100800 */
[----:B-1----:R-:W-:-:S03]  /*1dc40*/  IADD3 R6, P1, R13, UR4, RZ ;  /* 0x000000040d067c10 */ /* 0x002fc6000ff3e0ff */
[----:B------:R-:W2:Y:S01]  /*1dc50*/  LDL R13, [R1+0xe50] ;  /* 0x000e5000010d7983 */ /* 0x000ea20000100800 */
[----:B------:R-:W-:-:S03]  /*1dc60*/  IADD3.X R7, R8, UR19, RZ, P1, !PT ;  /* 0x0000001308077c10 */ /* 0x000fc60008ffe4ff */
[----:B------:R0:W2:Y:S04]  /*1dc70*/  LDG.E.U8 R22, desc[UR10][R4.64] ;  /* 0x0000000a04167981 */ /* 0x0000a8000c1e1100 */
[----:B------:R-:W2:Y:S04]  /*1dc80*/  LDL R8, [R1+0xe4c] ;  /* 0x000e4c0001087983 */ /* 0x000ea80000100800 */
[----:B------:R1:W2:Y:S01]  /*1dc90*/  LDG.E.U8 R21, desc[UR10][R2.64] ;  /* 0x0000000a02157981 */ /* 0x0002a2000c1e1100 */
[----:B0-----:R-:W-:-:S03]  /*1dca0*/  IADD3 R4, P0, R15, UR4, RZ ;  /* 0x000000040f047c10 */ /* 0x001fc6000ff1e0ff */
[----:B------:R-:W2:Y:S04]  /*1dcb0*/  LDL R15, [R1+0xdec] ;  /* 0x000dec00010f7983 */ /* 0x000ea80000100800 */
[----:B------:R5:W2:Y:S01]  /*1dcc0*/  LDG.E.U8 R20, desc[UR10][R6.64] ;  /* 0x0000000a06147981 */ /* 0x000aa2000c1e1100 */
[----:B-1----:R-:W-:-:S03]  /*1dcd0*/  IADD3 R2, P1, R14, UR4, RZ ;  /* 0x000000040e027c10 */ /* 0x002fc6000ff3e0ff */
[----:B------:R-:W2:Y:S01]  /*1dce0*/  LDL R14, [R1+0xe58] ;  /* 0x000e5800010e7983 */ /* 0x000ea20000100800 */
[----:B---3--:R-:W-:-:S03]  /*1dcf0*/  IADD3.X R5, R12, UR19, RZ, P0, !PT ;  /* 0x000000130c057c10 */ /* 0x008fc600087fe4ff */
[----:B------:R-:W3:Y:S01]  /*1dd00*/  LDL R12, [R1+0xdc8] ;  /* 0x000dc800010c7983 */ /* 0x000ee20000100800 */
[----:B----4-:R-:W-:-:S03]  /*1dd10*/  IADD3.X R3, R11, UR19, RZ, P1, !PT ;  /* 0x000000130b037c10 */ /* 0x010fc60008ffe4ff */
[----:B------:R-:W4:Y:S01]  /*1dd20*/  LDL R11, [R1+0xe54] ;  /* 0x000e5400010b7983 */ /* 0x000f220000100800 */
[----:B-----5:R-:W-:-:S03]  /*1dd30*/  IADD3 R6, P0, R16, UR4, RZ ;  /* 0x0000000410067c10 */ /* 0x020fc6000ff1e0ff */
[----:B------:R-:W5:Y:S04]  /*1dd40*/  LDL R16, [R1+0xe60] ;  /* 0x000e600001107983 */ /* 0x000f680000100800 */
[----:B------:R0:W5:Y:S01]  /*1dd50*/  LDG.E.U8 R19, desc[UR10][R4.64] ;  /* 0x0000000a04137981 */ /* 0x000162000c1e1100 */
[----:B--2---:R-:W-:-:S03]  /*1dd60*/  IADD3.X R7, R0, UR19, RZ, P0, !PT ;  /* 0x0000001300077c10 */ /* 0x004fc600087fe4ff */
[----:B------:R1:W-:Y:S04]  /*1dd70*/  STL [R1+0x9a8], R18 ;  /* 0x0009a81201007387 */ /* 0x0003e80000100800 */
[----:B------:R-:W2:Y:S01]  /*1dd80*/  LDL R0, [R1+0xe5c] ;  /* 0x000e5c0001007983 */ /* 0x000ea20000100800 */
[----:B0-----:R-:W-:-:S03]  /*1dd90*/  IADD3 R4, P1, R9, UR4, RZ ;  /* 0x0000000409047c10 */ /* 0x001fc6000ff3e0ff */
[----:B------:R-:W2:Y:S01]  /*1dda0*/  LDL R9, [R1+0xe68] ;  /* 0x000e680001097983 */ /* 0x000ea20000100800 */
[----:B------:R-:W-:-:S03]  /*1ddb0*/  IADD3.X R5, R10, UR19, RZ, P1, !PT ;  /* 0x000000130a057c10 */ /* 0x000fc60008ffe4ff */
[----:B------:R0:W-:Y:S04]  /*1ddc0*/  STL [R1+0x9a4], R17 ;  /* 0x0009a41101007387 */ /* 0x0001e80000100800 */
[----:B------:R-:W2:Y:S04]  /*1ddd0*/  LDL R10, [R1+0xe64] ;  /* 0x000e6400010a7983 */ /* 0x000ea80000100800 */
[----:B-1----:R1:W2:Y:S04]  /*1dde0*/  LDG.E.U8 R18, desc[UR10][R2.64] ;  /* 0x0000000a02127981 */ /* 0x0022a8000c1e1100 */
[----:B0-----:R0:W2:Y:S01]  /*1ddf0*/  LDG.E.U8 R17, desc[UR10][R6.64] ;  /* 0x0000000a06117981 */ /* 0x0010a2000c1e1100 */
[----:B-1----:R-:W-:-:S03]  /*1de00*/  IADD3 R2, P0, R13, UR4, RZ ;  /* 0x000000040d027c10 */ /* 0x002fc6000ff1e0ff */
[----:B------:R-:W2:Y:S01]  /*1de10*/  LDL R13, [R1+0xde4] ;  /* 0x000de400010d7983 */ /* 0x000ea20000100800 */
[----:B0-----:R-:W-:-:S03]  /*1de20*/  IADD3 R6, P1, R15, UR4, RZ ;  /* 0x000000040f067c10 */ /* 0x001fc6000ff3e0ff */
[----:B------:R0:W-:Y:S01]  /*1de30*/  STL [R1+0x9a0], R23 ;  /* 0x0009a01701007387 */ /* 0x0001e20000100800 */
[----:B------:R-:W-:-:S03]  /*1de40*/  IADD3.X R3, R8, UR19, RZ, P0, !PT ;  /* 0x0000001308037c10 */ /* 0x000fc600087fe4ff */
[----:B------:R-:W2:Y:S04]  /*1de50*/  LDL R15, [R1+0xe70] ;  /* 0x000e7000010f7983 */ /* 0x000ea80000100800 */
[----:B------:R-:W2:Y:S04]  /*1de60*/  LDL R8, [R1+0xdc0] ;  /* 0x000dc00001087983 */ /* 0x000ea80000100800 */
[----:B0-----:R0:W2:Y:S04]  /*1de70*/  LDG.E.U8 R23, desc[UR10][R4.64] ;  /* 0x0000000a04177981 */ /* 0x0010a8000c1e1100 */
[----:B------:R1:W-:Y:S01]  /*1de80*/  STL [R1+0x7bc], R22 ;  /* 0x0007bc1601007387 */ /* 0x0003e20000100800 */
[----:B0-----:R-:W-:-:S03]  /*1de90*/  IADD3 R4, P0, R14, UR4, RZ ;  /* 0x000000040e047c10 */ /* 0x001fc6000ff1e0ff */
[----:B------:R-:W2:Y:S04]  /*1dea0*/  LDL R14, [R1+0xe78] ;  /* 0x000e7800010e7983 */ /* 0x000ea80000100800 */
[----:B-1----:R5:W2:Y:S01]  /*1deb0*/  LDG.E.U8 R22, desc[UR10][R2.64] ;  /* 0x0000000a02167981 */ /* 0x002aa2000c1e1100 */
[----:B---3--:R-:W-:-:S03]  /*1dec0*/  IADD3.X R7, R12, UR19, RZ, P1, !PT ;  /* 0x000000130c077c10 */ /* 0x008fc60008ffe4ff */
[----:B------:R-:W3:Y:S01]  /*1ded0*/  LDL R12, [R1+0xe6c] ;  /* 0x000e6c00010c7983 */ /* 0x000ee20000100800 */
[----:B----4-:R-:W-:-:S03]  /*1dee0*/  IADD3.X R5, R11, UR19, RZ, P0, !PT ;  /* 0x000000130b057c10 */ /* 0x010fc600087fe4ff */
[----:B------:R0:W-:Y:S04]  /*1def0*/  STL [R1+0x7b8], R21 ;  /* 0x0007b81501007387 */ /* 0x0001e80000100800 */
[----:B------:R-:W4:Y:S01]  /*1df00*/  LDL R11, [R1+0xe74] ;  /* 0x000e7400010b7983 */ /* 0x000f220000100800 */
[----:B-----5:R-:W-:-:S03]  /*1df10*/  IADD3 R2, P1, R16, UR4, RZ ;  /* 0x0000000410027c10 */ /* 0x020fc6000ff3e0ff */
[----:B------:R-:W5:Y:S04]  /*1df20*/  LDL R16, [R1+0xe80] ;  /* 0x000e800001107983 */ /* 0x000f680000100800 */
[----:B0-----:R0:W5:Y:S01]  /*1df30*/  LDG.E.U8 R21, desc[UR10][R6.64] ;  /* 0x0000000a06157981 */ /* 0x001162000c1e1100 */
        /* <DEDUP_REMOVED lines=23> */
[----:B------:R-:W3:Y:S04]  /*1e0b0*/  LDL R12, [R1+0xe8c] ;  /* 0x000e8c00010c7983 */ /* 0x000ee80000100800 */
[----:B------:R0:W-:Y:S01]  /*1e0c0*/  STL [R1+0x7a4], R23 ;  /* 0x0007a41701007387 */ /* 0x0001e20000100800 */
[----:B----4-:R-:W-:-:S03]  /*1e0d0*/  IADD3.X R7, R11, UR19, RZ, P1, !PT ;  /* 0x000000130b077c10 */ /* 0x010fc60008ffe4ff */
[----:B------:R-:W4:Y:S01]  /*1e0e0*/  LDL R11, [R1+0xe94] ;  /* 0x000e9400010b7983 */ /* 0x000f220000100800 */
[----:B-----5:R-:W-:-:S03]  /*1e0f0*/  IADD3 R4, P0, R16, UR4, RZ ;  /* 0x0000000410047c10 */ /* 0x020fc6000ff1e0ff */
[----:B------:R-:W5:Y:S04]  /*1e100*/  LDL R16, [R1+0xdd4] ;  /* 0x000dd40001107983 */ /* 0x000f680000100800 */
[----:B0-----:R0:W5:Y:S04]  /*1e110*/  LDG.E.U8 R23, desc[UR10][R2.64] ;  /* 0x0000000a02177981 */ /* 0x001168000c1e1100 */
[----:B------:R1:W-:Y:S01]  /*1e120*/  STL [R1+0x7a0], R22 ;  /* 0x0007a01601007387 */ /* 0x0003e20000100800 */
[----:B--2---:R-:W-:-:S03]  /*1e130*/  IADD3.X R5, R0, UR19, RZ, P0, !PT ;  /* 0x0000001300057c10 */ /* 0x004fc600087fe4ff */
[----:B------:R-:W2:Y:S01]  /*1e140*/  LDL R0, [R1+0xdb0] ;  /* 0x000db00001007983 */ /* 0x000ea20000100800 */
[----:B0-----:R-:W-:-:S03]  /*1e150*/  IADD3 R2, P1, R9, UR4, RZ ;  /* 0x0000000409027c10 */ /* 0x001fc6000ff3e0ff */
[----:B------:R-:W2:Y:S04]  /*1e160*/  LDL R9, [R1+0xea0] ;  /* 0x000ea00001097983 */ /* 0x000ea80000100800 */
[----:B------:R0:W-:Y:S01]  /*1e170*/  STL [R1+0x77c], R21 ;  /* 0x00077c1501007387 */ /* 0x0001e20000100800 */
[----:B------:R-:W-:-:S03]  /*1e180*/  IADD3.X R3, R10, UR19, RZ, P1, !PT ;  /* 0x000000130a037c10 */ /* 0x000fc60008ffe4ff */
[----:B------:R-:W2:Y:S04]  /*1e190*/  LDL R10, [R1+0xe9c] ;  /* 0x000e9c00010a7983 */ /* 0x000ea80000100800 */
[----:B-1----:R1:W2:Y:S04]  /*1e1a0*/  LDG.E.U8 R22, desc[UR10][R6.64] ;  /* 0x0000000a06167981 */ /* 0x0022a8000c1e1100 */
[----:B0-----:R0:W2:Y:S01]  /*1e1b0*/  LDG.E.U8 R21, desc[UR10][R4.64] ;  /* 0x0000000a04157981 */ /* 0x0010a2000c1e1100 */
[----:B-1----:R-:W-:-:S03]  /*1e1c0*/  IADD3 R6, P0, R13, UR4, RZ ;  /* 0x000000040d067c10 */ /* 0x002fc6000ff1e0ff */
[----:B------:R-:W2:Y:S04]  /*1e1d0*/  LDL R13, [R1+0xea8] ;  /* 0x000ea800010d7983 */ /* 0x000ea80000100800 */
[----:B------:R1:W-:Y:S01]  /*1e1e0*/  STL [R1+0x778], R20 ;  /* 0x0007781401007387 */ /* 0x0003e20000100800 */
[----:B0-----:R-:W-:-:S03]  /*1e1f0*/  IADD3 R4, P1, R15, UR4, RZ ;  /* 0x000000040f047c10 */ /* 0x001fc6000ff3e0ff */
[----:B------:R-:W2:Y:S01]  /*1e200*/  LDL R15, [R1+0xeb0] ;  /* 0x000eb000010f7983 */ /* 0x000ea20000100800 */
[----:B------:R-:W-:-:S03]  /*1e210*/  IADD3.X R7, R8, UR19, RZ, P0, !PT ;  /* 0x0000001308077c10 */ /* 0x000fc600087fe4ff */
[----:B------:R-:W2:Y:S04]  /*1e220*/  LDL R8, [R1+0xea4] ;  /* 0x000ea40001087983 */ /* 0x000ea80000100800 */
[----:B-1----:R0:W2:Y:S04]  /*1e230*/  LDG.E.U8 R20, desc[UR10][R2.64] ;  /* 0x0000000a02147981 */ /* 0x0020a8000c1e1100 */
        /* <DEDUP_REMOVED lines=1980> */
[----:B------:R1:W-:Y:S04]  /*25e00*/  STL [R1+0x24c], R18 ;  /* 0x00024c1201007387 */ /* 0x0003e80000100800 */
[----:B------:R5:W2:Y:S01]  /*25e10*/  LDG.E.U8 R24, desc[UR10][R6.64] ;  /* 0x0000000a06187981 */ /* 0x000aa2000c1e1100 */
[----:B0-----:R-:W-:-:S03]  /*25e20*/  IADD3 R2, P0, R14, UR4, RZ ;  /* 0x000000040e027c10 */ /* 0x001fc6000ff1e0ff */
[----:B------:R-:W2:Y:S01]  /*25e30*/  LDL R14, [R1+0x1670] ;  /* 0x00167000010e7983 */ /* 0x000ea20000100800 */
[----:B---3--:R-:W-:-:S03]  /*25e40*/  IADD3.X R5, R12, UR19, RZ, P1, !PT ;  /* 0x000000130c057c10 */ /* 0x008fc60008ffe4ff */
[----:B------:R-:W3:Y:S04]  /*25e50*/  LDL R12, [R1+0x1664] ;  /* 0x00166400010c7983 */ /* 0x000ee80000100800 */
[----:B------:R0:W-:Y:S01]  /*25e60*/  STL [R1+0x244], R17 ;  /* 0x0002441101007387 */ /* 0x0001e20000100800 */
[----:B----4-:R-:W-:-:S03]  /*25e70*/  IADD3.X R3, R11, UR19, RZ, P0, !PT ;  /* 0x000000130b037c10 */ /* 0x010fc600087fe4ff */
[----:B------:R-:W4:Y:S01]  /*25e80*/  LDL R11, [R1+0x166c] ;  /* 0x00166c00010b7983 */ /* 0x000f220000100800 */
[----:B-----5:R-:W-:-:S03]  /*25e90*/  IADD3 R6, P1, R16, UR4, RZ ;  /* 0x0000000410067c10 */ /* 0x020fc6000ff3e0ff */
[----:B-1----:R1:W5:Y:S04]  /*25ea0*/  LDG.E.U8 R18, desc[UR10][R4.64] ;  /* 0x0000000a04127981 */ /* 0x002368000c1e1100 */
[----:B0-----:R-:W5:Y:S04]  /*25eb0*/  LDL R17, [R1+0x1678] ;  /* 0x0016780001117983 */ /* 0x001f680000100800 */
[----:B------:R0:W-:Y:S01]  /*25ec0*/  STL [R1+0x240], R23 ;  /* 0x0002401701007387 */ /* 0x0001e20000100800 */
[----:B--2---:R-:W-:-:S03]  /*25ed0*/  IADD3.X R7, R0, UR19, RZ, P1, !PT ;  /* 0x0000001300077c10 */ /* 0x004fc60008ffe4ff */
[----:B------:R-:W2:Y:S01]  /*25ee0*/  LDL R0, [R1+0x1674] ;  /* 0x0016740001007983 */ /* 0x000ea20000100800 */
[----:B-1----:R-:W-:-:S03]  /*25ef0*/  IADD3 R4, P0, R9, UR4, RZ ;  /* 0x0000000409047c10 */ /* 0x002fc6000ff1e0ff */
[----:B------:R-:W2:Y:S04]  /*25f00*/  LDL R9, [R1+0xb34] ;  /* 0x000b340001097983 */ /* 0x000ea80000100800 */
[----:B------:R1:W-:Y:S01]  /*25f10*/  STL [R1+0x23c], R22 ;  /* 0x00023c1601007387 */ /* 0x0003e20000100800 */
[----:B------:R-:W-:-:S03]  /*25f20*/  IADD3.X R5, R10, UR19, RZ, P0, !PT ;  /* 0x000000130a057c10 */ /* 0x000fc600087fe4ff */
[----:B------:R-:W2:Y:S04]  /*25f30*/  LDL R10, [R1+0x1680] ;  /* 0x00168000010a7983 */ /* 0x000ea80000100800 */
[----:B0-----:R0:W2:Y:S04]  /*25f40*/  LDG.E.U8 R23, desc[UR10][R2.64] ;  /* 0x0000000a02177981 */ /* 0x0010a8000c1e1100 */
[----:B-1----:R1:W2:Y:S01]  /*25f50*/  LDG.E.U8 R22, desc[UR10][R6.64] ;  /* 0x0000000a06167981 */ /* 0x0022a2000c1e1100 */
[----:B0-----:R-:W-:-:S03]  /*25f60*/  IADD3 R2, P1, R13, UR4, RZ ;  /* 0x000000040d027c10 */ /* 0x001fc6000ff3e0ff */
[----:B------:R-:W2:Y:S04]  /*25f70*/  LDL R13, [R1+0xb10] ;  /* 0x000b1000010d7983 */ /* 0x000ea80000100800 */
[----:B------:R0:W-:Y:S01]  /*25f80*/  STL [R1+0x238], R21 ;  /* 0x0002381501007387 */ /* 0x0001e20000100800 */
[----:B-1----:R-:W-:-:S03]  /*25f90*/  IADD3 R6, P0, R15, UR4, RZ ;  /* 0x000000040f067c10 */ /* 0x002fc6000ff1e0ff */
[----:B------:R-:W2:Y:S01]  /*25fa0*/  LDL R15, [R1+0x1688] ;  /* 0x00168800010f7983 */ /* 0x000ea20000100800 */
[----:B------:R-:W-:-:S03]  /*25fb0*/  IADD3.X R3, R8, UR19, RZ, P1, !PT ;  /* 0x0000001308037c10 */ /* 0x000fc60008ffe4ff */
[----:B------:R-:W2:Y:S04]  /*25fc0*/  LDL R8, [R1+0x167c] ;  /* 0x00167c0001087983 */ /* 0x000ea80000100800 */
[----:B0-----:R0:W2:Y:S04]  /*25fd0*/  LDG.E.U8 R21, desc[UR10][R4.64] ;  /* 0x0000000a04157981 */ /* 0x0010a8000c1e1100 */
[----:B------:R1:W-:Y:S04]  /*25fe0*/  STL [R1+0x234], R20 ;  /* 0x0002341401007387 */ /* 0x0003e80000100800 */
[----:B------:R-:W2:Y:S01]  /*25ff0*/  LDL R16, [R1+0x1690] ;  /* 0x0016900001107983 */ /* 0x000ea20000100800 */
[----:B0-----:R-:W-:-:S03]  /*26000*/  IADD3 R4, P1, R14, UR4, RZ ;  /* 0x000000040e047c10 */ /* 0x001fc6000ff3e0ff */
[----:B------:R-:W2:Y:S04]  /*26010*/  LDL R14, [R1+0x1684] ;  /* 0x00168400010e7983 */ /* 0x000ea80000100800 */
[----:B------:R0:W-:Y:S04]  /*26020*/  STL [R1+0x230], R19 ;  /* 0x0002301301007387 */ /* 0x0001e80000100800 */
[----:B-1----:R5:W2:Y:S01]  /*26030*/  LDG.E.U8 R20, desc[UR10][R2.64] ;  /* 0x0000000a02147981 */ /* 0x002aa2000c1e1100 */
[----:B---3--:R-:W-:-:S03]  /*26040*/  IADD3.X R7, R12, UR19, RZ, P0, !PT ;  /* 0x000000130c077c10 */ /* 0x008fc600087fe4ff */
[----:B------:R-:W3:Y:S04]  /*26050*/  LDL R12, [R1+0xb2c] ;  /* 0x000b2c00010c7983 */ /* 0x000ee80000100800 */
[----:B0-----:R0:W3:Y:S01]  /*26060*/  LDG.E.U8 R19, desc[UR10][R6.64] ;  /* 0x0000000a06137981 */ /* 0x0010e2000c1e1100 */
[----:B----4-:R-:W-:-:S03]  /*26070*/  IADD3.X R5, R11, UR19, RZ, P1, !PT ;  /* 0x000000130b057c10 */ /* 0x010fc60008ffe4ff */
[----:B------:R-:W4:Y:S04]  /*26080*/  LDL R11, [R1+0x168c] ;  /* 0x00168c00010b7983 */ /* 0x000f280000100800 */
[----:B------:R-:W-:Y:S01]  /*26090*/  STL [R1+0x22c], R24 ;  /* 0x00022c1801007387 */ /* 0x000fe20000100800 */
[----:B-----5:R-:W-:-:S04]  /*260a0*/  IADD3 R2, P0, R17, UR4, RZ ;  /* 0x0000000411027c10 */ /* 0x020fc8000ff1e0ff */
[----:B--2---:R-:W-:Y:S02]  /*260b0*/  IADD3.X R3, R0, UR19, RZ, P0, !PT ;  /* 0x0000001300037c10 */ /* 0x004fe400087fe4ff */
[----:B0-----:R-:W-:-:S03]  /*260c0*/  IADD3 R6, P1, R9, UR4, RZ ;  /* 0x0000000409067c10 */ /* 0x001fc6000ff3e0ff */
[----:B------:R-:W2:Y:S04]  /*260d0*/  LDG.E.U8 R17, desc[UR10][R2.64] ;  /* 0x0000000a02117981 */ /* 0x000ea8000c1e1100 */
[----:B------:R-:W5:Y:S04]  /*260e0*/  LDL R9, [R1+0x1698] ;  /* 0x0016980001097983 */ /* 0x000f680000100800 */
[----:B------:R0:W-:Y:S04]  /*260f0*/  STL [R1+0x228], R18 ;  /* 0x0002281201007387 */ /* 0x0001e80000100800 */
[----:B------:R-:W2:Y:S04]  /*26100*/  LDL R0, [R1+0xb08] ;  /* 0x000b080001007983 */ /* 0x000ea80000100800 */
[----:B0-----:R0:W2:Y:S02]  /*26110*/  LDG.E.U8 R18, desc[UR10][R4.64] ;  /* 0x0000000a04127981 */ /* 0x0010a4000c1e1100 */
[----:B0-----:R-:W-:-:S02]  /*26120*/  IADD3 R4, P0, R10, UR4, RZ ;  /* 0x000000040a047c10 */ /* 0x001fc4000ff1e0ff */
[----:B------:R-:W2:Y:S01]  /*26130*/  LDL R10, [R1+0x16a0] ;  /* 0x0016a000010a7983 */ /* 0x000ea20000100800 */
[----:B------:R-:W-:Y:S02]  /*26140*/  IADD3.X R7, R13, UR19, RZ, P1, !PT ;  /* 0x000000130d077c10 */ /* 0x000fe40008ffe4ff */
[----:B------:R-:W-:Y:S01]  /*26150*/  IADD3 R2, P1, R15, UR4, RZ ;  /* 0x000000040f027c10 */ /* 0x000fe2000ff3e0ff */
[----:B------:R-:W2:Y:S01]  /*26160*/  LDL R13, [R1+0x1694] ;  /* 0x00169400010d7983 */ /* 0x000ea20000100800 */
[----:B------:R-:W-:-:S03]  /*26170*/  IADD3.X R5, R8, UR19, RZ, P0, !PT ;  /* 0x0000001308057c10 */ /* 0x000fc600087fe4ff */
[----:B------:R0:W-:Y:S04]  /*26180*/  STL [R1+0x224], R23 ;  /* 0x0002241701007387 */ /* 0x0001e80000100800 */
[----:B------:R-:W2:Y:S04]  /*26190*/  LDL R15, [R1+0x16a8] ;  /* 0x0016a800010f7983 */ /* 0x000ea80000100800 */
[----:B------:R-:W2:Y:S04]  /*261a0*/  LDL R8, [R1+0x169c] ;  /* 0x00169c0001087983 */ /* 0x000ea80000100800 */
[----:B------:R1:W-:Y:S01]  /*261b0*/  STL [R1+0x220], R22 ;  /* 0x0002201601007387 */ /* 0x0003e20000100800 */
[----:B------:R-:W-:-:S03]  /*261c0*/  IADD3.X R3, R14, UR19, RZ, P1, !PT ;  /* 0x000000130e037c10 */ /* 0x000fc60008ffe4ff */
[----:B------:R0:W2:Y:S04]  /*261d0*/  LDG.E.U8 R25, desc[UR10][R6.64] ;  /* 0x0000000a06197981 */ /* 0x0000a8000c1e1100 */
[----:B------:R3:W2:Y:S04]  /*261e0*/  LDG.E.U8 R24, desc[UR10][R4.64] ;  /* 0x0000000a04187981 */ /* 0x0006a8000c1e1100 */
[----:B------:R-:W2:Y:S01]  /*261f0*/  LDL R14, [R1+0xb24] ;  /* 0x000b2400010e7983 */ /* 0x000ea20000100800 */
[----:B0-----:R-:W-:-:S03]  /*26200*/  IADD3 R6, P0, R16, UR4, RZ ;  /* 0x0000000410067c10 */ /* 0x001fc6000ff1e0ff */
[----:B------:R0:W-:Y:S04]  /*26210*/  STL [R1+0x21c], R21 ;  /* 0x00021c1501007387 */ /* 0x0001e80000100800 */
[----:B------:R5:W2:Y:S01]  /*26220*/  LDG.E.U8 R23, desc[UR10][R2.64] ;  /* 0x0000000a02177981 */ /* 0x000aa2000c1e1100 */
[----:B---3--:R-:W-:-:S03]  /*26230*/  IADD3 R4, P1, R12, UR4, RZ ;  /* 0x000000040c047c10 */ /* 0x008fc6000ff3e0ff */
[----:B------:R-:W3:Y:S01]  /*26240*/  LDL R12, [R1+0x16a4] ;  /* 0x0016a400010c7983 */ /* 0x000ee20000100800 */
[----:B----4-:R-:W-:-:S03]  /*26250*/  IADD3.X R7, R11, UR19, RZ, P0, !PT ;  /* 0x000000130b077c10 */ /* 0x010fc600087fe4ff */
[----:B------:R-:W4:Y:S04]  /*26260*/  LDL R11, [R1+0x16b0] ;  /* 0x0016b000010b7983 */ /* 0x000f280000100800 */
[----:B------:R0:W-:Y:S04]  /*26270*/  STL [R1+0x218], R20 ;  /* 0x0002181401007387 */ /* 0x0001e80000100800 */
[----:B-1----:R1:W4:Y:S01]  /*26280*/  LDG.E.U8 R22, desc[UR10][R6.64] ;  /* 0x0000000a06167981 */ /* 0x002322000c1e1100 */
[----:B-----5:R-:W-:-:S03]  /*26290*/  IADD3 R2, P0, R9, UR4, RZ ;  /* 0x0000000409027c10 */ /* 0x020fc6000ff1e0ff */
[----:B------:R-:W5:Y:S01]  /*262a0*/  LDL R9, [R1+0xb00] ;  /* 0x000b000001097983 */ /* 0x000f620000100800 */
[----:B--2---:R-:W-:-:S03]  /*262b0*/  IADD3.X R5, R0, UR19, RZ, P1, !PT ;  /* 0x0000001300057c10 */ /* 0x004fc60008ffe4ff */
[----:B------:R-:W2:Y:S04]  /*262c0*/  LDL R0, [R1+0x16b8] ;  /* 0x0016b80001007983 */ /* 0x000ea80000100800 */
[----:B------:R5:W-:Y:S04]  /*262d0*/  STL [R1+0x214], R19 ;  /* 0x0002141301007387 */ /* 0x000be80000100800 */
[----:B0-----:R0:W2:Y:S04]  /*262e0*/  LDG.E.U8 R21, desc[UR10][R4.64] ;  /* 0x0000000a04157981 */ /* 0x0010a8000c1e1100 */
[----:B------:R-:W2:Y:S01]  /*262f0*/  LDL R16, [R1+0x16c0] ;  /* 0x0016c00001107983 */ /* 0x000ea20000100800 */
[----:B-1----:R-:W-:-:S03]  /*26300*/  IADD3 R6, P1, R10, UR4, RZ ;  /* 0x000000040a067c10 */ /* 0x002fc6000ff3e0ff */
[----:B------:R-:W2:Y:S01]  /*26310*/  LDL R10, [R1+0x16ac] ;  /* 0x0016ac00010a7983 */ /* 0x000ea20000100800 */
[----:B------:R-:W-:-:S03]  /*26320*/  IADD3.X R3, R13, UR19, RZ, P0, !PT ;  /* 0x000000130d037c10 */ /* 0x000fc600087fe4ff */
[----:B------:R-:W2:Y:S04]  /*26330*/  LDL R13, [R1+0x16b4] ;  /* 0x0016b400010d7983 */ /* 0x000ea80000100800 */
[----:B------:R-:W2:Y:S01]  /*26340*/  LDG.E.U8 R20, desc[UR10][R2.64] ;  /* 0x0000000a02147981 */ /* 0x000ea2000c1e1100 */
[----:B0-----:R-:W-:Y:S02]  /*26350*/  IADD3 R4, P0, R15, UR4, RZ ;  /* 0x000000040f047c10 */ /* 0x001fe4000ff1e0ff */
[----:B------:R-:W-:Y:S02]  /*26360*/  IADD3.X R7, R8, UR19, RZ, P1, !PT ;  /* 0x0000001308077c10 */ /* 0x000fe40008ffe4ff */
[----:B---3--:R-:W-:-:S03]  /*26370*/  IADD3.X R5, R12, UR19, RZ, P0, !PT ;  /* 0x000000130c057c10 */ /* 0x008fc600087fe4ff */
[----:B------:R4:W3:Y:S02]  /*26380*/  LDG.E.U8 R12, desc[UR10][R6.64] ;  /* 0x0000000a060c7981 */ /* 0x0008e4000c1e1100 */
[----:B----4-:R-:W-:Y:S02]  /*26390*/  IADD3 R6, P0, R11, UR4, RZ ;  /* 0x000000040b067c10 */ /* 0x010fe4000ff1e0ff */
[----:B------:R0:W4:Y:S01]  /*263a0*/  LDG.E.U8 R11, desc[UR10][R4.64] ;  /* 0x0000000a040b7981 */ /* 0x000122000c1e1100 */
[----:B------:R-:W-:-:S04]  /*263b0*/  IADD3 R2, P1, R14, UR4, RZ ;  /* 0x000000040e027c10 */ /* 0x000fc8000ff3e0ff */
[----:B-----5:R-:W-:Y:S01]  /*263c0*/  IADD3.X R3, R9, UR19, RZ, P1, !PT ;  /* 0x0000001309037c10 */ /* 0x020fe20008ffe4ff */
[----:B------:R1:W-:Y:S04]  /*263d0*/  STL [R1+0x210], R18 ;  /* 0x0002101201007387 */ /* 0x0003e80000100800 */
[----:B------:R-:W5:Y:S04]  /*263e0*/  LDL R19, [R1+0xb1c] ;  /* 0x000b1c0001137983 */ /* 0x000f680000100800 */
[----:B-1----:R-:W5:Y:S01]  /*263f0*/  LDL R18, [R1+0x16bc] ;  /* 0x0016bc0001127983 */ /* 0x002f620000100800 */
[----:B--2---:R-:W-:-:S03]  /*26400*/  IADD3.X R7, R10, UR19, RZ, P0, !PT ;  /* 0x000000130a077c10 */ /* 0x004fc600087fe4ff */
[----:B------:R1:W2:Y:S04]  /*26410*/  LDG.E.U8 R10, desc[UR10][R2.64] ;  /* 0x0000000a020a7981 */ /* 0x0002a8000c1e1100 */
[----:B------:R0:W-:Y:S04]  /*26420*/  STL [R1+0x20c], R17 ;  /* 0x00020c1101007387 */ /* 0x0001e80000100800 */
[----:B------:R-:W2:Y:S04]  /*26430*/  LDL R8, [R1+0xaf8] ;  /* 0x000af80001087983 */ /* 0x000ea80000100800 */
[----:B------:R-:W2:Y:S04]  /*26440*/  LDL R15, [R1+0x16d0] ;  /* 0x0016d000010f7983 */ /* 0x000ea80000100800 */
[----:B0-----:R-:W2:Y:S04]  /*26450*/  LDL R17, [R1+0x16c8] ;  /* 0x0016c80001117983 */ /* 0x001ea80000100800 */
[----:B------:R-:W-:Y:S01]  /*26460*/  STL [R1+0x208], R25 ;  /* 0x0002081901007387 */ /* 0x000fe20000100800 */
[----:B------:R-:W-:-:S03]  /*26470*/  IADD3 R4, P1, R0, UR4, RZ ;  /* 0x0000000400047c10 */ /* 0x000fc6000ff3e0ff */
[----:B---3--:R-:W-:Y:S04]  /*26480*/  STL [R1+0x32dc], R12 ;  /* 0x0032dc0c01007387 */ /* 0x008fe80000100800 */
[----:B------:R0:W-:Y:S04]  /*26490*/  STL [R1+0x204], R24 ;  /* 0x0002041801007387 */ /* 0x0001e80000100800 */
[----:B------:R-:W3:Y:S04]  /*264a0*/  LDL R14, [R1+0x16c4] ;  /* 0x0016c400010e7983 */ /* 0x000ee80000100800 */
[----:B----4-:R4:W-:Y:S04]  /*264b0*/  STL [R1+0x32e0], R11 ;  /* 0x0032e00b01007387 */ /* 0x0109e80000100800 */
[----:B------:R-:W-:Y:S04]  /*264c0*/  STL [R1+0x200], R23 ;  /* 0x0002001701007387 */ /* 0x000fe80000100800 */
[----:B------:R-:W3:Y:S04]  /*264d0*/  LDL R0, [R1+0x16cc] ;  /* 0x0016cc0001007983 */ /* 0x000ee80000100800 */
[----:B------:R-:W3:Y:S01]  /*264e0*/  LDL R9, [R1+0x16d8] ;  /* 0x0016d80001097983 */ /* 0x000ee20000100800 */
[----:B-1----:R-:W-:-:S02]  /*264f0*/  IADD3 R2, P0, R16, UR4, RZ ;  /* 0x0000000410027c10 */ /* 0x002fc4000ff1e0ff */
[----:B------:R-:W-:Y:S01]  /*26500*/  IADD3.X R5, R13, UR19, RZ, P1, !PT ;  /* 0x000000130d057c10 */ /* 0x000fe20008ffe4ff */
[----:B0-----:R5:W3:Y:S02]  /*26510*/  LDG.E.U8 R24, desc[UR10][R6.64] ;  /* 0x0000000a06187981 */ /* 0x001ae4000c1e1100 */
[----:B-----5:R-:W-:Y:S02]  /*26520*/  IADD3 R6, P1, R19, UR4, RZ ;  /* 0x0000000413067c10 */ /* 0x020fe4000ff3e0ff */
[----:B--2---:R-:W-:Y:S04]  /*26530*/  STL [R1+0x32e4], R10 ;  /* 0x0032e40a01007387 */ /* 0x004fe80000100800 */
[----:B------:R0:W-:Y:S04]  /*26540*/  STL [R1+0x1fc], R22 ;  /* 0x0001fc1601007387 */ /* 0x0001e80000100800 */
[----:B------:R-:W2:Y:S04]  /*26550*/  LDL R16, [R1+0xb14] ;  /* 0x000b140001107983 */ /* 0x000ea80000100800 */
[----:B------:R-:W5:Y:S04]  /*26560*/  LDL R13, [R1+0x16d4] ;  /* 0x0016d400010d7983 */ /* 0x000f680000100800 */
[----:B------:R1:W-:Y:S04]  /*26570*/  STL [R1+0x1f8], R21 ;  /* 0x0001f81501007387 */ /* 0x0003e80000100800 */
[----:B------:R-:W5:Y:S01]  /*26580*/  LDL R12, [R1+0x16e0] ;  /* 0x0016e000010c7983 */ /* 0x000f620000100800 */
[----:B------:R-:W-:-:S03]  /*26590*/  IADD3.X R7, R8, UR19, RZ, P1, !PT ;  /* 0x0000001308077c10 */ /* 0x000fc60008ffe4ff */
[----:B----4-:R-:W4:Y:S04]  /*265a0*/  LDL R11, [R1+0xaf0] ;  /* 0x000af000010b7983 */ /* 0x010f280000100800 */
[----:B------:R1:W-:Y:S04]  /*265b0*/  STL [R1+0x16c], R20 ;  /* 0x00016c1401007387 */ /* 0x0003e80000100800 */
[----:B------:R-:W4:Y:S01]  /*265c0*/  LDL R8, [R1+0x16e8] ;  /* 0x0016e80001087983 */ /* 0x000f220000100800 */
[----:B------:R-:W-:-:S03]  /*265d0*/  IADD3.X R3, R18, UR19, RZ, P0, !PT ;  /* 0x0000001312037c10 */ /* 0x000fc600087fe4ff */
[----:B0-----:R0:W4:Y:S04]  /*265e0*/  LDG.E.U8 R22, desc[UR10][R4.64] ;  /* 0x0000000a04167981 */ /* 0x001128000c1e1100 */
[----:B-1----:R1:W4:Y:S04]  /*265f0*/  LDG.E.U8 R21, desc[UR10][R2.64] ;  /* 0x0000000a02157981 */ /* 0x002328000c1e1100 */
[----:B------:R-:W4:Y:S01]  /*26600*/  LDL R10, [R1+0x16e4] ;  /* 0x0016e400010a7983 */ /* 0x000f220000100800 */
[----:B0-----:R-:W-:-:S03]  /*26610*/  IADD3 R4, P0, R17, UR4, RZ ;  /* 0x0000000411047c10 */ /* 0x001fc6000ff1e0ff */
[----:B------:R0:W4:Y:S01]  /*26620*/  LDG.E.U8 R20, desc[UR10][R6.64] ;  /* 0x0000000a06147981 */ /* 0x000122000c1e1100 */
[----:B-1----:R-:W-:-:S03]  /*26630*/  IADD3 R2, P1, R15, UR4, RZ ;  /* 0x000000040f027c10 */ /* 0x002fc6000ff3e0ff */
[----:B------:R-:W4:Y:S04]  /*26640*/  LDL R15, [R1+0x16dc] ;  /* 0x0016dc00010f7983 */ /* 0x000f280000100800 */
[----:B------:R-:W4:Y:S01]  /*26650*/  LDL R17, [R1+0x16f8] ;  /* 0x0016f80001117983 */ /* 0x000f220000100800 */
[----:B---3--:R-:W-:-:S03]  /*26660*/  IADD3.X R5, R14, UR19, RZ, P0, !PT ;  /* 0x000000130e057c10 */ /* 0x008fc600087fe4ff */
[----:B------:R-:W3:Y:S04]  /*26670*/  LDL R14, [R1+0x16f0] ;  /* 0x0016f000010e7983 */ /* 0x000ee80000100800 */
[----:B------:R2:W3:Y:S01]  /*26680*/  LDG.E.U8 R19, desc[UR10][R4.64] ;  /* 0x0000000a04137981 */ /* 0x0004e2000c1e1100 */
[----:B------:R-:W-:-:S03]  /*26690*/  IADD3.X R3, R0, UR19, RZ, P1, !PT ;  /* 0x0000001300037c10 */ /* 0x000fc60008ffe4ff */
[----:B------:R-:W3:Y:S01]  /*266a0*/  LDL R0, [R1+0xb0c] ;  /* 0x000b0c0001007983 */ /* 0x000ee20000100800 */
[----:B0-----:R-:W-:-:S03]  /*266b0*/  IADD3 R6, P0, R9, UR4, RZ ;  /* 0x0000000409067c10 */ /* 0x001fc6000ff1e0ff */
[----:B------:R-:W3:Y:S04]  /*266c0*/  LDL R9, [R1+0x16ec] ;  /* 0x0016ec0001097983 */ /* 0x000ee80000100800 */
[----:B------:R0:W3:Y:S01]  /*266d0*/  LDG.E.U8 R18, desc[UR10][R2.64] ;  /* 0x0000000a02127981 */ /* 0x0000e2000c1e1100 */
[----:B--2---:R-:W-:-:S03]  /*266e0*/  IADD3 R4, P1, R16, UR4, RZ ;  /* 0x0000000410047c10 */ /* 0x004fc6000ff3e0ff */
[----:B------:R-:W2:Y:S01]  /*266f0*/  LDL R16, [R1+0xae8] ;  /* 0x000ae80001107983 */ /* 0x000ea20000100800 */
[----:B-----5:R-:W-:-:S03]  /*26700*/  IADD3.X R7, R13, UR19, RZ, P0, !PT ;  /* 0x000000130d077c10 */ /* 0x020fc600087fe4ff */
[----:B------:R-:W5:Y:S04]  /*26710*/  LDL R13, [R1+0x1700] ;  /* 0x00170000010d7983 */ /* 0x000f680000100800 */
[----:B------:R1:W5:Y:S01]  /*26720*/  LDG.E.U8 R23, desc[UR10][R6.64] ;  /* 0x0000000a06177981 */ /* 0x000362000c1e1100 */
[----:B0-----:R-:W-:-:S03]  /*26730*/  IADD3 R2, P0, R12, UR4, RZ ;  /* 0x000000040c027c10 */ /* 0x001fc6000ff1e0ff */
[----:B------:R-:W5:Y:S01]  /*26740*/  LDL R12, [R1+0x16f4] ;  /* 0x0016f400010c7983 */ /* 0x000f620000100800 */
[----:B----4-:R-:W-:-:S03]  /*26750*/  IADD3.X R5, R11, UR19, RZ, P1, !PT ;  /* 0x000000130b057c10 */ /* 0x010fc60008ffe4ff */
[----:B------:R-:W-:Y:S04]  /*26760*/  STL [R1+0x1e0], R24 ;  /* 0x0001e01801007387 */ /* 0x000fe80000100800 */
[----:B------:R-:W4:Y:S01]  /*26770*/  LDL R11, [R1+0x1708] ;  /* 0x00170800010b7983 */ /* 0x000f220000100800 */
[----:B-1----:R-:W-:-:S03]  /*26780*/  IADD3 R6, P1, R8, UR4, RZ ;  /* 0x0000000408067c10 */ /* 0x002fc6000ff3e0ff */
[----:B------:R-:W4:Y:S04]  /*26790*/  LDL R8, [R1+0x16fc] ;  /* 0x0016fc0001087983 */ /* 0x000f280000100800 */
[----:B------:R0:W-:Y:S01]  /*267a0*/  STL [R1+0x1d8], R22 ;  /* 0x0001d81601007387 */ /* 0x0001e20000100800 */
[----:B------:R-:W-:-:S03]  /*267b0*/  IADD3.X R7, R10, UR19, RZ, P1, !PT ;  /* 0x000000130a077c10 */ /* 0x000fc60008ffe4ff */
[----:B0-----:R3:W4:Y:S01]  /*267c0*/  LDG.E.U8 R22, desc[UR10][R4.64] ;  /* 0x0000000a04167981 */ /* 0x001722000c1e1100 */
[----:B------:R-:W-:-:S03]  /*267d0*/  IADD3.X R3, R15, UR19, RZ, P0, !PT ;  /* 0x000000130f037c10 */ /* 0x000fc600087fe4ff */
[----:B------:R-:W4:Y:S01]  /*267e0*/  LDL R15, [R1+0x1704] ;  /* 0x00170400010f7983 */ /* 0x000f220000100800 */
[----:B---3--:R-:W-:-:S03]  /*267f0*/  IADD3 R4, P0, R14, UR4, RZ ;  /* 0x000000040e047c10 */ /* 0x008fc6000ff1e0ff */
[----:B------:R-:W3:Y:S04]  /*26800*/  LDL R14, [R1+0xb04] ;  /* 0x000b0400010e7983 */ /* 0x000ee80000100800 */
[----:B------:R0:W-:Y:S04]  /*26810*/  STL [R1+0x1d0], R21 ;  /* 0x0001d01501007387 */ /* 0x0001e80000100800 */
[----:B------:R-:W3:Y:S04]  /*26820*/  LDL R10, [R1+0xae0] ;  /* 0x000ae000010a7983 */ /* 0x000ee80000100800 */
[----:B0-----:R0:W3:Y:S02]  /*26830*/  LDG.E.U8 R21, desc[UR10][R2.64] ;  /* 0x0000000a02157981 */ /* 0x0010e4000c1e1100 */
[----:B0-----:R-:W-:-:S02]  /*26840*/  IADD3 R2, P1, R0, UR4, RZ ;  /* 0x0000000400027c10 */ /* 0x001fc4000ff3e0ff */
[----:B------:R-:W3:Y:S01]  /*26850*/  LDL R0, [R1+0x1710] ;  /* 0x0017100001007983 */ /* 0x000ee20000100800 */
[----:B------:R-:W-:-:S03]  /*26860*/  IADD3.X R5, R9, UR19, RZ, P0, !PT ;  /* 0x0000001309057c10 */ /* 0x000fc600087fe4ff */
[----:B------:R0:W-:Y:S04]  /*26870*/  STL [R1+0x1c8], R20 ;  /* 0x0001c81401007387 */ /* 0x0001e80000100800 */
[----:B------:R-:W3:Y:S04]  /*26880*/  LDL R9, [R1+0x170c] ;  /* 0x00170c0001097983 */ /* 0x000ee80000100800 */
[----:B------:R-:W3:Y:S04]  /*26890*/  LDG.E.U8 R25, desc[UR10][R4.64] ;  /* 0x0000000a04197981 */ /* 0x000ee8000c1e1100 */
[----:B0-----:R0:W3:Y:S04]  /*268a0*/  LDG.E.U8 R20, desc[UR10][R6.64] ;  /* 0x0000000a06147981 */ /* 0x0010e8000c1e1100 */
[----:B------:R1:W-:Y:S01]  /*268b0*/  STL [R1+0x1e4], R19 ;  /* 0x0001e41301007387 */ /* 0x0003e20000100800 */
[----:B0-----:R-:W-:-:S02]  /*268c0*/  IADD3 R6, P0, R17, UR4, RZ ;  /* 0x0000000411067c10 */ /* 0x001fc4000ff1e0ff */
[----:B--2---:R-:W-:Y:S02]  /*268d0*/  IADD3.X R3, R16, UR19, RZ, P1, !PT ;  /* 0x0000001310037c10 */ /* 0x004fe40008ffe4ff */
[----:B-----5:R-:W-:-:S03]  /*268e0*/  IADD3 R4, P1, R13, UR4, RZ ;  /* 0x000000040d047c10 */ /* 0x020fc6000ff3e0ff */
[----:B-1----:R4:W2:Y:S04]  /*268f0*/  LDG.E.U8 R19, desc[UR10][R2.64] ;  /* 0x0000000a02137981 */ /* 0x0028a8000c1e1100 */
[----:B------:R-:W5:Y:S01]  /*26900*/  LDL R13, [R1+0x1718] ;  /* 0x00171800010d7983 */ /* 0x000f620000100800 */
[----:B------:R-:W-:-:S03]  /*26910*/  IADD3.X R7, R12, UR19, RZ, P0, !PT ;  /* 0x000000130c077c10 */ /* 0x000fc600087fe4ff */
[----:B------:R-:W2:Y:S04]  /*26920*/  LDL R12, [R1+0x1714] ;  /* 0x00171400010c7983 */ /* 0x000ea80000100800 */
[----:B------:R0:W-:Y:S01]  /*26930*/  STL [R1+0x1dc], R18 ;  /* 0x0001dc1201007387 */ /* 0x0001e20000100800 */
[----:B----4-:R-:W-:-:S03]  /*26940*/  IADD3 R2, P0, R11, UR4, RZ ;  /* 0x000000040b027c10 */ /* 0x010fc6000ff1e0ff */
[----:B------:R-:W4:Y:S01]  /*26950*/  LDL R11, [R1+0x1720] ;  /* 0x00172000010b7983 */ /* 0x000f220000100800 */
[----:B------:R-:W-:-:S03]  /*26960*/  IADD3.X R5, R8, UR19, RZ, P1, !PT ;  /* 0x0000001308057c10 */ /* 0x000fc60008ffe4ff */
[----:B------:R-:W4:Y:S04]  /*26970*/  LDL R8, [R1+0x171c] ;  /* 0x00171c0001087983 */ /* 0x000f280000100800 */
[----:B0-----:R-:W4:Y:S04]  /*26980*/  LDG.E.U8 R18, desc[UR10][R6.64] ;  /* 0x0000000a06127981 */ /* 0x001f28000c1e1100 */
[----:B------:R0:W-:Y:S04]  /*26990*/  STL [R1+0x1d4], R23 ;  /* 0x0001d41701007387 */ /* 0x0001e80000100800 */
[----:B------:R-:W4:Y:S04]  /*269a0*/  LDL R17, [R1+0xad8] ;  /* 0x000ad80001117983 */ /* 0x000f280000100800 */
[----:B------:R-:W4:Y:S01]  /*269b0*/  LDL R7, [R1+0xafc] ;  /* 0x000afc0001077983 */ /* 0x000f220000100800 */
[----:B------:R-:W-:-:S03]  /*269c0*/  IADD3.X R3, R15, UR19, RZ, P0, !PT ;  /* 0x000000130f037c10 */ /* 0x000fc600087fe4ff */
[----:B------:R1:W-:Y:S04]  /*269d0*/  STL [R1+0x1cc], R22 ;  /* 0x0001cc1601007387 */ /* 0x0003e80000100800 */
[----:B0-----:R-:W4:Y:S04]  /*269e0*/  LDG.E.U8 R23, desc[UR10][R2.64] ;  /* 0x0000000a02177981 */ /* 0x001f28000c1e1100 */
[----:B------:R3:W4:Y:S04]  /*269f0*/  LDG.E.U8 R24, desc[UR10][R4.64] ;  /* 0x0000000a04187981 */ /* 0x000728000c1e1100 */
[----:B------:R-:W4:Y:S01]  /*26a00*/  LDL R6, [R1+0x1724] ;  /* 0x0017240001067983 */ /* 0x000f220000100800 */
[----:B---3--:R-:W-:-:S04]  /*26a10*/  IADD3 R4, P0, R14, UR4, RZ ;  /* 0x000000040e047c10 */ /* 0x008fc8000ff1e0ff */
[----:B------:R-:W-:-:S05]  /*26a20*/  IADD3.X R5, R10, UR19, RZ, P0, !PT ;  /* 0x000000130a057c10 */ /* 0x000fca00087fe4ff */
[----:B-1----:R-:W3:Y:S01]  /*26a30*/  LDG.E.U8 R22, desc[UR10][R4.64] ;  /* 0x0000000a04167981 */ /* 0x002ee2000c1e1100 */
[----:B------:R-:W-:-:S03]  /*26a40*/  IADD3 R2, P1, R0, UR4, RZ ;  /* 0x0000000400027c10 */ /* 0x000fc6000ff3e0ff */
[----:B------:R-:W3:Y:S04]  /*26a50*/  LDL R0, [R1+0x1728] ;  /* 0x0017280001007983 */ /* 0x000ee80000100800 */
[----:B------:R0:W-:Y:S04]  /*26a60*/  STL [R1+0x1c4], R21 ;  /* 0x0001c41501007387 */ /* 0x0001e80000100800 */
[----:B------:R-:W3:Y:S04]  /*26a70*/  LDL R16, [R1+0x1730] ;  /* 0x0017300001107983 */ /* 0x000ee80000100800 */
[----:B------:R-:W3:Y:S01]  /*26a80*/  LDL R15, [R1+0x172c] ;  /* 0x00172c00010f7983 */ /* 0x000ee20000100800 */
[----:B------:R-:W-:-:S03]  /*26a90*/  IADD3.X R3, R9, UR19, RZ, P1, !PT ;  /* 0x0000001309037c10 */ /* 0x000fc60008ffe4ff */
[----:B------:R-:W3:Y:S04]  /*26aa0*/  LDL R10, [R1+0x1738] ;  /* 0x00173800010a7983 */ /* 0x000ee80000100800 */
[----:B0-----:R5:W3:Y:S04]  /*26ab0*/  LDG.E.U8 R21, desc[UR10][R2.64] ;  /* 0x0000000a02157981 */ /* 0x001ae8000c1e1100 */
[----:B------:R-:W3:Y:S04]  /*26ac0*/  LDL R9, [R1+0x1734] ;  /* 0x0017340001097983 */ /* 0x000ee80000100800 */
[----:B------:R0:W-:Y:S04]  /*26ad0*/  STL [R1+0x1c0], R20 ;  /* 0x0001c01401007387 */ /* 0x0001e80000100800 */
[----:B------:R-:W-:Y:S01]  /*26ae0*/  STL [R1+0x1bc], R25 ;  /* 0x0001bc1901007387 */ /* 0x000fe20000100800 */
[----:B-----5:R-:W-:-:S03]  /*26af0*/  IADD3 R2, P0, R13, UR4, RZ ;  /* 0x000000040d027c10 */ /* 0x020fc6000ff1e0ff */
[----:B------:R-:W5:Y:S01]  /*26b00*/  LDL R14, [R1+0xaf4] ;  /* 0x000af400010e7983 */ /* 0x000f620000100800 */
[----:B--2---:R-:W-:-:S03]  /*26b10*/  IADD3.X R3, R12, UR19, RZ, P0, !PT ;  /* 0x000000130c037c10 */ /* 0x004fc600087fe4ff */
[----:B------:R-:W2:Y:S04]  /*26b20*/  LDL R13, [R1+0x1740] ;  /* 0x00174000010d7983 */ /* 0x000ea80000100800 */
[----:B------:R-:W2:Y:S04]  /*26b30*/  LDL R12, [R1+0xad0] ;  /* 0x000ad000010c7983 */ /* 0x000ea80000100800 */
[----:B0-----:R4:W2:Y:S04]  /*26b40*/  LDG.E.U8 R20, desc[UR10][R2.64] ;  /* 0x0000000a02147981 */ /* 0x0018a8000c1e1100 */
[----:B------:R0:W-:Y:S01]  /*26b50*/  STL [R1+0x1b8], R19 ;  /* 0x0001b81301007387 */ /* 0x0001e20000100800 */
[----:B----4-:R-:W-:-:S03]  /*26b60*/  IADD3 R2, P0, R11, UR4, RZ ;  /* 0x000000040b027c10 */ /* 0x010fc6000ff1e0ff */
[----:B------:R-:W4:Y:S01]  /*26b70*/  LDL R11, [R1+0x1748] ;  /* 0x00174800010b7983 */ /* 0x000f220000100800 */
[----:B------:R-:W-:-:S03]  /*26b80*/  IADD3.X R3, R8, UR19, RZ, P0, !PT ;  /* 0x0000001308037c10 */ /* 0x000fc600087fe4ff */
[----:B------:R-:W4:Y:S04]  /*26b90*/  LDL R8, [R1+0x173c] ;  /* 0x00173c0001087983 */ /* 0x000f280000100800 */
[----:B0-----:R0:W4:Y:S02]  /*26ba0*/  LDG.E.U8 R19, desc[UR10][R2.64] ;  /* 0x0000000a02137981 */ /* 0x001124000c1e1100 */
[----:B0-----:R-:W-:Y:S02]  /*26bb0*/  IADD3 R2, P0, R7, UR4, RZ ;  /* 0x0000000407027c10 */ /* 0x001fe4000ff1e0ff */
[----:B------:R-:W4:Y:S02]  /*26bc0*/  LDL R7, [R1+0x1744] ;  /* 0x0017440001077983 */ /* 0x000f240000100800 */
[----:B------:R-:W-:-:S02]  /*26bd0*/  IADD3.X R3, R17, UR19, RZ, P0, !PT ;  /* 0x0000001311037c10 */ /* 0x000fc400087fe4ff */
[----:B------:R0:W-:Y:S04]  /*26be0*/  STL [R1+0x1b4], R18 ;  /* 0x0001b41201007387 */ /* 0x0001e80000100800 */
[----:B------:R-:W-:Y:S04]  /*26bf0*/  STL [R1+0x1b0], R24 ;  /* 0x0001b01801007387 */ /* 0x000fe80000100800 */
[----:B0-----:R3:W4:Y:S02]  /*26c00*/  LDG.E.U8 R18, desc[UR10][R2.64] ;  /* 0x0000000a02127981 */ /* 0x001724000c1e1100 */
[----:B---3--:R-:W-:-:S02]  /*26c10*/  IADD3 R2, P0, R0, UR4, RZ ;  /* 0x0000000400027c10 */ /* 0x008fc4000ff1e0ff */
[----:B------:R-:W3:Y:S02]  /*26c20*/  LDL R0, [R1+0x1750] ;  /* 0x0017500001007983 */ /* 0x000ee40000100800 */
[----:B------:R-:W-:Y:S02]  /*26c30*/  IADD3.X R3, R6, UR19, RZ, P0, !PT ;  /* 0x0000001306037c10 */ /* 0x000fe400087fe4ff */
[----:B------:R-:W-:Y:S04]  /*26c40*/  STL [R1+0x17c], R23 ;  /* 0x00017c1701007387 */ /* 0x000fe80000100800 */
[----:B------:R-:W3:Y:S04]  /*26c50*/  LDL R6, [R1+0x174c] ;  /* 0x00174c0001067983 */ /* 0x000ee80000100800 */
[----:B------:R0:W3:Y:S04]  /*26c60*/  LDG.E.U8 R17, desc[UR10][R2.64] ;  /* 0x0000000a02117981 */ /* 0x0000e8000c1e1100 */
[----:B------:R-:W3:Y:S04]  /*26c70*/  LDL R5, [R1+0xaec] ;  /* 0x000aec0001057983 */ /* 0x000ee80000100800 */
[----:B------:R-:W3:Y:S01]  /*26c80*/  LDL R4, [R1+0xac8] ;  /* 0x000ac80001047983 */ /* 0x000ee20000100800 */
[----:B0-----:R-:W-:-:S04]  /*26c90*/  IADD3 R2, P0, R16, UR4, RZ ;  /* 0x0000000410027c10 */ /* 0x001fc8000ff1e0ff */
[----:B------:R-:W-:Y:S01]  /*26ca0*/  IADD3.X R3, R15, UR19, RZ, P0, !PT ;  /* 0x000000130f037c10 */ /* 0x000fe200087fe4ff */
[----:B------:R0:W-:Y:S04]  /*26cb0*/  STL [R1+0x178], R22 ;  /* 0x0001781601007387 */ /* 0x0001e80000100800 */
[----:B------:R1:W3:Y:S02]  /*26cc0*/  LDG.E.U8 R16, desc[UR10][R2.64] ;  /* 0x0000000a02107981 */ /* 0x0002e4000c1e1100 */
[----:B-1----:R-:W-:Y:S02]  /*26cd0*/  IADD3 R2, P0, R10, UR4, RZ ;  /* 0x000000040a027c10 */ /* 0x002fe4000ff1e0ff */
[----:B------:R-:W3:Y:S02]  /*26ce0*/  LDL R10, [R1+0x1758] ;  /* 0x00175800010a7983 */ /* 0x000ee40000100800 */
[----:B------:R-:W-:-:S02]  /*26cf0*/  IADD3.X R3, R9, UR19, RZ, P0, !PT ;  /* 0x0000001309037c10 */ /* 0x000fc400087fe4ff */
[----:B------:R1:W-:Y:S04]  /*26d00*/  STL [R1+0x1ac], R21 ;  /* 0x0001ac1501007387 */ /* 0x0003e80000100800 */
[----:B------:R-:W3:Y:S04]  /*26d10*/  LDL R9, [R1+0x1754] ;  /* 0x0017540001097983 */ /* 0x000ee80000100800 */
[----:B------:R5:W3:Y:S02]  /*26d20*/  LDG.E.U8 R15, desc[UR10][R2.64] ;  /* 0x0000000a020f7981 */ /* 0x000ae4000c1e1100 */
[----:B-----5:R-:W-:-:S04]  /*26d30*/  IADD3 R2, P0, R14, UR4, RZ ;  /* 0x000000040e027c10 */ /* 0x020fc8000ff1e0ff */
[----:B--2---:R-:W-:Y:S01]  /*26d40*/  IADD3.X R3, R12, UR19, RZ, P0, !PT ;  /* 0x000000130c037c10 */ /* 0x004fe200087fe4ff */
[----:B------:R2:W-:Y:S04]  /*26d50*/  STL [R1+0x1a8], R20 ;  /* 0x0001a81401007387 */ /* 0x0005e80000100800 */
[----:B------:R5:W2:Y:S04]  /*26d60*/  LDG.E.U8 R14, desc[UR10][R2.64] ;  /* 0x0000000a020e7981 */ /* 0x000aa8000c1e1100 */
[----:B------:R-:W2:Y:S01]  /*26d70*/  LDL R12, [R1+0x1760] ;  /* 0x00176000010c7983 */ /* 0x000ea20000100800 */
[----:B-----5:R-:W-:-:S04]  /*26d80*/  IADD3 R2, P0, R13, UR4, RZ ;  /* 0x000000040d027c10 */ /* 0x020fc8000ff1e0ff */
[----:B----4-:R-:W-:Y:S02]  /*26d90*/  IADD3.X R3, R8, UR19, RZ, P0, !PT ;  /* 0x0000001308037c10 */ /* 0x010fe400087fe4ff */
[----:B------:R-:W4:Y:S04]  /*26da0*/  LDL R8, [R1+0x175c] ;  /* 0x00175c0001087983 */ /* 0x000f280000100800 */
[----:B0-----:R0:W5:Y:S04]  /*26db0*/  LDG.E.U8 R22, desc[UR10][R2.64] ;  /* 0x0000000a02167981 */ /* 0x001168000c1e1100 */
[----:B------:R2:W-:Y:S01]  /*26dc0*/  STL [R1+0x1a4], R19 ;  /* 0x0001a41301007387 */ /* 0x0005e20000100800 */
[----:B0-----:R-:W-:-:S03]  /*26dd0*/  IADD3 R2, P0, R11, UR4, RZ ;  /* 0x000000040b027c10 */ /* 0x001fc6000ff1e0ff */
[----:B------:R-:W5:Y:S01]  /*26de0*/  LDL R11, [R1+0x1768] ;  /* 0x00176800010b7983 */ /* 0x000f620000100800 */
[----:B------:R-:W-:-:S03]  /*26df0*/  IADD3.X R3, R7, UR19, RZ, P0, !PT ;  /* 0x0000001307037c10 */ /* 0x000fc600087fe4ff */
[----:B------:R-:W5:Y:S04]  /*26e00*/  LDL R7, [R1+0x1764] ;  /* 0x0017640001077983 */ /* 0x000f680000100800 */
[----:B-1----:R3:W5:Y:S02]  /*26e10*/  LDG.E.U8 R21, desc[UR10][R2.64] ;  /* 0x0000000a02157981 */ /* 0x002764000c1e1100 */
[----:B---3--:R-:W-:Y:S02]  /*26e20*/  IADD3 R2, P0, R0, UR4, RZ ;  /* 0x0000000400027c10 */ /* 0x008fe4000ff1e0ff */
[----:B------:R-:W3:Y:S04]  /*26e30*/  LDL R0, [R1+0xae4] ;  /* 0x000ae40001007983 */ /* 0x000ee80000100800 */
[----:B------:R0:W-:Y:S01]  /*26e40*/  STL [R1+0x1a0], R18 ;  /* 0x0001a01201007387 */ /* 0x0001e20000100800 */
[----:B------:R-:W-:-:S03]  /*26e50*/  IADD3.X R3, R6, UR19, RZ, P0, !PT ;  /* 0x0000001306037c10 */ /* 0x000fc600087fe4ff */
[----:B------:R-:W3:Y:S04]  /*26e60*/  LDL R6, [R1+0xac0] ;  /* 0x000ac00001067983 */ /* 0x000ee80000100800 */
[----:B--2---:R1:W2:Y:S02]  /*26e70*/  LDG.E.U8 R20, desc[UR10][R2.64] ;  /* 0x0000000a02147981 */ /* 0x0042a4000c1e1100 */
[----:B-1----:R-:W-:Y:S02]  /*26e80*/  IADD3 R2, P0, R5, UR4, RZ ;  /* 0x0000000405027c10 */ /* 0x002fe4000ff1e0ff */
[----:B------:R-:W2:Y:S02]  /*26e90*/  LDL R5, [R1+0x1770] ;  /* 0x0017700001057983 */ /* 0x000ea40000100800 */
[----:B------:R-:W-:-:S05]  /*26ea0*/  IADD3.X R3, R4, UR19, RZ, P0, !PT ;  /* 0x0000001304037c10 */ /* 0x000fca00087fe4ff */
[----:B------:R1:W2:Y:S02]  /*26eb0*/  LDG.E.U8 R19, desc[UR10][R2.64] ;  /* 0x0000000a02137981 */ /* 0x0002a4000c1e1100 */
[----:B-1----:R-:W-:-:S04]  /*26ec0*/  IADD3 R2, P0, R10, UR4, RZ ;  /* 0x000000040a027c10 */ /* 0x002fc8000ff1e0ff */
[----:B------:R-:W-:-:S05]  /*26ed0*/  IADD3.X R3, R9, UR19, RZ, P0, !PT ;  /* 0x0000001309037c10 */ /* 0x000fca00087fe4ff */
[----:B------:R1:W2:Y:S02]  /*26ee0*/  LDG.E.U8 R9, desc[UR10][R2.64] ;  /* 0x0000000a02097981 */ /* 0x0002a4000c1e1100 */
[----:B-1----:R-:W-:-:S04]  /*26ef0*/  IADD3 R2, P0, R12, UR4, RZ ;  /* 0x000000040c027c10 */ /* 0x002fc8000ff1e0ff */
[----:B----4-:R-:W-:-:S05]  /*26f00*/  IADD3.X R3, R8, UR19, RZ, P0, !PT ;  /* 0x0000001308037c10 */ /* 0x010fca00087fe4ff */
[----:B------:R5:W4:Y:S02]  /*26f10*/  LDG.E.U8 R8, desc[UR10][R2.64] ;  /* 0x0000000a02087981 */ /* 0x000b24000c1e1100 */
[----:B-----5:R-:W-:-:S04]  /*26f20*/  IADD3 R2, P0, R11, UR4, RZ ;  /* 0x000000040b027c10 */ /* 0x020fc8000ff1e0ff */
[----:B------:R-:W-:-:S05]  /*26f30*/  IADD3.X R3, R7, UR19, RZ, P0, !PT ;  /* 0x0000001307037c10 */ /* 0x000fca00087fe4ff */
[----:B------:R3:W5:Y:S04]  /*26f40*/  LDG.E.U8 R7, desc[UR10][R2.64] ;  /* 0x0000000a02077981 */ /* 0x000768000c1e1100 */
[----:B------:R1:W-:Y:S04]  /*26f50*/  STL [R1+0x19c], R17 ;  /* 0x00019c1101007387 */ /* 0x0003e80000100800 */
[----:B0-----:R-:W5:Y:S04]  /*26f60*/  LDL R18, [R1+0x176c] ;  /* 0x00176c0001127983 */ /* 0x001f680000100800 */
[----:B------:R-:W5:Y:S04]  /*26f70*/  LDL R4, [R1+0x1778] ;  /* 0x0017780001047983 */ /* 0x000f680000100800 */
[----:B------:R0:W-:Y:S04]  /*26f80*/  STL [R1+0x198], R16 ;  /* 0x0001981001007387 */ /* 0x0001e80000100800 */
[----:B------:R-:W5:Y:S04]  /*26f90*/  LDL R10, [R1+0x1774] ;  /* 0x00177400010a7983 */ /* 0x000f680000100800 */
[----:B-1----:R-:W5:Y:S04]  /*26fa0*/  LDL R17, [R1+0x1780] ;  /* 0x0017800001117983 */ /* 0x002f680000100800 */
[----:B0-----:R-:W5:Y:S04]  /*26fb0*/  LDL R16, [R1+0x177c] ;  /* 0x00177c0001107983 */ /* 0x001f680000100800 */
[----:B------:R0:W-:Y:S01]  /*26fc0*/  STL [R1+0x194], R15 ;  /* 0x0001940f01007387 */ /* 0x0001e20000100800 */
[----:B---3--:R-:W-:-:S04]  /*26fd0*/  IADD3 R2, P0, R0, UR4, RZ ;  /* 0x0000000400027c10 */ /* 0x008fc8000ff1e0ff */
[----:B------:R-:W-:-:S05]  /*26fe0*/  IADD3.X R3, R6, UR19, RZ, P0, !PT ;  /* 0x0000001306037c10 */ /* 0x000fca00087fe4ff */
[----:B------:R1:W3:Y:S04]  /*26ff0*/  LDG.E.U8 R6, desc[UR10][R2.64] ;  /* 0x0000000a02067981 */ /* 0x0002e8000c1e1100 */
[----:B--2---:R-:W-:Y:S04]  /*27000*/  STL [R1+0x32e8], R9 ;  /* 0x0032e80901007387 */ /* 0x004fe80000100800 */
[----:B0-----:R-:W2:Y:S04]  /*27010*/  LDL R15, [R1+0xadc] ;  /* 0x000adc00010f7983 */ /* 0x001ea80000100800 */
[----:B------:R0:W-:Y:S04]  /*27020*/  STL [R1+0x190], R14 ;  /* 0x0001900e01007387 */ /* 0x0001e80000100800 */
[----:B------:R-:W2:Y:S04]  /*27030*/  LDL R13, [R1+0x1788] ;  /* 0x00178800010d7983 */ /* 0x000ea80000100800 */
[----:B------:R-:W2:Y:S04]  /*27040*/  LDL R12, [R1+0x1784] ;  /* 0x00178400010c7983 */ /* 0x000ea80000100800 */
[----:B0-----:R-:W2:Y:S04]  /*27050*/  LDL R14, [R1+0xab8] ;  /* 0x000ab800010e7983 */ /* 0x001ea80000100800 */
[----:B------:R0:W-:Y:S04]  /*27060*/  STL [R1+0x18c], R22 ;  /* 0x00018c1601007387 */ /* 0x0001e80000100800 */
[----:B----4-:R4:W-:Y:S04]  /*27070*/  STL [R1+0x32ec], R8 ;  /* 0x0032ec0801007387 */ /* 0x0109e80000100800 */
[----:B------:R-:W2:Y:S04]  /*27080*/  LDL R11, [R1+0x1790] ;  /* 0x00179000010b7983 */ /* 0x000ea80000100800 */
[----:B------:R-:W-:Y:S04]  /*27090*/  STL [R1+0x188], R21 ;  /* 0x0001881501007387 */ /* 0x000fe80000100800 */
[----:B------:R-:W2:Y:S01]  /*270a0*/  LDL R9, [R1+0x178c] ;  /* 0x00178c0001097983 */ /* 0x000ea20000100800 */
[----:B-1----:R-:W-:-:S03]  /*270b0*/  IADD3 R2, P0, R5, UR4, RZ ;  /* 0x0000000405027c10 */ /* 0x002fc6000ff1e0ff */
[----:B-----5:R1:W-:Y:S04]  /*270c0*/  STL [R1+0x32f0], R7 ;  /* 0x0032f00701007387 */ /* 0x0203e80000100800 */
[----:B------:R-:W5:Y:S01]  /*270d0*/  LDL R0, [R1+0x1798] ;  /* 0x0017980001007983 */ /* 0x000f620000100800 */
[----:B------:R-:W-:-:S03]  /*270e0*/  IADD3.X R3, R18, UR19, RZ, P0, !PT ;  /* 0x0000001312037c10 */ /* 0x000fc600087fe4ff */
[----:B------:R-:W-:Y:S04]  /*270f0*/  STL [R1+0x184], R20 ;  /* 0x0001841401007387 */ /* 0x000fe80000100800 */
[----:B------:R0:W5:Y:S02]  /*27100*/  LDG.E.U8 R23, desc[UR10][R2.64] ;  /* 0x0000000a02177981 */ /* 0x000164000c1e1100 */
[----:B0-----:R-:W-:-:S04]  /*27110*/  IADD3 R2, P0, R4, UR4, RZ ;  /* 0x0000000404027c10 */ /* 0x001fc8000ff1e0ff */
[----:B------:R-:W-:-:S05]  /*27120*/  IADD3.X R3, R10, UR19, RZ, P0, !PT ;  /* 0x000000130a037c10 */ /* 0x000fca00087fe4ff */
[----:B------:R0:W5:Y:S02]  /*27130*/  LDG.E.U8 R22, desc[UR10][R2.64] ;  /* 0x0000000a02167981 */ /* 0x000164000c1e1100 */
[----:B0-----:R-:W-:-:S04]  /*27140*/  IADD3 R2, P0, R17, UR4, RZ ;  /* 0x0000000411027c10 */ /* 0x001fc8000ff1e0ff */
[----:B------:R-:W-:-:S05]  /*27150*/  IADD3.X R3, R16, UR19, RZ, P0, !PT ;  /* 0x0000001310037c10 */ /* 0x000fca00087fe4ff */
[----:B------:R2:W5:Y:S04]  /*27160*/  LDG.E.U8 R25, desc[UR10][R2.64] ;  /* 0x0000000a02197981 */ /* 0x000568000c1e1100 */
[----:B---3--:R0:W-:Y:S04]  /*27170*/  STL [R1+0x32f4], R6 ;  /* 0x0032f40601007387 */ /* 0x0081e80000100800 */
[----:B------:R-:W3:Y:S04]  /*27180*/  LDL R5, [R1+0x1794] ;  /* 0x0017940001057983 */ /* 0x000ee80000100800 */
[----:B------:R3:W-:Y:S04]  /*27190*/  STL [R1+0x180], R19 ;  /* 0x0001801301007387 */ /* 0x0007e80000100800 */
[----:B------:R-:W3:Y:S04]  /*271a0*/  LDL R4, [R1+0xad4] ;  /* 0x000ad40001047983 */ /* 0x000ee80000100800 */
[----:B------:R-:W3:Y:S04]  /*271b0*/  LDL R10, [R1+0xab0] ;  /* 0x000ab000010a7983 */ /* 0x000ee80000100800 */
[----:B----4-:R-:W4:Y:S04]  /*271c0*/  LDL R8, [R1+0x17a0] ;  /* 0x0017a00001087983 */ /* 0x010f280000100800 */
[----:B-1----:R-:W4:Y:S04]  /*271d0*/  LDL R7, [R1+0x179c] ;  /* 0x00179c0001077983 */ /* 0x002f280000100800 */
[----:B0-----:R-:W4:Y:S04]  /*271e0*/  LDL R6, [R1+0x17a4] ;  /* 0x0017a40001067983 */ /* 0x001f280000100800 */
[----:B------:R-:W4:Y:S01]  /*271f0*/  LDL R18, [R1+0x17b0] ;  /* 0x0017b00001127983 */ /* 0x000f220000100800 */
[----:B--2---:R-:W-:-:S04]  /*27200*/  IADD3 R2, P0, R15, UR4, RZ ;  /* 0x000000040f027c10 */ /* 0x004fc8000ff1e0ff */
[----:B------:R-:W-:-:S05]  /*27210*/  IADD3.X R3, R14, UR19, RZ, P0, !PT ;  /* 0x000000130e037c10 */ /* 0x000fca00087fe4ff */
[----:B------:R0:W2:Y:S02]  /*27220*/  LDG.E.U8 R20, desc[UR10][R2.64] ;  /* 0x0000000a02147981 */ /* 0x0000a4000c1e1100 */
[----:B0-----:R-:W-:Y:S02]  /*27230*/  IADD3 R2, P0, R13, UR4, RZ ;  /* 0x000000040d027c10 */ /* 0x001fe4000ff1e0ff */
[----:B------:R-:W2:Y:S02]  /*27240*/  LDL R13, [R1+0x17a8] ;  /* 0x0017a800010d7983 */ /* 0x000ea40000100800 */
[----:B------:R-:W-:Y:S02]  /*27250*/  IADD3.X R3, R12, UR19, RZ, P0, !PT ;  /* 0x000000130c037c10 */ /* 0x000fe400087fe4ff */
[----:B------:R-:W2:Y:S04]  /*27260*/  LDL R12, [R1+0xacc] ;  /* 0x000acc00010c7983 */ /* 0x000ea80000100800 */
[----:B------:R0:W2:Y:S02]  /*27270*/  LDG.E.U8 R24, desc[UR10][R2.64] ;  /* 0x0000000a02187981 */ /* 0x0000a4000c1e1100 */
[----:B0-----:R-:W-:-:S04]  /*27280*/  IADD3 R2, P0, R11, UR4, RZ ;  /* 0x000000040b027c10 */ /* 0x001fc8000ff1e0ff */
[----:B------:R-:W-:Y:S02]  /*27290*/  IADD3.X R3, R9, UR19, RZ, P0, !PT ;  /* 0x0000001309037c10 */ /* 0x000fe400087fe4ff */
[----:B------:R-:W2:Y:S04]  /*272a0*/  LDL R9, [R1+0xa98] ;  /* 0x000a980001097983 */ /* 0x000ea80000100800 */
[----:B------:R5:W2:Y:S02]  /*272b0*/  LDG.E.U8 R21, desc[UR10][R2.64] ;  /* 0x0000000a02157981 */ /* 0x000aa4000c1e1100 */
[----:B-----5:R-:W-:Y:S02]  /*272c0*/  IADD3 R2, P0, R0, UR4, RZ ;  /* 0x0000000400027c10 */ /* 0x020fe4000ff1e0ff */
[----:B------:R-:W5:Y:S04]  /*272d0*/  LDL R0, [R1+0x17ac] ;  /* 0x0017ac0001007983 */ /* 0x000f680000100800 */
[----:B------:R0:W-:Y:S04]  /*272e0*/  STL [R1+0x168], R23 ;  /* 0x0001681701007387 */ /* 0x0001e80000100800 */
[----:B------:R-:W5:Y:S04]  /*272f0*/  LDL R17, [R1+0x17b8] ;  /* 0x0017b80001117983 */ /* 0x000f680000100800 */
[----:B------:R-:W5:Y:S04]  /*27300*/  LDL R16, [R1+0x17b4] ;  /* 0x0017b40001107983 */ /* 0x000f680000100800 */
[----:B------:R1:W-:Y:S04]  /*27310*/  STL [R1+0x134], R22 ;  /* 0x0001341601007387 */ /* 0x0003e80000100800 */
[----:B------:R-:W5:Y:S01]  /*27320*/  LDL R11, [R1+0x17c0] ;  /* 0x0017c000010b7983 */ /* 0x000f620000100800 */
[----:B---3--:R-:W-:-:S05]  /*27330*/  IADD3.X R3, R5, UR19, RZ, P0, !PT ;  /* 0x0000001305037c10 */ /* 0x008fca00087fe4ff */
[----:B------:R3:W5:Y:S01]  /*27340*/  LDG.E.U8 R19, desc[UR10][R2.64] ;  /* 0x0000000a02137981 */ /* 0x000762000c1e1100 */
[----:B------:R-:W-:-:S04]  /*27350*/  IADD3 R4, P0, R4, UR4, RZ ;  /* 0x0000000404047c10 */ /* 0x000fc8000ff1e0ff */
[----:B------:R-:W-:Y:S02]  /*27360*/  IADD3.X R5, R10, UR19, RZ, P0, !PT ;  /* 0x000000130a057c10 */ /* 0x000fe400087fe4ff */
[----:B----4-:R-:W-:-:S03]  /*27370*/  IADD3 R14, P0, R8, UR4, RZ ;  /* 0x00000004080e7c10 */ /* 0x010fc6000ff1e0ff */
[----:B0-----:R-:W4:Y:S04]  /*27380*/  LDG.E.U8 R23, desc[UR10][R4.64] ;  /* 0x0000000a04177981 */ /* 0x001f28000c1e1100 */
[----:B------:R-:W4:Y:S01]  /*27390*/  LDL R8, [R1+0x17bc] ;  /* 0x0017bc0001087983 */ /* 0x000f220000100800 */
[----:B------:R-:W-:-:S03]  /*273a0*/  IADD3.X R15, R7, UR19, RZ, P0, !PT ;  /* 0x00000013070f7c10 */ /* 0x000fc600087fe4ff */
[----:B------:R-:W-:Y:S04]  /*273b0*/  STL [R1+0x130], R25 ;  /* 0x0001301901007387 */ /* 0x000fe80000100800 */
[----:B------:R-:W4:Y:S04]  /*273c0*/  LDL R10, [R1+0x17c8] ;  /* 0x0017c800010a7983 */ /* 0x000f280000100800 */
[----:B------:R-:W4:Y:S04]  /*273d0*/  LDL R7, [R1+0x17c4] ;  /* 0x0017c40001077983 */ /* 0x000f280000100800 */
[----:B-1----:R-:W4:Y:S04]  /*273e0*/  LDG.E.U8 R22, desc[UR10][R14.64] ;  /* 0x0000000a0e167981 */ /* 0x002f28000c1e1100 */
[----:B--2---:R0:W-:Y:S01]  /*273f0*/  STL [R1+0x94], R20 ;  /* 0x0000941401007387 */ /* 0x0041e20000100800 */
[----:B---3--:R-:W-:-:S03]  /*27400*/  IADD3 R2, P0, R13, UR4, RZ ;  /* 0x000000040d027c10 */ /* 0x008fc6000ff1e0ff */
[----:B------:R-:W2:Y:S01]  /*27410*/  LDL R13, [R1+0xac4] ;  /* 0x000ac400010d7983 */ /* 0x000ea20000100800 */
[----:B------:R-:W-:-:S03]  /*27420*/  IADD3.X R3, R6, UR19, RZ, P0, !PT ;  /* 0x0000001306037c10 */ /* 0x000fc600087fe4ff */
[----:B------:R-:W3:Y:S04]  /*27430*/  LDL R6, [R1+0xa9c] ;  /* 0x000a9c0001067983 */ /* 0x000ee80000100800 */
[----:B------:R-:W-:Y:S04]  /*27440*/  STL [R1+0x170], R24 ;  /* 0x0001701801007387 */ /* 0x000fe80000100800 */
[----:B0-----:R0:W3:Y:S04]  /*27450*/  LDG.E.U8 R20, desc[UR10][R2.64] ;  /* 0x0000000a02147981 */ /* 0x0010e8000c1e1100 */
[----:B------:R-:W3:Y:S01]  /*27460*/  LDL R5, [R1+0x17d0] ;  /* 0x0017d00001057983 */ /* 0x000ee20000100800 */
[----:B0-----:R-:W-:-:S04]  /*27470*/  IADD3 R2, P0, R18, UR4, RZ ;  /* 0x0000000412027c10 */ /* 0x001fc8000ff1e0ff */
[----:B-----5:R-:W-:Y:S02]  /*27480*/  IADD3.X R3, R0, UR19, RZ, P0, !PT ;  /* 0x0000001300037c10 */ /* 0x020fe400087fe4ff */
[----:B------:R-:W5:Y:S04]  /*27490*/  LDL R0, [R1+0x17cc] ;  /* 0x0017cc0001007983 */ /* 0x000f680000100800 */
[----:B------:R0:W5:Y:S04]  /*274a0*/  LDG.E.U8 R14, desc[UR10][R2.64] ;  /* 0x0000000a020e7981 */ /* 0x000168000c1e1100 */
[----:B------:R1:W-:Y:S01]  /*274b0*/  STL [R1+0x164], R21 ;  /* 0x0001641501007387 */ /* 0x0003e20000100800 */
[----:B0-----:R-:W-:-:S03]  /*274c0*/  IADD3 R2, P0, R12, UR4, RZ ;  /* 0x000000040c027c10 */ /* 0x001fc6000ff1e0ff */
[----:B------:R-:W5:Y:S01]  /*274d0*/  LDL R12, [R1+0x17d8] ;  /* 0x0017d800010c7983 */ /* 0x000f620000100800 */
[----:B------:R-:W-:-:S03]  /*274e0*/  IADD3.X R3, R9, UR19, RZ, P0, !PT ;  /* 0x0000001309037c10 */ /* 0x000fc600087fe4ff */
[----:B------:R-:W5:Y:S04]  /*274f0*/  LDL R9, [R1+0x17d4] ;  /* 0x0017d40001097983 */ /* 0x000f680000100800 */
[----:B-1----:R0:W5:Y:S02]  /*27500*/  LDG.E.U8 R21, desc[UR10][R2.64] ;  /* 0x0000000a02157981 */ /* 0x002164000c1e1100 */
[----:B0-----:R-:W-:-:S04]  /*27510*/  IADD3 R2, P0, R17, UR4, RZ ;  /* 0x0000000411027c10 */ /* 0x001fc8000ff1e0ff */
[----:B------:R-:W-:Y:S01]  /*27520*/  IADD3.X R3, R16, UR19, RZ, P0, !PT ;  /* 0x0000001310037c10 */ /* 0x000fe200087fe4ff */
[----:B------:R0:W-:Y:S04]  /*27530*/  STL [R1+0x160], R19 ;  /* 0x0001601301007387 */ /* 0x0001e80000100800 */
[----:B------:R-:W5:Y:S04]  /*27540*/  LDL R4, [R1+0x17e0] ;  /* 0x0017e00001047983 */ /* 0x000f680000100800 */
[----:B0-----:R0:W5:Y:S02]  /*27550*/  LDG.E.U8 R19, desc[UR10][R2.64] ;  /* 0x0000000a02137981 */ /* 0x001164000c1e1100 */
[----:B0-----:R-:W-:-:S02]  /*27560*/  IADD3 R2, P0, R11, UR4, RZ ;  /* 0x000000040b027c10 */ /* 0x001fc4000ff1e0ff */
[----:B------:R-:W5:Y:S02]  /*27570*/  LDL R11, [R1+0x17dc] ;  /* 0x0017dc00010b7983 */ /* 0x000f640000100800 */
[----:B----4-:R-:W-:Y:S02]  /*27580*/  IADD3.X R3, R8, UR19, RZ, P0, !PT ;  /* 0x0000001308037c10 */ /* 0x010fe400087fe4ff */
[----:B------:R-:W-:Y:S04]  /*27590*/  STL [R1+0x15c], R23 ;  /* 0x00015c1701007387 */ /* 0x000fe80000100800 */
[----:B------:R-:W4:Y:S04]  /*275a0*/  LDL R8, [R1+0xabc] ;  /* 0x000abc0001087983 */ /* 0x000f280000100800 */
[----:B------:R0:W4:Y:S02]  /*275b0*/  LDG.E.U8 R17, desc[UR10][R2.64] ;  /* 0x0000000a02117981 */ /* 0x000124000c1e1100 */
[----:B0-----:R-:W-:-:S02]  /*275c0*/  IADD3 R2, P0, R10, UR4, RZ ;  /* 0x000000040a027c10 */ /* 0x001fc4000ff1e0ff */
[----:B------:R-:W4:Y:S02]  /*275d0*/  LDL R10, [R1+0xaa0] ;  /* 0x000aa000010a7983 */ /* 0x000f240000100800 */
[----:B------:R-:W-:Y:S02]  /*275e0*/  IADD3.X R3, R7, UR19, RZ, P0, !PT ;  /* 0x0000001307037c10 */ /* 0x000fe400087fe4ff */
[----:B------:R-:W-:Y:S04]  /*275f0*/  STL [R1+0x158], R22 ;  /* 0x0001581601007387 */ /* 0x000fe80000100800 */
[----:B------:R-:W4:Y:S04]  /*27600*/  LDL R7, [R1+0x17e8] ;  /* 0x0017e80001077983 */ /* 0x000f280000100800 */
[----:B------:R2:W4:Y:S02]  /*27610*/  LDG.E.U8 R15, desc[UR10][R2.64] ;  /* 0x0000000a020f7981 */ /* 0x000524000c1e1100 */
[----:B--2---:R-:W-:-:S02]  /*27620*/  IADD3 R2, P0, R13, UR4, RZ ;  /* 0x000000040d027c10 */ /* 0x004fc4000ff1e0ff */
[----:B------:R-:W2:Y:S02]  /*27630*/  LDL R13, [R1+0x17e4] ;  /* 0x0017e400010d7983 */ /* 0x000ea40000100800 */
[----:B---3--:R-:W-:Y:S02]  /*27640*/  IADD3.X R3, R6, UR19, RZ, P0, !PT ;  /* 0x0000001306037c10 */ /* 0x008fe400087fe4ff */
[----:B------:R-:W3:Y:S04]  /*27650*/  LDL R6, [R1+0x17f0] ;  /* 0x0017f00001067983 */ /* 0x000ee80000100800 */
[----:B------:R0:W3:Y:S04]  /*27660*/  LDG.E.U8 R16, desc[UR10][R2.64] ;  /* 0x0000000a02107981 */ /* 0x0000e8000c1e1100 */
[----:B------:R-:W-:Y:S01]  /*27670*/  STL [R1+0x154], R20 ;  /* 0x0001541401007387 */ /* 0x000fe20000100800 */
[----:B0-----:R-:W-:-:S03]  /*27680*/  IADD3 R2, P0, R5, UR4, RZ ;  /* 0x0000000405027c10 */ /* 0x001fc6000ff1e0ff */
[----:B------:R-:W3:Y:S01]  /*27690*/  LDL R5, [R1+0x17ec] ;  /* 0x0017ec0001057983 */ /* 0x000ee20000100800 */
[----:B-----5:R-:W-:-:S03]  /*276a0*/  IADD3.X R3, R0, UR19, RZ, P0, !PT ;  /* 0x0000001300037c10 */ /* 0x020fc600087fe4ff */
[----:B------:R-:W5:Y:S04]  /*276b0*/  LDL R0, [R1+0x17f8] ;  /* 0x0017f80001007983 */ /* 0x000f680000100800 */
[----:B------:R0:W-:Y:S04]  /*276c0*/  STL [R1+0x150], R14 ;  /* 0x0001500e01007387 */ /* 0x0001e80000100800 */
[----:B------:R1:W5:Y:S04]  /*276d0*/  LDG.E.U8 R18, desc[UR10][R2.64] ;  /* 0x0000000a02127981 */ /* 0x000368000c1e1100 */
[----:B0-----:R-:W5:Y:S01]  /*276e0*/  LDL R14, [R1+0x17f4] ;  /* 0x0017f400010e7983 */ /* 0x001f620000100800 */
[----:B-1----:R-:W-:-:S03]  /*276f0*/  IADD3 R2, P0, R12, UR4, RZ ;  /* 0x000000040c027c10 */ /* 0x002fc6000ff1e0ff */
[----:B------:R-:W5:Y:S01]  /*27700*/  LDL R12, [R1+0xab4] ;  /* 0x000ab400010c7983 */ /* 0x000f620000100800 */
[----:B------:R-:W-:-:S03]  /*27710*/  IADD3.X R3, R9, UR19, RZ, P0, !PT ;  /* 0x0000001309037c10 */ /* 0x000fc600087fe4ff */
[----:B------:R-:W-:Y:S04]  /*27720*/  STL [R1+0x14c], R21 ;  /* 0x00014c1501007387 */ /* 0x000fe80000100800 */
[----:B------:R-:W5:Y:S04]  /*27730*/  LDL R9, [R1+0xaa4] ;  /* 0x000aa40001097983 */ /* 0x000f680000100800 */
[----:B------:R0:W5:Y:S02]  /*27740*/  LDG.E.U8 R20, desc[UR10][R2.64] ;  /* 0x0000000a02147981 */ /* 0x000164000c1e1100 */
[----:B0-----:R-:W-:-:S02]  /*27750*/  IADD3 R2, P0, R4, UR4, RZ ;  /* 0x0000000404027c10 */ /* 0x001fc4000ff1e0ff */
[----:B------:R-:W5:Y:S04]  /*27760*/  LDL R4, [R1+0x1800] ;  /* 0x0018000001047983 */ /* 0x000f680000100800 */
[----:B------:R0:W-:Y:S01]  /*27770*/  STL [R1+0x148], R19 ;  /* 0x0001481301007387 */ /* 0x0001e20000100800 */
[----:B------:R-:W-:-:S03]  /*27780*/  IADD3.X R3, R11, UR19, RZ, P0, !PT ;  /* 0x000000130b037c10 */ /* 0x000fc600087fe4ff */
[----:B------:R-:W5:Y:S04]  /*27790*/  LDL R11, [R1+0x17fc] ;  /* 0x0017fc00010b7983 */ /* 0x000f680000100800 */
[----:B0-----:R4:W5:Y:S02]  /*277a0*/  LDG.E.U8 R19, desc[UR10][R2.64] ;  /* 0x0000000a02137981 */ /* 0x001964000c1e1100 */
[----:B----4-:R-:W-:Y:S02]  /*277b0*/  IADD3 R2, P0, R8, UR4, RZ ;  /* 0x0000000408027c10 */ /* 0x010fe4000ff1e0ff */
[----:B------:R-:W4:Y:S04]  /*277c0*/  LDL R8, [R1+0x1808] ;  /* 0x0018080001087983 */ /* 0x000f280000100800 */
[----:B------:R0:W-:Y:S01]  /*277d0*/  STL [R1+0x144], R17 ;  /* 0x0001441101007387 */ /* 0x0001e20000100800 */
[----:B------:R-:W-:-:S03]  /*277e0*/  IADD3.X R3, R10, UR19, RZ, P0, !PT ;  /* 0x000000130a037c10 */ /* 0x000fc600087fe4ff */
[----:B------:R-:W4:Y:S04]  /*277f0*/  LDL R10, [R1+0x1804] ;  /* 0x00180400010a7983 */ /* 0x000f280000100800 */
[----:B0-----:R0:W4:Y:S02]  /*27800*/  LDG.E.U8 R17, desc[UR10][R2.64] ;  /* 0x0000000a02117981 */ /* 0x001124000c1e1100 */
[----:B0-----:R-:W-:Y:S02]  /*27810*/  IADD3 R2, P0, R7, UR4, RZ ;  /* 0x0000000407027c10 */ /* 0x001fe4000ff1e0ff */
[----:B------:R-:W4:Y:S04]  /*27820*/  LDL R7, [R1+0x1810] ;  /* 0x0018100001077983 */ /* 0x000f280000100800 */
[----:B------:R0:W-:Y:S01]  /*27830*/  STL [R1+0x140], R15 ;  /* 0x0001400f01007387 */ /* 0x0001e20000100800 */
[----:B--2---:R-:W-:-:S03]  /*27840*/  IADD3.X R3, R13, UR19, RZ, P0, !PT ;  /* 0x000000130d037c10 */ /* 0x004fc600087fe4ff */
[----:B------:R-:W2:Y:S04]  /*27850*/  LDL R13, [R1+0x180c] ;  /* 0x00180c00010d7983 */ /* 0x000ea80000100800 */
[----:B0-----:R3:W2:Y:S02]  /*27860*/  LDG.E.U8 R15, desc[UR10][R2.64] ;  /* 0x0000000a020f7981 */ /* 0x0016a4000c1e1100 */
[----:B---3--:R-:W-:Y:S02]  /*27870*/  IADD3 R2, P0, R6, UR4, RZ ;  /* 0x0000000406027c10 */ /* 0x008fe4000ff1e0ff */
[----:B------:R-:W3:Y:S02]  /*27880*/  LDL R6, [R1+0xaac] ;  /* 0x000aac0001067983 */ /* 0x000ee40000100800 */
[----:B------:R-:W-:-:S02]  /*27890*/  IADD3.X R3, R5, UR19, RZ, P0, !PT ;  /* 0x0000001305037c10 */ /* 0x000fc400087fe4ff */
[----:B------:R0:W-:Y:S04]  /*278a0*/  STL [R1+0x13c], R16 ;  /* 0x00013c1001007387 */ /* 0x0001e80000100800 */
[----:B------:R-:W3:Y:S04]  /*278b0*/  LDL R5, [R1+0xaa8] ;  /* 0x000aa80001057983 */ /* 0x000ee80000100800 */
[----:B0-----:R5:W3:Y:S02]  /*278c0*/  LDG.E.U8 R16, desc[UR10][R2.64] ;  /* 0x0000000a02107981 */ /* 0x001ae4000c1e1100 */
[----:B-----5:R-:W-:-:S02]  /*278d0*/  IADD3 R2, P0, R0, UR4, RZ ;  /* 0x0000000400027c10 */ /* 0x020fc4000ff1e0ff */
[----:B------:R-:W5:Y:S02]  /*278e0*/  LDL R0, [R1+0xa58] ;  /* 0x000a580001007983 */ /* 0x000f640000100800 */
[----:B------:R-:W-:-:S05]  /*278f0*/  IADD3.X R3, R14, UR19, RZ, P0, !PT ;  /* 0x000000130e037c10 */ /* 0x000fca00087fe4ff */
[----:B------:R0:W5:Y:S02]  /*27900*/  LDG.E.U8 R14, desc[UR10][R2.64] ;  /* 0x0000000a020e7981 */ /* 0x000164000c1e1100 */
[----:B0-----:R-:W-:-:S04]  /*27910*/  IADD3 R2, P0, R12, UR4, RZ ;  /* 0x000000040c027c10 */ /* 0x001fc8000ff1e0ff */
[----:B------:R-:W-:Y:S01]  /*27920*/  IADD3.X R3, R9, UR19, RZ, P0, !PT ;  /* 0x0000001309037c10 */ /* 0x000fe200087fe4ff */
[----:B------:R0:W-:Y:S04]  /*27930*/  STL [R1+0x138], R18 ;  /* 0x0001381201007387 */ /* 0x0001e80000100800 */
[----:B------:R-:W5:Y:S04]  /*27940*/  LDL R12, [R1+0xa5c] ;  /* 0x000a5c00010c7983 */ /* 0x000f680000100800 */
[----:B------:R1:W-:Y:S04]  /*27950*/  STL [R1+0x12c], R20 ;  /* 0x00012c1401007387 */ /* 0x0003e80000100800 */
[----:B0-----:R0:W5:Y:S04]  /*27960*/  LDG.E.U8 R18, desc[UR10][R2.64] ;  /* 0x0000000a02127981 */ /* 0x001168000c1e1100 */
[----:B------:R-:W5:Y:S01]  /*27970*/  LDL R9, [R1+0x5e0] ;  /* 0x0005e00001097983 */ /* 0x000f620000100800 */
[----:B0-----:R-:W-:-:S03]  /*27980*/  IADD3 R2, P0, R4, UR4, RZ ;  /* 0x0000000404027c10 */ /* 0x001fc6000ff1e0ff */
[----:B------:R-:W5:Y:S01]  /*27990*/  LDL R4, [R1+0xa60] ;  /* 0x000a600001047983 */ /* 0x000f620000100800 */
[----:B------:R-:W-:-:S05]  /*279a0*/  IADD3.X R3, R11, UR19, RZ, P0, !PT ;  /* 0x000000130b037c10 */ /* 0x000fca00087fe4ff */
[----:B-1----:R4:W5:Y:S04]  /*279b0*/  LDG.E.U8 R20, desc[UR10][R2.64] ;  /* 0x0000000a02147981 */ /* 0x002968000c1e1100 */
[----:B------:R0:W-:Y:S04]  /*279c0*/  STL [R1+0x128], R19 ;  /* 0x0001281301007387 */ /* 0x0001e80000100800 */
[----:B------:R-:W5:Y:S01]  /*279d0*/  LDL R11, [R1+0xa64] ;  /* 0x000a6400010b7983 */ /* 0x000f620000100800 */
[----:B----4-:R-:W-:-:S03]  /*279e0*/  IADD3 R2, P0, R8, UR4, RZ ;  /* 0x0000000408027c10 */ /* 0x010fc6000ff1e0ff */
[----:B------:R-:W4:Y:S01]  /*279f0*/  LDL R8, [R1+0x5e4] ;  /* 0x0005e40001087983 */ /* 0x000f220000100800 */
[----:B------:R-:W-:-:S05]  /*27a00*/  IADD3.X R3, R10, UR19, RZ, P0, !PT ;  /* 0x000000130a037c10 */ /* 0x000fca00087fe4ff */
[----:B0-----:R0:W4:Y:S04]  /*27a10*/  LDG.E.U8 R19, desc[UR10][R2.64] ;  /* 0x0000000a02137981 */ /* 0x001128000c1e1100 */
[----:B------:R1:W-:Y:S04]  /*27a20*/  STL [R1+0x124], R17 ;  /* 0x0001241101007387 */ /* 0x0003e80000100800 */
[----:B------:R-:W4:Y:S01]  /*27a30*/  LDL R10, [R1+0x2920] ;  /* 0x00292000010a7983 */ /* 0x000f220000100800 */
[----:B0-----:R-:W-:-:S03]  /*27a40*/  IADD3 R2, P0, R7, UR4, RZ ;  /* 0x0000000407027c10 */ /* 0x001fc6000ff1e0ff */
[----:B------:R-:W4:Y:S01]  /*27a50*/  LDL R7, [R1+0x5e8] ;  /* 0x0005e80001077983 */ /* 0x000f220000100800 */
[----:B--2---:R-:W-:-:S05]  /*27a60*/  IADD3.X R3, R13, UR19, RZ, P0, !PT ;  /* 0x000000130d037c10 */ /* 0x004fca00087fe4ff */
[----:B-1----:R3:W2:Y:S04]  /*27a70*/  LDG.E.U8 R17, desc[UR10][R2.64] ;  /* 0x0000000a02117981 */ /* 0x0026a8000c1e1100 */
[----:B------:R0:W-:Y:S01]  /*27a80*/  STL [R1+0x120], R15 ;  /* 0x0001200f01007387 */ /* 0x0001e20000100800 */
[----:B---3--:R-:W-:-:S03]  /*27a90*/  IADD3 R2, P0, R6, UR4, RZ ;  /* 0x0000000406027c10 */ /* 0x008fc6000ff1e0ff */
[----:B------:R-:W3:Y:S01]  /*27aa0*/  LDL R6, [R1+0x5f0] ;  /* 0x0005f00001067983 */ /* 0x000ee20000100800 */
[----:B------:R-:W-:-:S03]  /*27ab0*/  IADD3.X R3, R5, UR19, RZ, P0, !PT ;  /* 0x0000001305037c10 */ /* 0x000fc600087fe4ff */
[----:B------:R-:W2:Y:S04]  /*27ac0*/  LDL R5, [R1+0x2924] ;  /* 0x0029240001057983 */ /* 0x000ea80000100800 */
[----:B0-----:R0:W2:Y:S01]  /*27ad0*/  LDG.E.U8 R15, desc[UR10][R2.64] ;  /* 0x0000000a020f7981 */ /* 0x0010a2000c1e1100 */
[----:B------:R-:W-:-:S03]  /*27ae0*/  USHF.R.S32.HI UR9, URZ, 0x1f, UR4 ;  /* 0x0000001f3f097899 */ /* 0x000fc60008011404 */
[----:B------:R1:W-:Y:S01]  /*27af0*/  STL [R1+0x11c], R16 ;  /* 0x00011c1001007387 */ /* 0x0003e20000100800 */
[C---:B-----5:R-:W-:Y:S01]  /*27b00*/  IADD3 RZ, P0, R9.reuse, UR4, RZ ;  /* 0x0000000409ff7c10 */ /* 0x060fe2000ff1e0ff */
[----:B0-----:R-:W-:-:S03]  /*27b10*/  VIADD R2, R9, UR4 ;  /* 0x0000000409027c36 */ /* 0x001fc60008000000 */
[----:B------:R-:W-:Y:S02]  /*27b20*/  IADD3.X R3, R0, UR9, RZ, P0, !PT ;  /* 0x0000000900037c10 */ /* 0x000fe400087fe4ff */
[----:B------:R-:W5:Y:S04]  /*27b30*/  LDL R0, [R1+0x2928] ;  /* 0x0029280001007983 */ /* 0x000f680000100800 */
[----:B-1----:R0:W5:Y:S04]  /*27b40*/  LDG.E.U8 R16, desc[UR10][R2.64] ;  /* 0x0000000a02107981 */ /* 0x002168000c1e1100 */
[----:B------:R1:W-:Y:S04]  /*27b50*/  STL [R1+0x118], R14 ;  /* 0x0001180e01007387 */ /* 0x0003e80000100800 */
[----:B------:R1:W-:Y:S01]  /*27b60*/  STL [R1+0x114], R18 ;  /* 0x0001141201007387 */ /* 0x0003e20000100800 */
[C---:B----4-:R-:W-:Y:S01]  /*27b70*/  IADD3 RZ, P0, R8.reuse, UR4, RZ ;  /* 0x0000000408ff7c10 */ /* 0x050fe2000ff1e0ff */
[----:B0-----:R-:W-:-:S03]  /*27b80*/  VIADD R2, R8, UR4 ;  /* 0x0000000408027c36 */ /* 0x001fc60008000000 */
[----:B------:R-:W-:Y:S02]  /*27b90*/  IADD3.X R3, R12, UR9, RZ, P0, !PT ;  /* 0x000000090c037c10 */ /* 0x000fe400087fe4ff */
[----:B------:R-:W4:Y:S04]  /*27ba0*/  LDL R12, [R1+0x2918] ;  /* 0x00291800010c7983 */ /* 0x000f280000100800 */
[----:B-1----:R0:W4:Y:S04]  /*27bb0*/  LDG.E.U8 R14, desc[UR10][R2.64] ;  /* 0x0000000a020e7981 */ /* 0x002128000c1e1100 */
[----:B------:R-:W-:Y:S01]  /*27bc0*/  STL [R1+0x110], R20 ;  /* 0x0001101401007387 */ /* 0x000fe20000100800 */
[C---:B------:R-:W-:Y:S01]  /*27bd0*/  IADD3 RZ, P0, R7.reuse, UR4, RZ ;  /* 0x0000000407ff7c10 */ /* 0x040fe2000ff1e0ff */
[----:B0-----:R-:W-:-:S03]  /*27be0*/  VIADD R2, R7, UR4 ;  /* 0x0000000407027c36 */ /* 0x001fc60008000000 */
[----:B------:R-:W-:Y:S02]  /*27bf0*/  IADD3.X R3, R4, UR9, RZ, P0, !PT ;  /* 0x0000000904037c10 */ /* 0x000fe400087fe4ff */
[----:B------:R-:W4:Y:S04]  /*27c00*/  LDL R4, [R1+0x291c] ;  /* 0x00291c0001047983 */ /* 0x000f280000100800 */
[----:B------:R0:W4:Y:S01]  /*27c10*/  LDG.E.U8 R18, desc[UR10][R2.64] ;  /* 0x0000000a02127981 */ /* 0x000122000c1e1100 */
[C---:B---3--:R-:W-:Y:S01]  /*27c20*/  IADD3 RZ, P0, R6.reuse, UR4, RZ ;  /* 0x0000000406ff7c10 */ /* 0x048fe2000ff1e0ff */
[----:B0-----:R-:W-:-:S03]  /*27c30*/  VIADD R2, R6, UR4 ;  /* 0x0000000406027c36 */ /* 0x001fc60008000000 */
[----:B------:R-:W-:-:S05]  /*27c40*/  IADD3.X R3, R11, UR9, RZ, P0, !PT ;  /* 0x000000090b037c10 */ /* 0x000fca00087fe4ff */
[----:B------:R0:W3:Y:S02]  /*27c50*/  LDG.E.U8 R13, desc[UR10][R2.64] ;  /* 0x0000000a020d7981 */ /* 0x0000e4000c1e1100 */
[----:B0-----:R-:W-:Y:S02]  /*27c60*/  VIADD R2, R9, UR15 ;  /* 0x0000000f09027c36 */ /* 0x001fe40008000000 */
[----:B------:R-:W-:Y:S03]  /*27c70*/  STL [R1+0x10c], R19 ;  /* 0x00010c1301007387 */ /* 0x000fe60000100800 */
[C---:B------:R-:W-:Y:S01]  /*27c80*/  IADD3 RZ, P0, R2.reuse, UR4, RZ ;  /* 0x0000000402ff7c10 */ /* 0x040fe2000ff1e0ff */
[----:B------:R-:W-:Y:S01]  /*27c90*/  VIADD R2, R2, UR4 ;  /* 0x0000000402027c36 */ /* 0x000fe20008000000 */
[----:B------:R-:W3:Y:S02]  /*27ca0*/  LDL R11, [R1+0x2910] ;  /* 0x00291000010b7983 */ /* 0x000ee40000100800 */
[----:B------:R-:W-:-:S02]  /*27cb0*/  IADD3.X R3, R10, UR9, RZ, P0, !PT ;  /* 0x000000090a037c10 */ /* 0x000fc400087fe4ff */
[----:B--2---:R0:W-:Y:S04]  /*27cc0*/  STL [R1+0x108], R17 ;  /* 0x0001081101007387 */ /* 0x0041e80000100800 */
[----:B------:R-:W2:Y:S04]  /*27cd0*/  LDL R10, [R1+0x2914] ;  /* 0x00291400010a7983 */ /* 0x000ea80000100800 */
[----:B0-----:R0:W2:Y:S02]  /*27ce0*/  LDG.E.U8 R17, desc[UR10][R2.64] ;  /* 0x0000000a02117981 */ /* 0x0010a4000c1e1100 */
[----:B0-----:R-:W-:-:S05]  /*27cf0*/  VIADD R2, R8, UR15 ;  /* 0x0000000f08027c36 */ /* 0x001fca0008000000 */
[C---:B------:R-:W-:Y:S01]  /*27d00*/  IADD3 RZ, P0, R2.reuse, UR4, RZ ;  /* 0x0000000402ff7c10 */ /* 0x040fe2000ff1e0ff */
[----:B------:R-:W-:-:S03]  /*27d10*/  VIADD R2, R2, UR4 ;  /* 0x0000000402027c36 */ /* 0x000fc60008000000 */
[----:B------:R-:W-:Y:S01]  /*27d20*/  IADD3.X R3, R5, UR9, RZ, P0, !PT ;  /* 0x0000000905037c10 */ /* 0x000fe200087fe4ff */
[----:B------:R0:W-:Y:S04]  /*27d30*/  STL [R1+0x104], R15 ;  /* 0x0001040f01007387 */ /* 0x0001e80000100800 */
[----:B0-----:R0:W2:Y:S02]  /*27d40*/  LDG.E.U8 R15, desc[UR10][R2.64] ;  /* 0x0000000a020f7981 */ /* 0x0010a4000c1e1100 */
[----:B0-----:R-:W-:-:S05]  /*27d50*/  VIADD R2, R7, UR15 ;  /* 0x0000000f07027c36 */ /* 0x001fca0008000000 */
[C---:B------:R-:W-:Y:S01]  /*27d60*/  IADD3 RZ, P0, R2.reuse, UR4, RZ ;  /* 0x0000000402ff7c10 */ /* 0x040fe2000ff1e0ff */
[----:B------:R-:W-:-:S03]  /*27d70*/  VIADD R2, R2, UR4 ;  /* 0x0000000402027c36 */ /* 0x000fc60008000000 */
[----:B-----5:R-:W-:Y:S01]  /*27d80*/  IADD3.X R3, R0, UR9, RZ, P0, !PT ;  /* 0x0000000900037c10 */ /* 0x020fe200087fe4ff */
[----:B------:R0:W-:Y:S04]  /*27d90*/  STL [R1+0x90], R16 ;  /* 0x0000901001007387 */ /* 0x0001e80000100800 */
[----:B------:R-:W5:Y:S01]  /*27da0*/  LDL R5, [R1+0x2908] ;  /* 0x0029080001057983 */ /* 0x000f620000100800 */
[----:B------:R-:W-:-:S03]  /*27db0*/  USHF.L.U32 UR16, UR15, 0x1, URZ ;  /* 0x000000010f107899 */ /* 0x000fc6000800063f */
[----:B------:R-:W5:Y:S04]  /*27dc0*/  LDL R0, [R1+0x290c] ;  /* 0x00290c0001007983 */ /* 0x000f680000100800 */
[----:B0-----:R0:W5:Y:S02]  /*27dd0*/  LDG.E.U8 R16, desc[UR10][R2.64] ;  /* 0x0000000a02107981 */ /* 0x001164000c1e1100 */
[----:B0-----:R-:W-:-:S05]  /*27de0*/  VIADD R2, R6, UR15 ;  /* 0x0000000f06027c36 */ /* 0x001fca0008000000 */
[C---:B------:R-:W-:Y:S01]  /*27df0*/  IADD3 RZ, P0, R2.reuse, UR4, RZ ;  /* 0x0000000402ff7c10 */ /* 0x040fe2000ff1e0ff */
[----:B------:R-:W-:-:S03]  /*27e00*/  VIADD R2, R2, UR4 ;  /* 0x0000000402027c36 */ /* 0x000fc60008000000 */
[----:B----4-:R-:W-:Y:S01]  /*27e10*/  IADD3.X R3, R12, UR9, RZ, P0, !PT ;  /* 0x000000090c037c10 */ /* 0x010fe200087fe4ff */
[----:B------:R0:W-:Y:S04]  /*27e20*/  STL [R1+0x8c], R14 ;  /* 0x00008c0e01007387 */ /* 0x0001e80000100800 */
[----:B0-----:R0:W4:Y:S02]  /*27e30*/  LDG.E.U8 R14, desc[UR10][R2.64] ;  /* 0x0000000a020e7981 */ /* 0x001124000c1e1100 */
[----:B0-----:R-:W-:-:S05]  /*27e40*/  VIADD R2, R9, UR16 ;  /* 0x0000001009027c36 */ /* 0x001fca0008000000 */
[C---:B------:R-:W-:Y:S01]  /*27e50*/  IADD3 RZ, P0, R2.reuse, UR4, RZ ;  /* 0x0000000402ff7c10 */ /* 0x040fe2000ff1e0ff */
[----:B------:R-:W-:Y:S01]  /*27e60*/  VIADD R2, R2, UR4 ;  /* 0x0000000402027c36 */ /* 0x000fe20008000000 */
[----:B------:R-:W-:Y:S02]  /*27e70*/  STL [R1+0x80], R18 ;  /* 0x0000801201007387 */ /* 0x000fe40000100800 */
[----:B------:R-:W-:Y:S02]  /*27e80*/  IADD3.X R3, R4, UR9, RZ, P0, !PT ;  /* 0x0000000904037c10 */ /* 0x000fe400087fe4ff */
[----:B------:R-:W4:Y:S04]  /*27e90*/  LDL R12, [R1+0x2900] ;  /* 0x00290000010c7983 */ /* 0x000f280000100800 */
[----:B---3--:R0:W-:Y:S04]  /*27ea0*/  STL [R1+0x40], R13 ;  /* 0x0000400d01007387 */ /* 0x0081e80000100800 */
[----:B------:R-:W3:Y:S04]  /*27eb0*/  LDL R4, [R1+0x2904] ;  /* 0x0029040001047983 */ /* 0x000ee80000100800 */
[----:B0-----:R0:W3:Y:S02]  /*27ec0*/  LDG.E.U8 R13, desc[UR10][R2.64] ;  /* 0x0000000a020d7981 */ /* 0x0010e4000c1e1100 */
[----:B0-----:R-:W-:-:S05]  /*27ed0*/  VIADD R2, R8, UR16 ;  /* 0x0000001008027c36 */ /* 0x001fca0008000000 */
[C---:B------:R-:W-:Y:S01]  /*27ee0*/  IADD3 RZ, P0, R2.reuse, UR4, RZ ;  /* 0x0000000402ff7c10 */ /* 0x040fe2000ff1e0ff */
[----:B------:R-:W-:-:S03]  /*27ef0*/  VIADD R2, R2, UR4 ;  /* 0x0000000402027c36 */ /* 0x000fc60008000000 */
[----:B------:R-:W-:-:S05]  /*27f00*/  IADD3.X R3, R11, UR9, RZ, P0, !PT ;  /* 0x000000090b037c10 */ /* 0x000fca00087fe4ff */
[----:B------:R0:W3:Y:S02]  /*27f10*/  LDG.E.U8 R18, desc[UR10][R2.64] ;  /* 0x0000000a02127981 */ /* 0x0000e4000c1e1100 */
[----:B0-----:R-:W-:-:S05]  /*27f20*/  VIADD R2, R7, UR16 ;  /* 0x0000001007027c36 */ /* 0x001fca0008000000 */
[C---:B------:R-:W-:Y:S01]  /*27f30*/  IADD3 RZ, P0, R2.reuse, UR4, RZ ;  /* 0x0000000402ff7c10 */ /* 0x040fe2000ff1e0ff */
[----:B------:R-:W-:Y:S01]  /*27f40*/  VIADD R2, R2, UR4 ;  /* 0x0000000402027c36 */ /* 0x000fe20008000000 */
[----:B--2---:R-:W-:Y:S02]  /*27f50*/  STL [R1+0xf8], R17 ;  /* 0x0000f81101007387 */ /* 0x004fe40000100800 */
[----:B------:R-:W-:Y:S02]  /*27f60*/  IADD3.X R3, R10, UR9, RZ, P0, !PT ;  /* 0x000000090a037c10 */ /* 0x000fe400087fe4ff */
[----:B------:R-:W2:Y:S04]  /*27f70*/  LDL R11, [R1+0x28f8] ;  /* 0x0028f800010b7983 */ /* 0x000ea80000100800 */
[----:B------:R0:W-:Y:S04]  /*27f80*/  STL [R1+0xf0], R15 ;  /* 0x0000f00f01007387 */ /* 0x0001e80000100800 */
[----:B------:R-:W2:Y:S04]  /*27f90*/  LDL R10, [R1+0x28fc] ;  /* 0x0028fc00010a7983 */ /* 0x000ea80000100800 */
[----:B0-----:R0:W2:Y:S02]  /*27fa0*/  LDG.E.U8 R15, desc[UR10][R2.64] ;  /* 0x0000000a020f7981 */ /* 0x0010a4000c1e1100 */
[----:B0-----:R-:W-:Y:S01]  /*27fb0*/  VIADD R2, R6, UR16 ;  /* 0x0000001006027c36 */ /* 0x001fe20008000000 */
[----:B------:R-:W-:-:S04]  /*27fc0*/  UIMAD UR16, UR15, 0x3, URZ ;  /* 0x000000030f1078a4 */ /* 0x000fc8000f8e023f */
[C---:B------:R-:W-:Y:S01]  /*27fd0*/  IADD3 RZ, P0, R2.reuse, UR4, RZ ;  /* 0x0000000402ff7c10 */ /* 0x040fe2000ff1e0ff */
[----:B------:R-:W-:-:S03]  /*27fe0*/  VIADD R2, R2, UR4 ;  /* 0x0000000402027c36 */ /* 0x000fc60008000000 */
[----:B-----5:R-:W-:Y:S01]  /*27ff0*/  IADD3.X R3, R5, UR9, RZ, P0, !PT ;  /* 0x0000000905037c10 */ /* 0x020fe200087fe4ff */
[----:B------:R0:W-:Y:S04]  /*28000*/  STL [R1+0xe8], R16 ;  /* 0x0000e81001007387 */ /* 0x0001e80000100800 */
[----:B------:R-:W5:Y:S04]  /*28010*/  LDL R5, [R1+0x28f0] ;  /* 0x0028f00001057983 */ /* 0x000f680000100800 */
[----:B0-----:R0:W5:Y:S02]  /*28020*/  LDG.E.U8 R16, desc[UR10][R2.64] ;  /* 0x0000000a02107981 */ /* 0x001164000c1e1100 */
[----:B0-----:R-:W-:-:S05]  /*28030*/  VIADD R2, R9, UR16 ;  /* 0x0000001009027c36 */ /* 0x001fca0008000000 */
[C---:B------:R-:W-:Y:S01]  /*28040*/  IADD3 RZ, P0, R2.reuse, UR4, RZ ;  /* 0x0000000402ff7c10 */ /* 0x040fe2000ff1e0ff */
[----:B------:R-:W-:-:S03]  /*28050*/  VIADD R2, R2, UR4 ;  /* 0x0000000402027c36 */ /* 0x000fc60008000000 */
[----:B------:R-:W-:-:S05]  /*28060*/  IADD3.X R3, R0, UR9, RZ, P0, !PT ;  /* 0x0000000900037c10 */ /* 0x000fca00087fe4ff */
[----:B------:R0:W5:Y:S02]  /*28070*/  LDG.E.U8 R17, desc[UR10][R2.64] ;  /* 0x0000000a02117981 */ /* 0x000164000c1e1100 */
[----:B0-----:R-:W-:-:S05]  /*28080*/  VIADD R2, R8, UR16 ;  /* 0x0000001008027c36 */ /* 0x001fca0008000000 */
[C---:B------:R-:W-:Y:S01]  /*28090*/  IADD3 RZ, P0, R2.reuse, UR4, RZ ;  /* 0x0000000402ff7c10 */ /* 0x040fe2000ff1e0ff */
[----:B------:R-:W-:Y:S01]  /*280a0*/  VIADD R2, R2, UR4 ;  /* 0x0000000402027c36 */ /* 0x000fe20008000000 */
[----:B----4-:R0:W-:Y:S04]  /*280b0*/  STL [R1+0x98], R14 ;  /* 0x0000980e01007387 */ /* 0x0101e80000100800 */
[----:B------:R-:W4:Y:S01]  /*280c0*/  LDL R0, [R1+0x28f4] ;  /* 0x0028f40001007983 */ /* 0x000f220000100800 */
[----:B------:R-:W-:-:S05]  /*280d0*/  IADD3.X R3, R12, UR9, RZ, P0, !PT ;  /* 0x000000090c037c10 */ /* 0x000fca00087fe4ff */
[----:B0-----:R0:W4:Y:S02]  /*280e0*/  LDG.E.U8 R14, desc[UR10][R2.64] ;  /* 0x0000000a020e7981 */ /* 0x001124000c1e1100 */
[----:B0-----:R-:W-:-:S05]  /*280f0*/  VIADD R2, R7, UR16 ;  /* 0x0000001007027c36 */ /* 0x001fca0008000000 */
[C---:B------:R-:W-:Y:S01]  /*28100*/  IADD3 RZ, P0, R2.reuse, UR4, RZ ;  /* 0x0000000402ff7c10 */ /* 0x040fe2000ff1e0ff */
[----:B------:R-:W-:-:S03]  /*28110*/  VIADD R2, R2, UR4 ;  /* 0x0000000402027c36 */ /* 0x000fc60008000000 */
[----:B---3--:R-:W-:Y:S01]  /*28120*/  IADD3.X R3, R4, UR9, RZ, P0, !PT ;  /* 0x0000000904037c10 */ /* 0x008fe200087fe4ff */
[----:B------:R0:W-:Y:S04]  /*28130*/  STL [R1+0x100], R13 ;  /* 0x0001000d01007387 */ /* 0x0001e80000100800 */
[----:B0-----:R0:W3:Y:S04]  /*28140*/  LDG.E.U8 R13, desc[UR10][R2.64] ;  /* 0x0000000a020d7981 */ /* 0x0010e8000c1e1100 */
[----:B------:R-:W-:Y:S04]  /*28150*/  STL [R1+0xfc], R18 ;  /* 0x0000fc1201007387 */ /* 0x000fe80000100800 */
[----:B------:R-:W3:Y:S01]  /*28160*/  LDL R4, [R1+0x28e8] ;  /* 0x0028e80001047983 */ /* 0x000ee20000100800 */
[----:B0-----:R-:W-:-:S05]  /*28170*/  VIADD R2, R6, UR16 ;  /* 0x0000001006027c36 */ /* 0x001fca0008000000 */
[C---:B------:R-:W-:Y:S01]  /*28180*/  IADD3 RZ, P0, R2.reuse, UR4, RZ ;  /* 0x0000000402ff7c10 */ /* 0x040fe2000ff1e0ff */
[----:B------:R-:W-:-:S03]  /*28190*/  VIADD R2, R2, UR4 ;  /* 0x0000000402027c36 */ /* 0x000fc60008000000 */
[----:B--2---:R-:W-:Y:S01]  /*281a0*/  IADD3.X R3, R11, UR9, RZ, P0, !PT ;  /* 0x000000090b037c10 */ /* 0x004fe200087fe4ff */
[----:B------:R0:W-:Y:S04]  /*281b0*/  STL [R1+0xf4], R15 ;  /* 0x0000f40f01007387 */ /* 0x0001e80000100800 */
[----:B------:R-:W2:Y:S01]  /*281c0*/  LDL R11, [R1+0x28ec] ;  /* 0x0028ec00010b7983 */ /* 0x000ea20000100800 */
[----:B------:R-:W-:-:S03]  /*281d0*/  USHF.L.U32 UR16, UR15, 0x2, URZ ;  /* 0x000000020f107899 */ /* 0x000fc6000800063f */
[----:B------:R-:W2:Y:S04]  /*281e0*/  LDL R12, [R1+0x28e0] ;  /* 0x0028e000010c7983 */ /* 0x000ea80000100800 */
[----:B0-----:R0:W2:Y:S02]  /*281f0*/  LDG.E.U8 R15, desc[UR10][R2.64] ;  /* 0x0000000a020f7981 */ /* 0x0010a4000c1e1100 */
[----:B0-----:R-:W-:-:S05]  /*28200*/  VIADD R2, R9, UR16 ;  /* 0x0000001009027c36 */ /* 0x001fca0008000000 */
[C---:B------:R-:W-:Y:S01]  /*28210*/  IADD3 RZ, P0, R2.reuse, UR4, RZ ;  /* 0x0000000402ff7c10 */ /* 0x040fe2000ff1e0ff */
[----:B------:R-:W-:-:S03]  /*28220*/  VIADD R2, R2, UR4 ;  /* 0x0000000402027c36 */ /* 0x000fc60008000000 */
[----:B------:R-:W-:Y:S01]  /*28230*/  IADD3.X R3, R10, UR9, RZ, P0, !PT ;  /* 0x000000090a037c10 */ /* 0x000fe200087fe4ff */
[----:B-----5:R0:W-:Y:S04]  /*28240*/  STL [R1+0xec], R16 ;  /* 0x0000ec1001007387 */ /* 0x0201e80000100800 */
        /* <DEDUP_REMOVED lines=10> */
[----:B------:R-:W-:Y:S04]  /*282f0*/  STL [R1+0xe4], R17 ;  /* 0x0000e41101007387 */ /* 0x000fe80000100800 */
[----:B------:R-:W5:Y:S01]  /*28300*/  LDL R5, [R1+0x28d8] ;  /* 0x0028d80001057983 */ /* 0x000f620000100800 */
[----:B----4-:R-:W-:-:S03]  /*28310*/  IADD3.X R3, R0, UR9, RZ, P0, !PT ;  /* 0x0000000900037c10 */ /* 0x010fc600087fe4ff */
[----:B------:R0:W-:Y:S04]  /*28320*/  STL [R1+0xe0], R14 ;  /* 0x0000e00e01007387 */ /* 0x0001e80000100800 */
[----:B------:R-:W4:Y:S04]  /*28330*/  LDL R0, [R1+0x28dc] ;  /* 0x0028dc0001007983 */ /* 0x000f280000100800 */
[----:B0-----:R0:W4:Y:S02]  /*28340*/  LDG.E.U8 R14, desc[UR10][R2.64] ;  /* 0x0000000a020e7981 */ /* 0x001124000c1e1100 */
[----:B0-----:R-:W-:Y:S01]  /*28350*/  VIADD R2, R6, UR16 ;  /* 0x0000001006027c36 */ /* 0x001fe20008000000 */
[----:B------:R-:W-:-:S04]  /*28360*/  UIMAD UR16, UR15, 0x5, URZ ;  /* 0x000000050f1078a4 */ /* 0x000fc8000f8e023f */
[C---:B------:R-:W-:Y:S01]  /*28370*/  IADD3 RZ, P0, R2.reuse, UR4, RZ ;  /* 0x0000000402ff7c10 */ /* 0x040fe2000ff1e0ff */
[----:B------:R-:W-:Y:S01]  /*28380*/  VIADD R2, R2, UR4 ;  /* 0x0000000402027c36 */ /* 0x000fe20008000000 */
[----:B---3--:R0:W-:Y:S02]  /*28390*/  STL [R1+0xdc], R13 ;  /* 0x0000dc0d01007387 */ /* 0x0081e40000100800 */
[----:B------:R-:W-:Y:S02]  /*283a0*/  IADD3.X R3, R4, UR9, RZ, P0, !PT ;  /* 0x0000000904037c10 */ /* 0x000fe400087fe4ff */
[----:B------:R-:W3:Y:S04]  /*283b0*/  LDL R4, [R1+0x28d0] ;  /* 0x0028d00001047983 */ /* 0x000ee80000100800 */
[----:B0-----:R0:W3:Y:S02]  /*283c0*/  LDG.E.U8 R13, desc[UR10][R2.64] ;  /* 0x0000000a020d7981 */ /* 0x0010e4000c1e1100 */
[----:B0-----:R-:W-:-:S05]  /*283d0*/  VIADD R2, R9, UR16 ;  /* 0x0000001009027c36 */ /* 0x001fca0008000000 */
[C---:B------:R-:W-:Y:S01]  /*283e0*/  IADD3 RZ, P0, R2.reuse, UR4, RZ ;  /* 0x0000000402ff7c10 */ /* 0x040fe2000ff1e0ff */
[----:B------:R-:W-:-:S03]  /*283f0*/  VIADD R2, R2, UR4 ;  /* 0x0000000402027c36 */ /* 0x000fc60008000000 */
[----:B--2---:R-:W-:Y:S01]  /*28400*/  IADD3.X R3, R11, UR9, RZ, P0, !PT ;  /* 0x000000090b037c10 */ /* 0x004fe200087fe4ff */
[----:B------:R0:W-:Y:S04]  /*28410*/  STL [R1+0xd8], R15 ;  /* 0x0000d80f01007387 */ /* 0x0001e80000100800 */
[----:B------:R-:W2:Y:S04]  /*28420*/  LDL R11, [R1+0x28d4] ;  /* 0x0028d400010b7983 */ /* 0x000ea80000100800 */
[----:B0-----:R0:W2:Y:S02]  /*28430*/  LDG.E.U8 R15, desc[UR10][R2.64] ;  /* 0x0000000a020f7981 */ /* 0x0010a4000c1e1100 */
[----:B0-----:R-:W-:-:S05]  /*28440*/  VIADD R2, R8, UR16 ;  /* 0x0000001008027c36 */ /* 0x001fca0008000000 */
[C---:B------:R-:W-:Y:S01]  /*28450*/  IADD3 RZ, P0, R2.reuse, UR4, RZ ;  /* 0x0000000402ff7c10 */ /* 0x040fe2000ff1e0ff */
[----:B------:R-:W-:-:S03]  /*28460*/  VIADD R2, R2, UR4 ;  /* 0x0000000402027c36 */ /* 0x000fc60008000000 */
[----:B------:R-:W-:-:S05]  /*28470*/  IADD3.X R3, R12, UR9, RZ, P0, !PT ;  /* 0x000000090c037c10 */ /* 0x000fca00087fe4ff */
[----:B------:R0:W2:Y:S02]  /*28480*/  LDG.E.U8 R17, desc[UR10][R2.64] ;  /* 0x0000000a02117981 */ /* 0x0000a4000c1e1100 */
[----:B0-----:R-:W-:Y:S02]  /*28490*/  VIADD R2, R7, UR16 ;  /* 0x0000001007027c36 */ /* 0x001fe40008000000 */
[----:B-----5:R0:W-:Y:S03]  /*284a0*/  STL [R1+0xd4], R16 ;  /* 0x0000d41001007387 */ /* 0x0201e60000100800 */
[C---:B------:R-:W-:Y:S01]  /*284b0*/  IADD3 RZ, P0, R2.reuse, UR4, RZ ;  /* 0x0000000402ff7c10 */ /* 0x040fe2000ff1e0ff */
[----:B------:R-:W-:-:S03]  /*284c0*/  VIADD R2, R2, UR4 ;  /* 0x0000000402027c36 */ /* 0x000fc60008000000 */
[----:B------:R-:W-:Y:S01]  /*284d0*/  IADD3.X R3, R10, UR9, RZ, P0, !PT ;  /* 0x000000090a037c10 */ /* 0x000fe200087fe4ff */
[----:B------:R-:W-:Y:S04]  /*284e0*/  STL [R1+0xd0], R18 ;  /* 0x0000d01201007387 */ /* 0x000fe80000100800 */
[----:B------:R-:W5:Y:S04]  /*284f0*/  LDL R10, [R1+0x28c8] ;  /* 0x0028c800010a7983 */ /* 0x000f680000100800 */
[----:B0-----:R0:W5:Y:S02]  /*28500*/  LDG.E.U8 R16, desc[UR10][R2.64] ;  /* 0x0000000a02107981 */ /* 0x001164000c1e1100 */
[----:B0-----:R-:W-:Y:S01]  /*28510*/  VIADD R2, R6, UR16 ;  /* 0x0000001006027c36 */ /* 0x001fe20008000000 */
[----:B------:R-:W-:-:S04]  /*28520*/  UIMAD UR16, UR15, 0x6, URZ ;  /* 0x000000060f1078a4 */ /* 0x000fc8000f8e023f */
[C---:B------:R-:W-:Y:S01]  /*28530*/  IADD3 RZ, P0, R2.reuse, UR4, RZ ;  /* 0x0000000402ff7c10 */ /* 0x040fe2000ff1e0ff */
[----:B------:R-:W-:-:S03]  /*28540*/  VIADD R2, R2, UR4 ;  /* 0x0000000402027c36 */ /* 0x000fc60008000000 */
[----:B------:R-:W-:Y:S01]  /*28550*/  IADD3.X R3, R5, UR9, RZ, P0, !PT ;  /* 0x0000000905037c10 */ /* 0x000fe200087fe4ff */
[----:B----4-:R0:W-:Y:S04]  /*28560*/  STL [R1+0xcc], R14 ;  /* 0x0000cc0e01007387 */ /* 0x0101e80000100800 */
[----:B------:R-:W4:Y:S04]  /*28570*/  LDL R5, [R1+0x28cc] ;  /* 0x0028cc0001057983 */ /* 0x000f280000100800 */
[----:B0-----:R0:W4:Y:S02]  /*28580*/  LDG.E.U8 R14, desc[UR10][R2.64] ;  /* 0x0000000a020e7981 */ /* 0x001124000c1e1100 */
[----:B0-----:R-:W-:-:S05]  /*28590*/  VIADD R2, R9, UR16 ;  /* 0x0000001009027c36 */ /* 0x001fca0008000000 */
[C---:B------:R-:W-:Y:S01]  /*285a0*/  IADD3 RZ, P0, R2.reuse, UR4, RZ ;  /* 0x0000000402ff7c10 */ /* 0x040fe2000ff1e0ff */
[----:B------:R-:W-:-:S03]  /*285b0*/  VIADD R2, R2, UR4 ;  /* 0x0000000402027c36 */ /* 0x000fc60008000000 */
[----:B------:R-:W-:Y:S02]  /*285c0*/  IADD3.X R3, R0, UR9, RZ, P0, !PT ;  /* 0x0000000900037c10 */ /* 0x000fe400087fe4ff */
[----:B------:R-:W4:Y:S04]  /*285d0*/  LDL R0, [R1+0x28c0] ;  /* 0x0028c00001007983 */ /* 0x000f280000100800 */
[----:B---3--:R0:W-:Y:S04]  /*285e0*/  STL [R1+0xc8], R13 ;  /* 0x0000c80d01007387 */ /* 0x0081e80000100800 */
[----:B0-----:R0:W3:Y:S02]  /*285f0*/  LDG.E.U8 R13, desc[UR10][R2.64] ;  /* 0x0000000a020d7981 */ /* 0x0010e4000c1e1100 */
[----:B0-----:R-:W-:-:S05]  /*28600*/  VIADD R2, R8, UR16 ;  /* 0x0000001008027c36 */ /* 0x001fca0008000000 */
[C---:B------:R-:W-:Y:S01]  /*28610*/  IADD3 RZ, P0, R2.reuse, UR4, RZ ;  /* 0x0000000402ff7c10 */ /* 0x040fe2000ff1e0ff */
[----:B------:R-:W-:-:S03]  /*28620*/  VIADD R2, R2, UR4 ;  /* 0x0000000402027c36 */ /* 0x000fc60008000000 */
[----:B------:R-:W-:-:S05]  /*28630*/  IADD3.X R3, R4, UR9, RZ, P0, !PT ;  /* 0x0000000904037c10 */ /* 0x000fca00087fe4ff */
[----:B------:R0:W3:Y:S04]  /*28640*/  LDG.E.U8 R12, desc[UR10][R2.64] ;  /* 0x0000000a020c7981 */ /* 0x0000e8000c1e1100 */
[----:B--2---:R1:W-:Y:S04]  /*28650*/  STL [R1+0xc4], R15 ;  /* 0x0000c40f01007387 */ /* 0x0043e80000100800 */
[----:B------:R-:W2:Y:S04]  /*28660*/  LDL R4, [R1+0x28b8] ;  /* 0x0028b80001047983 */ /* 0x000ea80000100800 */
[----:B-1----:R-:W2:Y:S01]  /*28670*/  LDL R15, [R1+0x28bc] ;  /* 0x0028bc00010f7983 */ /* 0x002ea20000100800 */
[----:B0-----:R-:W-:-:S05]  /*28680*/  VIADD R2, R7, UR16 ;  /* 0x0000001007027c36 */ /* 0x001fca0008000000 */
[C---:B------:R-:W-:Y:S01]  /*28690*/  IADD3 RZ, P0, R2.reuse, UR4, RZ ;  /* 0x0000000402ff7c10 */ /* 0x040fe2000ff1e0ff */
[----:B------:R-:W-:-:S03]  /*286a0*/  VIADD R2, R2, UR4 ;  /* 0x0000000402027c36 */ /* 0x000fc60008000000 */
[----:B------:R-:W-:-:S05]  /*286b0*/  IADD3.X R3, R11, UR9, RZ, P0, !PT ;  /* 0x000000090b037c10 */ /* 0x000fca00087fe4ff */
[----:B------:R0:W2:Y:S02]  /*286c0*/  LDG.E.U8 R21, desc[UR10][R2.64] ;  /* 0x0000000a02157981 */ /* 0x0000a4000c1e1100 */
[----:B0-----:R-:W-:Y:S01]  /*286d0*/  VIADD R2, R6, UR16 ;  /* 0x0000001006027c36 */ /* 0x001fe20008000000 */
[----:B------:R-:W-:-:S04]  /*286e0*/  UIMAD UR16, UR15, 0x7, URZ ;  /* 0x000000070f1078a4 */ /* 0x000fc8000f8e023f */
[C---:B------:R-:W-:Y:S01]  /*286f0*/  IADD3 RZ, P0, R2.reuse, UR4, RZ ;  /* 0x0000000402ff7c10 */ /* 0x040fe2000ff1e0ff */
[----:B------:R-:W-:-:S03]  /*28700*/  VIADD R2, R2, UR4 ;  /* 0x0000000402027c36 */ /* 0x000fc60008000000 */
[----:B-----5:R-:W-:-:S05]  /*28710*/  IADD3.X R3, R10, UR9, RZ, P0, !PT ;  /* 0x000000090a037c10 */ /* 0x020fca00087fe4ff */
[----:B------:R0:W5:Y:S02]  /*28720*/  LDG.E.U8 R18, desc[UR10][R2.64] ;  /* 0x0000000a02127981 */ /* 0x000164000c1e1100 */
[----:B0-----:R-:W-:Y:S02]  /*28730*/  VIADD R2, R9, UR16 ;  /* 0x0000001009027c36 */ /* 0x001fe40008000000 */
[----:B------:R-:W-:Y:S03]  /*28740*/  STL [R1+0xc0], R17 ;  /* 0x0000c01101007387 */ /* 0x000fe60000100800 */
[C---:B------:R-:W-:Y:S01]  /*28750*/  IADD3 RZ, P0, R2.reuse, UR4, RZ ;  /* 0x0000000402ff7c10 */ /* 0x040fe2000ff1e0ff */
[----:B------:R-:W5:Y:S01]  /*28760*/  LDL R11, [R1+0x28b0] ;  /* 0x0028b000010b7983 */ /* 0x000f620000100800 */
[----:B------:R-:W-:-:S03]  /*28770*/  VIADD R2, R2, UR4 ;  /* 0x0000000402027c36 */ /* 0x000fc60008000000 */
[----:B------:R-:W-:Y:S04]  /*28780*/  STL [R1+0xbc], R16 ;  /* 0x0000bc1001007387 */ /* 0x000fe80000100800 */
[----:B------:R-:W5:Y:S01]  /*28790*/  LDL R10, [R1+0x28b4] ;  /* 0x0028b400010a7983 */ /* 0x000f620000100800 */
[----:B----4-:R-:W-:-:S05]  /*287a0*/  IADD3.X R3, R5, UR9, RZ, P0, !PT ;  /* 0x0000000905037c10 */ /* 0x010fca00087fe4ff */
[----:B------:R0:W4:Y:S02]  /*287b0*/  LDG.E.U8 R19, desc[UR10][R2.64] ;  /* 0x0000000a02137981 */ /* 0x000124000c1e1100 */
[----:B0-----:R-:W-:Y:S02]  /*287c0*/  VIADD R2, R8, UR16 ;  /* 0x0000001008027c36 */ /* 0x001fe40008000000 */
[----:B------:R0:W-:Y:S03]  /*287d0*/  STL [R1+0xb8], R14 ;  /* 0x0000b80e01007387 */ /* 0x0001e60000100800 */
[C---:B------:R-:W-:Y:S01]  /*287e0*/  IADD3 RZ, P0, R2.reuse, UR4, RZ ;  /* 0x0000000402ff7c10 */ /* 0x040fe2000ff1e0ff */
[----:B------:R-:W-:Y:S01]  /*287f0*/  VIADD R2, R2, UR4 ;  /* 0x0000000402027c36 */ /* 0x000fe20008000000 */
[----:B0-----:R-:W4:Y:S02]  /*28800*/  LDL R14, [R1+0x28a8] ;  /* 0x0028a800010e7983 */ /* 0x001f240000100800 */
[----:B------:R-:W-:Y:S01]  /*28810*/  IADD3.X R3, R0, UR9, RZ, P0, !PT ;  /* 0x0000000900037c10 */ /* 0x000fe200087fe4ff */
[----:B------:R-:W-:-:S04]  /*28820*/  USHF.L.U32 UR9, UR15, 0x3, URZ ;  /* 0x000000030f097899 */ /* 0x000fc8000800063f */
[----:B------:R0:W4:Y:S02]  /*28830*/  LDG.E.U8 R20, desc[UR10][R2.64] ;  /* 0x0000000a02147981 */ /* 0x000124000c1e1100 */
[----:B------:R-:W-:Y:S02]  /*28840*/  VIADD R0, R9, UR9 ;  /* 0x0000000909007c36 */ /* 0x000fe40008000000 */
[----:B0-----:R-:W-:-:S05]  /*28850*/  VIADD R2, R6, UR16 ;  /* 0x0000001006027c36 */ /* 0x001fca0008000000 */
[----:B------:R-:W-:Y:S01]  /*28860*/  IADD3 R2, P0, R2, UR4, RZ ;  /* 0x0000000402027c10 */ /* 0x000fe2000ff1e0ff */
[----:B---3--:R0:W-:Y:S04]  /*28870*/  STL [R1+0xb4], R13 ;  /* 0x0000b40d01007387 */ /* 0x0081e80000100800 */
[----:B------:R-:W3:Y:S04]  /*28880*/  LDL R16, [R1+0x28ac] ;  /* 0x0028ac0001107983 */ /* 0x000ee80000100800 */
[----:B0-----:R-:W3:Y:S04]  /*28890*/  LDL R13, [R1+0x28a0] ;  /* 0x0028a000010d7983 */ /* 0x001ee80000100800 */
[----:B------:R0:W-:Y:S04]  /*288a0*/  STL [R1+0xb0], R12 ;  /* 0x0000b00c01007387 */ /* 0x0001e80000100800 */
[----:B0-----:R-:W3:Y:S01]  /*288b0*/  LDL R12, [R1+0x28a4] ;  /* 0x0028a400010c7983 */ /* 0x001ee20000100800 */
[----:B--2---:R-:W-:-:S02]  /*288c0*/  IADD3.X R3, R4, UR19, RZ, P0, !PT ;  /* 0x0000001304037c10 */ /* 0x004fc400087fe4ff */
[----:B------:R-:W-:-:S03]  /*288d0*/  IADD3 R4, P0, R0, UR4, RZ ;  /* 0x0000000400047c10 */ /* 0x000fc6000ff1e0ff */
[----:B------:R0:W2:Y:S01]  /*288e0*/  LDG.E.U8 R17, desc[UR10][R2.64] ;  /* 0x0000000a02117981 */ /* 0x0000a2000c1e1100 */
[----:B------:R-:W-:-:S05]  /*288f0*/  IADD3.X R5, R15, UR19, RZ, P0, !PT ;  /* 0x000000130f057c10 */ /* 0x000fca00087fe4ff */
[----:B------:R1:W2:Y:S01]  /*28900*/  LDG.E.U8 R23, desc[UR10][R4.64] ;  /* 0x0000000a04177981 */ /* 0x0002a2000c1e1100 */
[----:B------:R-:W-:Y:S02]  /*28910*/  VIADD R0, R8, UR9 ;  /* 0x0000000908007c36 */ /* 0x000fe40008000000 */
[----:B0-----:R-:W-:-:S03]  /*28920*/  VIADD R2, R7, UR9 ;  /* 0x0000000907027c36 */ /* 0x001fc60008000000 */
[----:B-1----:R-:W-:Y:S01]  /*28930*/  IADD3 R4, P0, R0, UR4, RZ ;  /* 0x0000000400047c10 */ /* 0x002fe2000ff1e0ff */
[----:B------:R0:W-:Y:S01]  /*28940*/  STL [R1+0xac], R21 ;  /* 0x0000ac1501007387 */ /* 0x0001e20000100800 */
[----:B------:R-:W-:Y:S01]  /*28950*/  UIMAD UR17, UR15, 0x9, URZ ;  /* 0x000000090f1178a4 */ /* 0x000fe2000f8e023f */
[----:B------:R-:W-:Y:S01]  /*28960*/  VIADD R0, R6, UR9 ;  /* 0x0000000906007c36 */ /* 0x000fe20008000000 */
[----:B-----5:R-:W-:Y:S02]  /*28970*/  IADD3.X R5, R11, UR19, RZ, P0, !PT ;  /* 0x000000130b057c10 */ /* 0x020fe400087fe4ff */
[----:B------:R-:W5:Y:S01]  /*28980*/  LDL R11, [R1+0x2898] ;  /* 0x00289800010b7983 */ /* 0x000f620000100800 */
[----:B------:R-:W-:-:S03]  /*28990*/  IADD3 R2, P0, R2, UR4, RZ ;  /* 0x0000000402027c10 */ /* 0x000fc6000ff1e0ff */
[----:B------:R1:W-:Y:S01]  /*289a0*/  STL [R1+0xa8], R18 ;  /* 0x0000a81201007387 */ /* 0x0003e20000100800 */
[----:B------:R-:W-:-:S03]  /*289b0*/  IADD3.X R3, R10, UR19, RZ, P0, !PT ;  /* 0x000000130a037c10 */ /* 0x000fc600087fe4ff */
[----:B------:R-:W5:Y:S04]  /*289c0*/  LDL R15, [R1+0x289c] ;  /* 0x00289c00010f7983 */ /* 0x000f680000100800 */
[----:B0-----:R0:W5:Y:S04]  /*289d0*/  LDG.E.U8 R21, desc[UR10][R2.64] ;  /* 0x0000000a02157981 */ /* 0x001168000c1e1100 */
[----:B-1----:R1:W5:Y:S04]  /*289e0*/  LDG.E.U8 R18, desc[UR10][R4.64] ;  /* 0x0000000a04127981 */ /* 0x002368000c1e1100 */
[----:B------:R-:W5:Y:S01]  /*289f0*/  LDL R10, [R1+0x2890] ;  /* 0x00289000010a7983 */ /* 0x000f620000100800 */
[----:B0-----:R-:W-:Y:S01]  /*28a00*/  VIADD R2, R9, UR17 ;  /* 0x0000001109027c36 */ /* 0x001fe20008000000 */
[----:B-1----:R-:W-:Y:S01]  /*28a10*/  IADD3 R4, P0, R0, UR4, RZ ;  /* 0x0000000400047c10 */ /* 0x002fe2000ff1e0ff */
[----:B------:R-:W-:Y:S01]  /*28a20*/  VIADD R0, R8, UR17 ;  /* 0x0000001108007c36 */ /* 0x000fe20008000000 */
[----:B----4-:R0:W-:Y:S02]  /*28a30*/  STL [R1+0xa4], R19 ;  /* 0x0000a41301007387 */ /* 0x0101e40000100800 */
[----:B------:R-:W-:-:S02]  /*28a40*/  IADD3.X R5, R14, UR19, RZ, P0, !PT ;  /* 0x000000130e057c10 */ /* 0x000fc400087fe4ff */
[----:B------:R-:W-:-:S03]  /*28a50*/  IADD3 R2, P0, R2, UR4, RZ ;  /* 0x0000000402027c10 */ /* 0x000fc6000ff1e0ff */
[----:B0-----:R0:W4:Y:S04]  /*28a60*/  LDG.E.U8 R19, desc[UR10][R4.64] ;  /* 0x0000000a04137981 */ /* 0x001128000c1e1100 */
[----:B------:R1:W-:Y:S04]  /*28a70*/  STL [R1+0xa0], R20 ;  /* 0x0000a01401007387 */ /* 0x0003e80000100800 */
[----:B------:R-:W4:Y:S01]  /*28a80*/  LDL R14, [R1+0x2894] ;  /* 0x00289400010e7983 */ /* 0x000f220000100800 */
[----:B---3--:R-:W-:Y:S02]  /*28a90*/  IADD3.X R3, R16, UR19, RZ, P0, !PT ;  /* 0x0000001310037c10 */ /* 0x008fe400087fe4ff */
[----:B0-----:R-:W-:-:S03]  /*28aa0*/  IADD3 R4, P0, R0, UR4, RZ ;  /* 0x0000000400047c10 */ /* 0x001fc6000ff1e0ff */
[----:B------:R0:W3:Y:S01]  /*28ab0*/  LDG.E.U8 R22, desc[UR10][R2.64] ;  /* 0x0000000a02167981 */ /* 0x0000e2000c1e1100 */
[----:B------:R-:W-:-:S03]  /*28ac0*/  IADD3.X R5, R13, UR19, RZ, P0, !PT ;  /* 0x000000130d057c10 */ /* 0x000fc600087fe4ff */
[----:B------:R-:W3:Y:S01]  /*28ad0*/  LDL R13, [R1+0x2888] ;  /* 0x00288800010d7983 */ /* 0x000ee20000100800 */
[----:B0-----:R-:W-:-:S05]  /*28ae0*/  VIADD R2, R7, UR17 ;  /* 0x0000001107027c36 */ /* 0x001fca0008000000 */
[----:B------:R-:W-:-:S04]  /*28af0*/  IADD3 R2, P0, R2, UR4, RZ ;  /* 0x0000000402027c10 */ /* 0x000fc8000ff1e0ff */
[----:B------:R-:W-:-:S05]  /*28b00*/  IADD3.X R3, R12, UR19, RZ, P0, !PT ;  /* 0x000000130c037c10 */ /* 0x000fca00087fe4ff */
[----:B-1----:R-:W3:Y:S04]  /*28b10*/  LDG.E.U8 R20, desc[UR10][R2.64] ;  /* 0x0000000a02147981 */ /* 0x002ee8000c1e1100 */
[----:B--2---:R0:W-:Y:S04]  /*28b20*/  STL [R1+0x9c], R17 ;  /* 0x00009c1101007387 */ /* 0x0041e80000100800 */
[----:B------:R1:W-:Y:S04]  /*28b30*/  STL [R1+0x3c], R23 ;  /* 0x00003c1701007387 */ /* 0x0003e80000100800 */
[----:B0-----:R0:W2:Y:S04]  /*28b40*/  LDG.E.U8 R17, desc[UR10][R4.64] ;  /* 0x0000000a04117981 */ /* 0x0010a8000c1e1100 */
[----:B------:R-:W2:Y:S01]  /*28b50*/  LDL R16, [R1+0x288c] ;  /* 0x00288c0001107983 */ /* 0x000ea20000100800 */
[----:B------:R-:W-:Y:S01]  /*28b60*/  UIMAD UR9, UR15, 0xa, URZ ;  /* 0x0000000a0f0978a4 */ /* 0x000fe2000f8e023f */
[----:B------:R-:W-:-:S02]  /*28b70*/  VIADD R0, R6, UR17 ;  /* 0x0000001106007c36 */ /* 0x000fc40008000000 */
[----:B------:R-:W2:Y:S03]  /*28b80*/  LDL R12, [R1+0x2878] ;  /* 0x00287800010c7983 */ /* 0x000ea60000100800 */
[----:B0-----:R-:W-:Y:S01]  /*28b90*/  IADD3 R4, P0, R0, UR4, RZ ;  /* 0x0000000400047c10 */ /* 0x001fe2000ff1e0ff */
[----:B------:R-:W-:Y:S02]  /*28ba0*/  VIADD R2, R9, UR9 ;  /* 0x0000000909027c36 */ /* 0x000fe40008000000 */
[----:B------:R-:W-:Y:S01]  /*28bb0*/  VIADD R0, R7, UR9 ;  /* 0x0000000907007c36 */ /* 0x000fe20008000000 */
[----:B------:R-:W-:Y:S01]  /*28bc0*/  UIMAD UR17, UR15, 0xb, URZ ;  /* 0x0000000b0f1178a4 */ /* 0x000fe2000f8e023f */
[----:B-----5:R-:W-:Y:S02]  /*28bd0*/  IADD3.X R5, R11, UR19, RZ, P0, !PT ;  /* 0x000000130b057c10 */ /* 0x020fe400087fe4ff */
[----:B------:R-:W-:-:S04]  /*28be0*/  IADD3 R2, P0, R2, UR4, RZ ;  /* 0x0000000402027c10 */ /* 0x000fc8000ff1e0ff */
[----:B------:R-:W-:-:S05]  /*28bf0*/  IADD3.X R3, R15, UR19, RZ, P0, !PT ;  /* 0x000000130f037c10 */ /* 0x000fca00087fe4ff */
[----:B-1----:R0:W5:Y:S04]  /*28c00*/  LDG.E.U8 R23, desc[UR10][R2.64] ;  /* 0x0000000a02177981 */ /* 0x002168000c1e1100 */
[----:B------:R1:W-:Y:S04]  /*28c10*/  STL [R1+0x38], R18 ;  /* 0x0000381201007387 */ /* 0x0003e80000100800 */
[----:B------:R1:W-:Y:S01]  /*28c20*/  STL [R1+0x34], R21 ;  /* 0x0000341501007387 */ /* 0x0003e20000100800 */
[----:B0-----:R-:W-:-:S03]  /*28c30*/  VIADD R2, R8, UR9 ;  /* 0x0000000908027c36 */ /* 0x001fc60008000000 */
[----:B------:R-:W5:Y:S04]  /*28c40*/  LDL R11, [R1+0x287c] ;  /* 0x00287c00010b7983 */ /* 0x000f680000100800 */
[----:B-1----:R0:W5:Y:S01]  /*28c50*/  LDG.E.U8 R18, desc[UR10][R4.64] ;  /* 0x0000000a04127981 */ /* 0x002162000c1e1100 */
[----:B------:R-:W-:-:S04]  /*28c60*/  IADD3 R2, P0, R2, UR4, RZ ;  /* 0x0000000402027c10 */ /* 0x000fc8000ff1e0ff */
[----:B------:R-:W-:Y:S02]  /*28c70*/  IADD3.X R3, R10, UR19, RZ, P0, !PT ;  /* 0x000000130a037c10 */ /* 0x000fe400087fe4ff */
[----:B------:R-:W5:Y:S01]  /*28c80*/  LDL R10, [R1+0x2880] ;  /* 0x00288000010a7983 */ /* 0x000f620000100800 */
[----:B0-----:R-:W-:-:S03]  /*28c90*/  IADD3 R4, P0, R0, UR4, RZ ;  /* 0x0000000400047c10 */ /* 0x001fc6000ff1e0ff */
[----:B------:R0:W5:Y:S01]  /*28ca0*/  LDG.E.U8 R21, desc[UR10][R2.64] ;  /* 0x0000000a02157981 */ /* 0x000162000c1e1100 */
[----:B------:R-:W-:Y:S02]  /*28cb0*/  VIADD R0, R9, UR17 ;  /* 0x0000001109007c36 */ /* 0x000fe40008000000 */
[----:B0-----:R-:W-:Y:S01]  /*28cc0*/  VIADD R2, R6, UR9 ;  /* 0x0000000906027c36 */ /* 0x001fe20008000000 */
[----:B----4-:R0:W-:Y:S01]  /*28cd0*/  STL [R1+0x30], R19 ;  /* 0x0000301301007387 */ /* 0x0101e20000100800 */
[----:B------:R-:W-:-:S03]  /*28ce0*/  IADD3.X R5, R14, UR19, RZ, P0, !PT ;  /* 0x000000130e057c10 */ /* 0x000fc600087fe4ff */
[----:B------:R-:W-:Y:S02]  /*28cf0*/  IADD3 R2, P0, R2, UR4, RZ ;  /* 0x0000000402027c10 */ /* 0x000fe4000ff1e0ff */
[----:B0-----:R0:W4:Y:S04]  /*28d00*/  LDG.E.U8 R19, desc[UR10][R4.64] ;  /* 0x0000000a04137981 */ /* 0x001128000c1e1100 */
[----:B---3--:R-:W-:Y:S04]  /*28d10*/  STL [R1+0x84], R22 ;  /* 0x0000841601007387 */ /* 0x008fe80000100800 */
[----:B------:R-:W3:Y:S01]  /*28d20*/  LDL R15, [R1+0x2884] ;  /* 0x00288400010f7983 */ /* 0x000ee20000100800 */
[----:B------:R-:W-:-:S02]  /*28d30*/  IADD3.X R3, R13, UR19, RZ, P0, !PT ;  /* 0x000000130d037c10 */ /* 0x000fc400087fe4ff */
[----:B0-----:R-:W-:Y:S01]  /*28d40*/  IADD3 R4, P0, R0, UR4, RZ ;  /* 0x0000000400047c10 */ /* 0x001fe2000ff1e0ff */
[----:B------:R-:W3:Y:S04]  /*28d50*/  LDL R14, [R1+0x2868] ;  /* 0x00286800010e7983 */ /* 0x000ee80000100800 */
[----:B--2---:R0:W-:Y:S04]  /*28d60*/  STL [R1+0x78], R17 ;  /* 0x0000781101007387 */ /* 0x0041e80000100800 */
[----:B------:R1:W-:Y:S01]  /*28d70*/  STL [R1+0x74], R20 ;  /* 0x0000741401007387 */ /* 0x0003e20000100800 */
[----:B------:R-:W-:-:S03]  /*28d80*/  IADD3.X R5, R16, UR19, RZ, P0, !PT ;  /* 0x0000001310057c10 */ /* 0x000fc600087fe4ff */
[----:B------:R-:W2:Y:S04]  /*28d90*/  LDL R13, [R1+0x286c] ;  /* 0x00286c00010d7983 */ /* 0x000ea80000100800 */
[----:B0-----:R0:W2:Y:S04]  /*28da0*/  LDG.E.U8 R17, desc[UR10][R2.64] ;  /* 0x0000000a02117981 */ /* 0x0010a8000c1e1100 */
[----:B-1----:R1:W2:Y:S01]  /*28db0*/  LDG.E.U8 R20, desc[UR10][R4.64] ;  /* 0x0000000a04147981 */ /* 0x0022a2000c1e1100 */
[----:B------:R-:W-:Y:S02]  /*28dc0*/  VIADD R0, R8, UR17 ;  /* 0x0000001108007c36 */ /* 0x000fe40008000000 */
[----:B0-----:R-:W-:-:S03]  /*28dd0*/  VIADD R2, R7, UR17 ;  /* 0x0000001107027c36 */ /* 0x001fc60008000000 */
[----:B-1----:R-:W-:-:S04]  /*28de0*/  IADD3 R4, P0, R0, UR4, RZ ;  /* 0x0000000400047c10 */ /* 0x002fc8000ff1e0ff */
[----:B------:R-:W-:Y:S02]  /*28df0*/  IADD3.X R5, R12, UR19, RZ, P0, !PT ;  /* 0x000000130c057c10 */ /* 0x000fe400087fe4ff */
[----:B------:R-:W-:Y:S01]  /*28e00*/  IADD3 R2, P0, R2, UR4, RZ ;  /* 0x0000000402027c10 */ /* 0x000fe2000ff1e0ff */
[----:B------:R-:W2:Y:S01]  /*28e10*/  LDL R12, [R1+0x2870] ;  /* 0x00287000010c7983 */ /* 0x000ea20000100800 */
[----:B------:R-:W-:Y:S01]  /*28e20*/  UIMAD UR9, UR15, 0xc, URZ ;  /* 0x0000000c0f0978a4 */ /* 0x000fe2000f8e023f */
[----:B------:R-:W-:Y:S01]  /*28e30*/  VIADD R0, R6, UR17 ;  /* 0x0000001106007c36 */ /* 0x000fe20008000000 */
[----:B-----5:R-:W-:Y:S01]  /*28e40*/  IADD3.X R3, R11, UR19, RZ, P0, !PT ;  /* 0x000000130b037c10 */ /* 0x020fe200087fe4ff */
[----:B------:R0:W-:Y:S04]  /*28e50*/  STL [R1+0x64], R18 ;  /* 0x0000641201007387 */ /* 0x0001e80000100800 */
[----:B------:R-:W-:Y:S04]  /*28e60*/  STL [R1+0x88], R23 ;  /* 0x0000881701007387 */ /* 0x000fe80000100800 */
[----:B------:R1:W5:Y:S04]  /*28e70*/  LDG.E.U8 R22, desc[UR10][R2.64] ;  /* 0x0000000a02167981 */ /* 0x000368000c1e1100 */
[----:B0-----:R0:W5:Y:S04]  /*28e80*/  LDG.E.U8 R18, desc[UR10][R4.64] ;  /* 0x0000000a04127981 */ /* 0x001168000c1e1100 */
[----:B------:R-:W5:Y:S01]  /*28e90*/  LDL R16, [R1+0x2874] ;  /* 0x0028740001107983 */ /* 0x000f620000100800 */
[----:B-1----:R-:W-:-:S03]  /*28ea0*/  VIADD R2, R9, UR9 ;  /* 0x0000000909027c36 */ /* 0x002fc60008000000 */
[----:B------:R-:W5:Y:S01]  /*28eb0*/  LDL R11, [R1+0x2858] ;  /* 0x00285800010b7983 */ /* 0x000f620000100800 */
[----:B0-----:R-:W-:-:S04]  /*28ec0*/  IADD3 R4, P0, R0, UR4, RZ ;  /* 0x0000000400047c10 */ /* 0x001fc8000ff1e0ff */
[----:B------:R-:W-:Y:S02]  /*28ed0*/  IADD3.X R5, R10, UR19, RZ, P0, !PT ;  /* 0x000000130a057c10 */ /* 0x000fe400087fe4ff */
[----:B------:R-:W-:Y:S01]  /*28ee0*/  IADD3 R2, P0, R2, UR4, RZ ;  /* 0x0000000402027c10 */ /* 0x000fe2000ff1e0ff */
[----:B------:R-:W-:Y:S01]  /*28ef0*/  VIADD R0, R8, UR9 ;  /* 0x0000000908007c36 */ /* 0x000fe20008000000 */
[----:B------:R0:W-:Y:S04]  /*28f00*/  STL [R1+0x7c], R21 ;  /* 0x00007c1501007387 */ /* 0x0001e80000100800 */
[----:B0-----:R0:W5:Y:S04]  /*28f10*/  LDG.E.U8 R21, desc[UR10][R4.64] ;  /* 0x0000000a04157981 */ /* 0x001168000c1e1100 */
[----:B----4-:R1:W-:Y:S04]  /*28f20*/  STL [R1+0x70], R19 ;  /* 0x0000701301007387 */ /* 0x0103e80000100800 */
[----:B------:R-:W4:Y:S01]  /*28f30*/  LDL R10, [R1+0x285c] ;  /* 0x00285c00010a7983 */ /* 0x000f220000100800 */
[----:B---3--:R-:W-:-:S02]  /*28f40*/  IADD3.X R3, R15, UR19, RZ, P0, !PT ;  /* 0x000000130f037c10 */ /* 0x008fc400087fe4ff */
[----:B0-----:R-:W-:-:S03]  /*28f50*/  IADD3 R4, P0, R0, UR4, RZ ;  /* 0x0000000400047c10 */ /* 0x001fc6000ff1e0ff */
[----:B-1----:R0:W3:Y:S01]  /*28f60*/  LDG.E.U8 R19, desc[UR10][R2.64] ;  /* 0x0000000a02137981 */ /* 0x0020e2000c1e1100 */
[----:B------:R-:W-:-:S03]  /*28f70*/  IADD3.X R5, R14, UR19, RZ, P0, !PT ;  /* 0x000000130e057c10 */ /* 0x000fc600087fe4ff */
[----:B------:R-:W3:Y:S01]  /*28f80*/  LDL R14, [R1+0x2860] ;  /* 0x00286000010e7983 */ /* 0x000ee20000100800 */
[----:B0-----:R-:W-:-:S05]  /*28f90*/  VIADD R2, R7, UR9 ;  /* 0x0000000907027c36 */ /* 0x001fca0008000000 */
[----:B------:R-:W-:-:S04]  /*28fa0*/  IADD3 R2, P0, R2, UR4, RZ ;  /* 0x0000000402027c10 */ /* 0x000fc8000ff1e0ff */
[----:B--2---:R-:W-:Y:S01]  /*28fb0*/  IADD3.X R3, R13, UR19, RZ, P0, !PT ;  /* 0x000000130d037c10 */ /* 0x004fe200087fe4ff */
[----:B------:R0:W-:Y:S04]  /*28fc0*/  STL [R1+0x6c], R17 ;  /* 0x00006c1101007387 */ /* 0x0001e80000100800 */
[----:B------:R-:W2:Y:S04]  /*28fd0*/  LDL R15, [R1+0x2844] ;  /* 0x00284400010f7983 */ /* 0x000ea80000100800 */
[----:B------:R1:W-:Y:S04]  /*28fe0*/  STL [R1+0x68], R20 ;  /* 0x0000681401007387 */ /* 0x0003e80000100800 */
[----:B0-----:R0:W2:Y:S01]  /*28ff0*/  LDG.E.U8 R17, desc[UR10][R4.64] ;  /* 0x0000000a04117981 */ /* 0x0010a2000c1e1100 */
[----:B------:R-:W-:Y:S01]  /*29000*/  UIMAD UR17, UR15, 0xd, URZ ;  /* 0x0000000d0f1178a4 */ /* 0x000fe2000f8e023f */
[----:B------:R-:W-:-:S02]  /*29010*/  VIADD R0, R6, UR9 ;  /* 0x0000000906007c36 */ /* 0x000fc40008000000 */
[----:B------:R-:W2:Y:S04]  /*29020*/  LDL R13, [R1+0x2828] ;  /* 0x00282800010d7983 */ /* 0x000ea80000100800 */
[----:B-1----:R1:W2:Y:S01]  /*29030*/  LDG.E.U8 R20, desc[UR10][R2.64] ;  /* 0x0000000a02147981 */ /* 0x0022a2000c1e1100 */
[----:B0-----:R-:W-:-:S04]  /*29040*/  IADD3 R4, P0, R0, UR4, RZ ;  /* 0x0000000400047c10 */ /* 0x001fc8000ff1e0ff */
[----:B------:R-:W-:Y:S01]  /*29050*/  IADD3.X R5, R12, UR19, RZ, P0, !PT ;  /* 0x000000130c057c10 */ /* 0x000fe200087fe4ff */
[----:B-1----:R-:W-:-:S05]  /*29060*/  VIADD R2, R9, UR17 ;  /* 0x0000001109027c36 */ /* 0x002fca0008000000 */
[----:B------:R-:W-:Y:S01]  /*29070*/  IADD3 R2, P0, R2, UR4, RZ ;  /* 0x0000000402027c10 */ /* 0x000fe2000ff1e0ff */
[----:B------:R-:W-:Y:S01]  /*29080*/  VIADD R0, R8, UR17 ;  /* 0x0000001108007c36 */ /* 0x000fe20008000000 */
[----:B------:R-:W-:Y:S01]  /*29090*/  USHF.L.U32 UR18, UR15, 0x4, URZ ;  /* 0x000000040f127899 */ /* 0x000fe2000800063f */
[----:B-----5:R0:W-:Y:S04]  /*290a0*/  STL [R1+0x60], R18 ;  /* 0x0000601201007387 */ /* 0x0201e80000100800 */
[----:B------:R1:W-:Y:S01]  /*290b0*/  STL [R1+0x5c], R22 ;  /* 0x00005c1601007387 */ /* 0x0003e20000100800 */
[----:B------:R-:W-:-:S03]  /*290c0*/  IADD3.X R3, R16, UR19, RZ, P0, !PT ;  /* 0x0000001310037c10 */ /* 0x000fc600087fe4ff */
[----:B------:R-:W5:Y:S04]  /*290d0*/  LDL R12, [R1+0x282c] ;  /* 0x00282c00010c7983 */ /* 0x000f680000100800 */
[----:B0-----:R0:W5:Y:S04]  /*290e0*/  LDG.E.U8 R18, desc[UR10][R4.64] ;  /* 0x0000000a04127981 */ /* 0x001168000c1e1100 */
[----:B-1----:R1:W5:Y:S01]  /*290f0*/  LDG.E.U8 R22, desc[UR10][R2.64] ;  /* 0x0000000a02167981 */ /* 0x002362000c1e1100 */
[----:B0-----:R-:W-:Y:S01]  /*29100*/  IADD3 R4, P0, R0, UR4, RZ ;  /* 0x0000000400047c10 */ /* 0x001fe2000ff1e0ff */
[----:B-1----:R-:W-:-:S03]  /*29110*/  VIADD R2, R7, UR17 ;  /* 0x0000001107027c36 */ /* 0x002fc60008000000 */
[----:B------:R-:W-:Y:S02]  /*29120*/  IADD3.X R5, R11, UR19, RZ, P0, !PT ;  /* 0x000000130b057c10 */ /* 0x000fe400087fe4ff */
[----:B------:R-:W5:Y:S01]  /*29130*/  LDL R11, [R1+0xe00] ;  /* 0x000e0000010b7983 */ /* 0x000f620000100800 */
[----:B------:R-:W-:Y:S01]  /*29140*/  IADD3 R2, P0, R2, UR4, RZ ;  /* 0x0000000402027c10 */ /* 0x000fe2000ff1e0ff */
[----:B------:R-:W-:Y:S02]  /*29150*/  VIADD R0, R6, UR17 ;  /* 0x0000001106007c36 */ /* 0x000fe40008000000 */
[----:B------:R0:W-:Y:S04]  /*29160*/  STL [R1+0x58], R21 ;  /* 0x0000581501007387 */ /* 0x0001e80000100800 */
[----:B0-----:R0:W5:Y:S01]  /*29170*/  LDG.E.U8 R21, desc[UR10][R4.64] ;  /* 0x0000000a04157981 */ /* 0x001162000c1e1100 */
[----:B----4-:R-:W-:-:S03]  /*29180*/  IADD3.X R3, R10, UR19, RZ, P0, !PT ;  /* 0x000000130a037c10 */ /* 0x010fc600087fe4ff */
[----:B------:R-:W4:Y:S01]  /*29190*/  LDL R10, [R1+0x2864] ;  /* 0x00286400010a7983 */ /* 0x000f220000100800 */
[----:B0-----:R-:W-:-:S03]  /*291a0*/  IADD3 R4, P0, R0, UR4, RZ ;  /* 0x0000000400047c10 */ /* 0x001fc6000ff1e0ff */
[----:B---3--:R0:W-:Y:S01]  /*291b0*/  STL [R1+0x54], R19 ;  /* 0x0000541301007387 */ /* 0x0081e20000100800 */
[----:B------:R-:W-:-:S03]  /*291c0*/  IADD3.X R5, R14, UR19, RZ, P0, !PT ;  /* 0x000000130e057c10 */ /* 0x000fc600087fe4ff */
[----:B------:R-:W3:Y:S04]  /*291d0*/  LDL R14, [R1+0x2848] ;  /* 0x00284800010e7983 */ /* 0x000ee80000100800 */
[----:B0-----:R0:W3:Y:S02]  /*291e0*/  LDG.E.U8 R19, desc[UR10][R2.64] ;  /* 0x0000000a02137981 */ /* 0x0010e4000c1e1100 */
[----:B0-----:R-:W-:-:S05]  /*291f0*/  VIADD R2, R9, UR18 ;  /* 0x0000001209027c36 */ /* 0x001fca0008000000 */
[----:B------:R-:W-:-:S04]  /*29200*/  IADD3 R2, P0, R2, UR4, RZ ;  /* 0x0000000402027c10 */ /* 0x000fc8000ff1e0ff */
[----:B--2---:R-:W-:Y:S01]  /*29210*/  IADD3.X R3, R15, UR19, RZ, P0, !PT ;  /* 0x000000130f037c10 */ /* 0x004fe200087fe4ff */
[----:B------:R-:W-:-:S04]  /*29220*/  VIADD R0, R8, UR18 ;  /* 0x0000001208007c36 */ /* 0x000fc80008000000 */
[----:B------:R0:W2:Y:S04]  /*29230*/  LDG.E.U8 R16, desc[UR10][R2.64] ;  /* 0x0000000a02107981 */ /* 0x0000a8000c1e1100 */
[----:B------:R1:W-:Y:S04]  /*29240*/  STL [R1+0x50], R17 ;  /* 0x0000501101007387 */ /* 0x0003e80000100800 */
[----:B------:R1:W-:Y:S04]  /*29250*/  STL [R1+0x4c], R20 ;  /* 0x00004c1401007387 */ /* 0x0003e80000100800 */
[----:B------:R-:W2:Y:S01]  /*29260*/  LDL R15, [R1+0x2830] ;  /* 0x00283000010f7983 */ /* 0x000ea20000100800 */
[----:B0-----:R-:W-:-:S03]  /*29270*/  VIADD R2, R7, UR18 ;  /* 0x0000001207027c36 */ /* 0x001fc60008000000 */
[----:B-1----:R0:W2:Y:S01]  /*29280*/  LDG.E.U8 R17, desc[UR10][R4.64] ;  /* 0x0000000a04117981 */ /* 0x0020a2000c1e1100 */
[----:B------:R-:W-:Y:S01]  /*29290*/  UIMAD UR9, UR15, 0xe, URZ ;  /* 0x0000000e0f0978a4 */ /* 0x000fe2000f8e023f */
[----:B0-----:R-:W-:-:S04]  /*292a0*/  IADD3 R4, P0, R0, UR4, RZ ;  /* 0x0000000400047c10 */ /* 0x001fc8000ff1e0ff */
[----:B------:R-:W-:Y:S02]  /*292b0*/  IADD3.X R5, R13, UR19, RZ, P0, !PT ;  /* 0x000000130d057c10 */ /* 0x000fe400087fe4ff */
[----:B------:R-:W-:Y:S01]  /*292c0*/  IADD3 R2, P0, R2, UR4, RZ ;  /* 0x0000000402027c10 */ /* 0x000fe2000ff1e0ff */
[----:B------:R-:W-:Y:S01]  /*292d0*/  VIADD R0, R6, UR18 ;  /* 0x0000001206007c36 */ /* 0x000fe20008000000 */
[----:B------:R-:W2:Y:S04]  /*292e0*/  LDL R13, [R1+0x2834] ;  /* 0x00283400010d7983 */ /* 0x000ea80000100800 */
[----:B------:R0:W2:Y:S01]  /*292f0*/  LDG.E.U8 R20, desc[UR10][R4.64] ;  /* 0x0000000a04147981 */ /* 0x0000a2000c1e1100 */
[----:B------:R-:W-:Y:S01]  /*29300*/  UIMAD UR17, UR15, 0x11, URZ ;  /* 0x000000110f1178a4 */ /* 0x000fe2000f8e023f */
[----:B-----5:R-:W-:-:S02]  /*29310*/  IADD3.X R3, R12, UR19, RZ, P0, !PT ;  /* 0x000000130c037c10 */ /* 0x020fc400087fe4ff */
[----:B0-----:R-:W-:Y:S01]  /*29320*/  IADD3 R4, P0, R0, UR4, RZ ;  /* 0x0000000400047c10 */ /* 0x001fe2000ff1e0ff */
[----:B------:R0:W-:Y:S04]  /*29330*/  STL [R1+0x48], R18 ;  /* 0x0000481201007387 */ /* 0x0001e80000100800 */
[----:B0-----:R0:W5:Y:S02]  /*29340*/  LDG.E.U8 R18, desc[UR10][R2.64] ;  /* 0x0000000a02127981 */ /* 0x001164000c1e1100 */
[----:B0-----:R-:W-:Y:S01]  /*29350*/  VIADD R2, R9, UR9 ;  /* 0x0000000909027c36 */ /* 0x001fe20008000000 */
[----:B------:R-:W-:-:S04]  /*29360*/  IADD3.X R5, R11, UR19, RZ, P0, !PT ;  /* 0x000000130b057c10 */ /* 0x000fc800087fe4ff */
[----:B------:R-:W-:Y:S01]  /*29370*/  IADD3 R2, P0, R2, UR4, RZ ;  /* 0x0000000402027c10 */ /* 0x000fe2000ff1e0ff */
[----:B------:R-:W-:Y:S01]  /*29380*/  STL [R1+0x44], R22 ;  /* 0x0000441601007387 */ /* 0x000fe20000100800 */
[----:B------:R-:W-:-:S03]  /*29390*/  VIADD R0, R8, UR9 ;  /* 0x0000000908007c36 */ /* 0x000fc60008000000 */
[----:B------:R-:W5:Y:S04]  /*293a0*/  LDL R12, [R1+0x2818] ;  /* 0x00281800010c7983 */ /* 0x000f680000100800 */
[----:B------:R-:W5:Y:S04]  /*293b0*/  LDL R11, [R1+0xdf8] ;  /* 0x000df800010b7983 */ /* 0x000f680000100800 */
[----:B------:R-:W-:Y:S04]  /*293c0*/  STL [R1+0x2c], R21 ;  /* 0x00002c1501007387 */ /* 0x000fe80000100800 */
[----:B------:R0:W5:Y:S01]  /*293d0*/  LDG.E.U8 R26, desc[UR10][R4.64] ;  /* 0x0000000a041a7981 */ /* 0x000162000c1e1100 */
[----:B----4-:R-:W-:-:S02]  /*293e0*/  IADD3.X R3, R10, UR19, RZ, P0, !PT ;  /* 0x000000130a037c10 */ /* 0x010fc400087fe4ff */
[----:B0-----:R-:W-:Y:S01]  /*293f0*/  IADD3 R4, P0, R0, UR4, RZ ;  /* 0x0000000400047c10 */ /* 0x001fe2000ff1e0ff */
[----:B---3--:R0:W-:Y:S03]  /*29400*/  STL [R1+0x28], R19 ;  /* 0x0000281301007387 */ /* 0x0081e60000100800 */
[----:B------:R-:W-:Y:S01]  /*29410*/  IADD3.X R5, R14, UR19, RZ, P0, !PT ;  /* 0x000000130e057c10 */ /* 0x000fe200087fe4ff */
[----:B------:R-:W-:Y:S01]  /*29420*/  VIADD R0, R8, UR17 ;  /* 0x0000001108007c36 */ /* 0x000fe20008000000 */
[----:B------:R-:W3:Y:S04]  /*29430*/  LDL R10, [R1+0x284c] ;  /* 0x00284c00010a7983 */ /* 0x000ee80000100800 */
[----:B0-----:R0:W4:Y:S02]  /*29440*/  LDG.E.U8 R19, desc[UR10][R2.64] ;  /* 0x0000000a02137981 */ /* 0x001124000c1e1100 */
[----:B0-----:R-:W-:-:S05]  /*29450*/  VIADD R2, R9, UR17 ;  /* 0x0000001109027c36 */ /* 0x001fca0008000000 */
[----:B------:R-:W-:-:S04]  /*29460*/  IADD3 R2, P0, R2, UR4, RZ ;  /* 0x0000000402027c10 */ /* 0x000fc8000ff1e0ff */
[----:B--2---:R-:W-:-:S05]  /*29470*/  IADD3.X R3, R15, UR19, RZ, P0, !PT ;  /* 0x000000130f037c10 */ /* 0x004fca00087fe4ff */
[----:B------:R0:W2:Y:S04]  /*29480*/  LDG.E.U8 R24, desc[UR10][R2.64] ;  /* 0x0000000a02187981 */ /* 0x0000a8000c1e1100 */
[----:B------:R1:W-:Y:S04]  /*29490*/  STL [R1+0x24], R17 ;  /* 0x0000241101007387 */ /* 0x0003e80000100800 */
[----:B------:R-:W4:Y:S04]  /*294a0*/  LDL R14, [R1+0x2850] ;  /* 0x00285000010e7983 */ /* 0x000f280000100800 */
[----:B-1----:R1:W4:Y:S01]  /*294b0*/  LDG.E.U8 R17, desc[UR10][R4.64] ;  /* 0x0000000a04117981 */ /* 0x002322000c1e1100 */
[----:B0-----:R-:W-:Y:S01]  /*294c0*/  VIADD R2, R7, UR17 ;  /* 0x0000001107027c36 */ /* 0x001fe20008000000 */
[----:B-1----:R-:W-:-:S04]  /*294d0*/  IADD3 R4, P0, R0, UR4, RZ ;  /* 0x0000000400047c10 */ /* 0x002fc8000ff1e0ff */
[----:B------:R-:W-:Y:S01]  /*294e0*/  IADD3.X R5, R13, UR19, RZ, P0, !PT ;  /* 0x000000130d057c10 */ /* 0x000fe200087fe4ff */
[----:B------:R-:W-:Y:S01]  /*294f0*/  VIADD R0, R6, UR17 ;  /* 0x0000001106007c36 */ /* 0x000fe20008000000 */
[----:B------:R-:W-:-:S03]  /*29500*/  IADD3 R2, P0, R2, UR4, RZ ;  /* 0x0000000402027c10 */ /* 0x000fc6000ff1e0ff */
[----:B------:R0:W3:Y:S04]  /*29510*/  LDG.E.U8 R22, desc[UR10][R4.64] ;  /* 0x0000000a04167981 */ /* 0x0000e8000c1e1100 */
[----:B------:R1:W-:Y:S04]  /*29520*/  STL [R1+0x18], R16 ;  /* 0x0000181001007387 */ /* 0x0003e80000100800 */
[----:B-1----:R-:W4:Y:S01]  /*29530*/  LDL R16, [R1+0x2854] ;  /* 0x0028540001107983 */ /* 0x002f220000100800 */
[----:B-----5:R-:W-:Y:S02]  /*29540*/  IADD3.X R3, R12, UR19, RZ, P0, !PT ;  /* 0x000000130c037c10 */ /* 0x020fe400087fe4ff */
[----:B0-----:R-:W-:-:S04]  /*29550*/  IADD3 R4, P0, R0, UR4, RZ ;  /* 0x0000000400047c10 */ /* 0x001fc8000ff1e0ff */
[----:B------:R-:W-:-:S06]  /*29560*/  IADD3.X R5, R11, UR19, RZ, P0, !PT ;  /* 0x000000130b057c10 */ /* 0x000fcc00087fe4ff */
[----:B------:R-:W5:Y:S04]  /*29570*/  LDG.E.U8 R5, desc[UR10][R4.64] ;  /* 0x0000000a04057981 */ /* 0x000f68000c1e1100 */
[----:B--2---:R-:W-:Y:S04]  /*29580*/  STL [R1+0x32d4], R24 ;  /* 0x0032d41801007387 */ /* 0x004fe80000100800 */
[----:B------:R-:W-:Y:S04]  /*29590*/  STL [R1+0x14], R20 ;  /* 0x0000141401007387 */ /* 0x000fe80000100800 */
[----:B------:R-:W2:Y:S04]  /*295a0*/  LDL R13, [R1+0x2838] ;  /* 0x00283800010d7983 */ /* 0x000ea80000100800 */
[----:B------:R0:W-:Y:S04]  /*295b0*/  STL [R1+0x8], R18 ;  /* 0x0000081201007387 */ /* 0x0001e80000100800 */
[----:B0-----:R0:W4:Y:S04]  /*295c0*/  LDG.E.U8 R18, desc[UR10][R2.64] ;  /* 0x0000000a02127981 */ /* 0x001128000c1e1100 */
[----:B---3--:R-:W-:Y:S04]  /*295d0*/  STL [R1+0x32d8], R22 ;  /* 0x0032d81601007387 */ /* 0x008fe80000100800 */
[----:B------:R-:W3:Y:S01]  /*295e0*/  LDL R12, [R1+0x283c] ;  /* 0x00283c00010c7983 */ /* 0x000ee20000100800 */
[----:B0-----:R-:W-:-:S05]  /*295f0*/  VIADD R2, R7, UR9 ;  /* 0x0000000907027c36 */ /* 0x001fca0008000000 */
[----:B------:R-:W-:-:S04]  /*29600*/  IADD3 R2, P0, R2, UR4, RZ ;  /* 0x0000000402027c10 */ /* 0x000fc8000ff1e0ff */
[----:B------:R-:W-:-:S05]  /*29610*/  IADD3.X R3, R10, UR19, RZ, P0, !PT ;  /* 0x000000130a037c10 */ /* 0x000fca00087fe4ff */
[----:B------:R0:W3:Y:S02]  /*29620*/  LDG.E.U8 R21, desc[UR10][R2.64] ;  /* 0x0000000a02157981 */ /* 0x0000e4000c1e1100 */
[----:B0-----:R-:W-:Y:S01]  /*29630*/  VIADD R2, R6, UR9 ;  /* 0x0000000906027c36 */ /* 0x001fe20008000000 */
[----:B------:R-:W-:Y:S01]  /*29640*/  UIMAD UR9, UR15, 0xf, URZ ;  /* 0x0000000f0f0978a4 */ /* 0x000fe2000f8e023f */
[----:B----4-:R-:W-:Y:S04]  /*29650*/  STL [R1+0x32f8], R18 ;  /* 0x0032f81201007387 */ /* 0x010fe80000100800 */
[----:B------:R-:W4:Y:S04]  /*29660*/  LDL R11, [R1+0x281c] ;  /* 0x00281c00010b7983 */ /* 0x000f280000100800 */
[----:B------:R-:W-:Y:S04]  /*29670*/  STL [R1+0x20], R19 ;  /* 0x0000201301007387 */ /* 0x000fe80000100800 */
[----:B-----5:R0:W-:Y:S04]  /*29680*/  STL [R1+0x32fc], R5 ;  /* 0x0032fc0501007387 */ /* 0x0201e80000100800 */
[----:B------:R-:W5:Y:S01]  /*29690*/  LDL R10, [R1+0x2820] ;  /* 0x00282000010a7983 */ /* 0x000f620000100800 */
[----:B------:R-:W-:Y:S01]  /*296a0*/  IADD3 R2, P0, R2, UR4, RZ ;  /* 0x0000000402027c10 */ /* 0x000fe2000ff1e0ff */
[----:B------:R-:W-:-:S03]  /*296b0*/  VIADD R0, R9, UR9 ;  /* 0x0000000909007c36 */ /* 0x000fc60008000000 */
[----:B------:R-:W-:Y:S01]  /*296c0*/  IADD3.X R3, R14, UR19, RZ, P0, !PT ;  /* 0x000000130e037c10 */ /* 0x000fe200087fe4ff */
[----:B------:R1:W-:Y:S01]  /*296d0*/  STL [R1+0x1c], R17 ;  /* 0x00001c1101007387 */ /* 0x0003e20000100800 */
[----:B------:R-:W-:Y:S01]  /*296e0*/  IADD3 R14, P0, R0, UR4, RZ ;  /* 0x00000004000e7c10 */ /* 0x000fe2000ff1e0ff */
[----:B------:R-:W-:Y:S02]  /*296f0*/  UIMAD UR17, UR15, 0x12, URZ ;  /* 0x000000120f1178a4 */ /* 0x000fe4000f8e023f */
[----:B0-----:R-:W5:Y:S01]  /*29700*/  LDL R5, [R1+0x2824] ;  /* 0x0028240001057983 */ /* 0x001f620000100800 */
[----:B------:R-:W-:-:S03]  /*29710*/  IADD3.X R15, R16, UR19, RZ, P0, !PT ;  /* 0x00000013100f7c10 */ /* 0x000fc600087fe4ff */
[----:B-1----:R0:W5:Y:S01]  /*29720*/  LDG.E.U8 R17, desc[UR10][R2.64] ;  /* 0x0000000a02117981 */ /* 0x002162000c1e1100 */
[----:B------:R-:W-:-:S03]  /*29730*/  VIADD R0, R9, UR17 ;  /* 0x0000001109007c36 */ /* 0x000fc60008000000 */
[----:B------:R-:W5:Y:S04]  /*29740*/  LDG.E.U8 R20, desc[UR10][R14.64] ;  /* 0x0000000a0e147981 */ /* 0x000f68000c1e1100 */
[----:B------:R-:W5:Y:S01]  /*29750*/  LDL R18, [R1+0xdf0] ;  /* 0x000df00001127983 */ /* 0x000f620000100800 */
[----:B0-----:R-:W-:-:S05]  /*29760*/  VIADD R2, R8, UR9 ;  /* 0x0000000908027c36 */ /* 0x001fca0008000000 */
[----:B------:R-:W-:-:S04]  /*29770*/  IADD3 R2, P0, R2, UR4, RZ ;  /* 0x0000000402027c10 */ /* 0x000fc8000ff1e0ff */
[----:B--2---:R-:W-:Y:S02]  /*29780*/  IADD3.X R3, R13, UR19, RZ, P0, !PT ;  /* 0x000000130d037c10 */ /* 0x004fe400087fe4ff */
[----:B------:R-:W2:Y:S04]  /*29790*/  LDL R13, [R1+0x2840] ;  /* 0x00284000010d7983 */ /* 0x000ea80000100800 */
[----:B------:R0:W2:Y:S02]  /*297a0*/  LDG.E.U8 R19, desc[UR10][R2.64] ;  /* 0x0000000a02137981 */ /* 0x0000a4000c1e1100 */
[----:B0-----:R-:W-:-:S05]  /*297b0*/  VIADD R2, R7, UR9 ;  /* 0x0000000907027c36 */ /* 0x001fca0008000000 */
[----:B------:R-:W-:-:S04]  /*297c0*/  IADD3 R2, P0, R2, UR4, RZ ;  /* 0x0000000402027c10 */ /* 0x000fc8000ff1e0ff */
[----:B---3--:R-:W-:Y:S02]  /*297d0*/  IADD3.X R3, R12, UR19, RZ, P0, !PT ;  /* 0x000000130c037c10 */ /* 0x008fe400087fe4ff */
[----:B------:R-:W-:Y:S01]  /*297e0*/  IADD3 R14, P0, R0, UR4, RZ ;  /* 0x00000004000e7c10 */ /* 0x000fe2000ff1e0ff */
[----:B------:R-:W3:Y:S04]  /*297f0*/  LDL R12, [R1+0x2808] ;  /* 0x00280800010c7983 */ /* 0x000ee80000100800 */
[----:B------:R0:W2:Y:S02]  /*29800*/  LDG.E.U8 R28, desc[UR10][R2.64] ;  /* 0x0000000a021c7981 */ /* 0x0000a4000c1e1100 */
[----:B0-----:R-:W-:Y:S01]  /*29810*/  VIADD R2, R8, UR17 ;  /* 0x0000001108027c36 */ /* 0x001fe20008000000 */
[----:B----4-:R-:W-:-:S04]  /*29820*/  IADD3.X R15, R11, UR19, RZ, P0, !PT ;  /* 0x000000130b0f7c10 */ /* 0x010fc800087fe4ff */
[----:B------:R-:W-:Y:S01]  /*29830*/  IADD3 R2, P0, R2, UR4, RZ ;  /* 0x0000000402027c10 */ /* 0x000fe2000ff1e0ff */
[----:B------:R-:W4:Y:S03]  /*29840*/  LDG.E.U8 R4, desc[UR10][R14.64] ;  /* 0x0000000a0e047981 */ /* 0x000f26000c1e1100 */
[----:B-----5:R-:W-:-:S06]  /*29850*/  IADD3.X R3, R10, UR19, RZ, P0, !PT ;  /* 0x000000130a037c10 */ /* 0x020fcc00087fe4ff */
[----:B------:R-:W5:Y:S01]  /*29860*/  LDG.E.U8 R3, desc[UR10][R2.64] ;  /* 0x0000000a02037981 */ /* 0x000f62000c1e1100 */
[----:B------:R-:W-:-:S05]  /*29870*/  VIADD R0, R7, UR17 ;  /* 0x0000001107007c36 */ /* 0x000fca0008000000 */
[----:B------:R-:W-:Y:S01]  /*29880*/  IADD3 R16, P0, R0, UR4, RZ ;  /* 0x0000000400107c10 */ /* 0x000fe2000ff1e0ff */
[----:B------:R-:W-:Y:S01]  /*29890*/  VIADD R0, R6, UR17 ;  /* 0x0000001106007c36 */ /* 0x000fe20008000000 */
[----:B--2---:R-:W-:Y:S04]  /*298a0*/  STL [R1+0x326c], R28 ;  /* 0x00326c1c01007387 */ /* 0x004fe80000100800 */
[----:B------:R-:W-:Y:S04]  /*298b0*/  STL [R1+0x10], R21 ;  /* 0x0000101501007387 */ /* 0x000fe80000100800 */
[----:B----4-:R-:W-:Y:S04]  /*298c0*/  STL [R1+0x32bc], R4 ;  /* 0x0032bc0401007387 */ /* 0x010fe80000100800 */
[----:B------:R-:W2:Y:S04]  /*298d0*/  LDL R11, [R1+0x280c] ;  /* 0x00280c00010b7983 */ /* 0x000ea80000100800 */
[----:B-----5:R-:W-:Y:S04]  /*298e0*/  STL [R1+0x32c0], R3 ;  /* 0x0032c00301007387 */ /* 0x020fe80000100800 */
[----:B------:R0:W-:Y:S04]  /*298f0*/  STL [R1+0xc], R17 ;  /* 0x00000c1101007387 */ /* 0x0001e80000100800 */
[----:B------:R-:W4:Y:S01]  /*29900*/  LDL R10, [R1+0x2810] ;  /* 0x00281000010a7983 */ /* 0x000f220000100800 */
[----:B0-----:R-:W-:-:S02]  /*29910*/  IADD3.X R17, R5, UR19, RZ, P0, !PT ;  /* 0x0000001305117c10 */ /* 0x001fc400087fe4ff */
[----:B------:R-:W-:Y:S01]  /*29920*/  IADD3 R14, P0, R0, UR4, RZ ;  /* 0x00000004000e7c10 */ /* 0x000fe2000ff1e0ff */
[----:B------:R-:W5:Y:S03]  /*29930*/  LDL R5, [R1+0xde8] ;  /* 0x000de80001057983 */ /* 0x000f660000100800 */
[----:B------:R-:W-:Y:S01]  /*29940*/  IADD3.X R15, R18, UR19, RZ, P0, !PT ;  /* 0x00000013120f7c10 */ /* 0x000fe200087fe4ff */
[----:B------:R-:W4:Y:S04]  /*29950*/  LDG.E.U8 R2, desc[UR10][R16.64] ;  /* 0x0000000a10027981 */ /* 0x000f28000c1e1100 */
[----:B------:R0:W5:Y:S02]  /*29960*/  LDG.E.U8 R0, desc[UR10][R14.64] ;  /* 0x0000000a0e007981 */ /* 0x000164000c1e1100 */
[----:B0-----:R-:W-:-:S05]  /*29970*/  VIADD R14, R6, UR9 ;  /* 0x00000009060e7c36 */ /* 0x001fca0008000000 */
[----:B------:R-:W-:Y:S01]  /*29980*/  IADD3 R14, P0, R14, UR4, RZ ;  /* 0x000000040e0e7c10 */ /* 0x000fe2000ff1e0ff */
[----:B------:R-:W-:-:S03]  /*29990*/  UIMAD UR9, UR15, 0x13, URZ ;  /* 0x000000130f0978a4 */ /* 0x000fc6000f8e023f */
[----:B------:R-:W-:Y:S01]  /*299a0*/  IADD3.X R15, R13, UR19, RZ, P0, !PT ;  /* 0x000000130d0f7c10 */ /* 0x000fe200087fe4ff */
[----:B------:R0:W-:Y:S02]  /*299b0*/  STL [R1+0x4], R20 ;  /* 0x0000041401007387 */ /* 0x0001e40000100800 */
[----:B------:R-:W-:Y:S02]  /*299c0*/  VIADD R13, R9, UR9 ;  /* 0x00000009090d7c36 */ /* 0x000fe40008000000 */
[----:B0-----:R0:W5:Y:S03]  /*299d0*/  LDG.E.U8 R20, desc[UR10][R14.64] ;  /* 0x0000000a0e147981 */ /* 0x001166000c1e1100 */
[----:B------:R-:W-:-:S04]  /*299e0*/  IADD3 R16, P0, R13, UR4, RZ ;  /* 0x000000040d107c10 */ /* 0x000fc8000ff1e0ff */
[----:B---3--:R-:W-:-:S05]  /*299f0*/  IADD3.X R17, R12, UR19, RZ, P0, !PT ;  /* 0x000000130c117c10 */ /* 0x008fca00087fe4ff */
[----:B------:R1:W3:Y:S01]  /*29a00*/  LDG.E.U8 R13, desc[UR10][R16.64] ;  /* 0x0000000a100d7981 */ /* 0x0002e2000c1e1100 */
[----:B0-----:R-:W-:-:S05]  /*29a10*/  VIADD R14, R8, UR9 ;  /* 0x00000009080e7c36 */ /* 0x001fca0008000000 */
[----:B------:R-:W-:Y:S01]  /*29a20*/  IADD3 R14, P0, R14, UR4, RZ ;  /* 0x000000040e0e7c10 */ /* 0x000fe2000ff1e0ff */
[----:B-1----:R-:W-:-:S03]  /*29a30*/  VIADD R16, R6, UR9 ;  /* 0x0000000906107c36 */ /* 0x002fc60008000000 */
[----:B--2---:R-:W-:Y:S01]  /*29a40*/  IADD3.X R15, R11, UR19, RZ, P0, !PT ;  /* 0x000000130b0f7c10 */ /* 0x004fe200087fe4ff */
[----:B----4-:R-:W-:Y:S04]  /*29a50*/  STL [R1+0x32c4], R2 ;  /* 0x0032c40201007387 */ /* 0x010fe80000100800 */
[----:B------:R0:W-:Y:S04]  /*29a60*/  STL [R1], R19 ;  /* 0x0000001301007387 */ /* 0x0001e80000100800 */
[----:B-----5:R1:W-:Y:S04]  /*29a70*/  STL [R1+0x32c8], R0 ;  /* 0x0032c80001007387 */ /* 0x0203e80000100800 */
[----:B0-----:R0:W2:Y:S04]  /*29a80*/  LDG.E.U8 R19, desc[UR10][R14.64] ;  /* 0x0000000a0e137981 */ /* 0x0010a8000c1e1100 */
[----:B-1----:R-:W4:Y:S04]  /*29a90*/  LDL R0, [R1+0x28c4] ;  /* 0x0028c40001007983 */ /* 0x002f280000100800 */
[----:B------:R-:W-:Y:S04]  /*29aa0*/  STL [R1+0x3270], R20 ;  /* 0x0032701401007387 */ /* 0x000fe80000100800 */
[----:B------:R-:W5:Y:S04]  /*29ab0*/  LDL R4, [R1+0x2814] ;  /* 0x0028140001047983 */ /* 0x000f680000100800 */
[----:B------:R-:W2:Y:S01]  /*29ac0*/  LDL R3, [R1+0xe04] ;  /* 0x000e040001037983 */ /* 0x000ea20000100800 */
[----:B0-----:R-:W-:-:S03]  /*29ad0*/  VIADD R14, R7, UR9 ;  /* 0x00000009070e7c36 */ /* 0x001fc60008000000 */
[----:B---3--:R-:W-:Y:S02]  /*29ae0*/  STL [R1+0x32a0], R13 ;  /* 0x0032a00d01007387 */ /* 0x008fe40000100800 */
[----:B------:R-:W-:Y:S02]  /*29af0*/  IADD3 R14, P0, R14, UR4, RZ ;  /* 0x000000040e0e7c10 */ /* 0x000fe4000ff1e0ff */
[----:B------:R-:W3:Y:S02]  /*29b00*/  LDL R2, [R1+0xe08] ;  /* 0x000e080001027983 */ /* 0x000ee40000100800 */
[----:B------:R-:W-:Y:S02]  /*29b10*/  IADD3.X R15, R10, UR19, RZ, P0, !PT ;  /* 0x000000130a0f7c10 */ /* 0x000fe400087fe4ff */
[----:B------:R-:W-:-:S03]  /*29b20*/  IADD3 R16, P0, R16, UR4, RZ ;  /* 0x0000000410107c10 */ /* 0x000fc6000ff1e0ff */
[----:B------:R0:W3:Y:S01]  /*29b30*/  LDG.E.U8 R21, desc[UR10][R14.64] ;  /* 0x0000000a0e157981 */ /* 0x0000e2000c1e1100 */
[----:B------:R-:W-:-:S05]  /*29b40*/  IADD3.X R17, R5, UR19, RZ, P0, !PT ;  /* 0x0000001305117c10 */ /* 0x000fca00087fe4ff */
[----:B------:R1:W3:Y:S01]  /*29b50*/  LDG.E.U8 R23, desc[UR10][R16.64] ;  /* 0x0000000a10177981 */ /* 0x0002e2000c1e1100 */
[----:B0-----:R-:W-:Y:S01]  /*29b60*/  VIADD R14, R7, UR16 ;  /* 0x00000010070e7c36 */ /* 0x001fe20008000000 */
[----:B------:R-:W-:-:S04]  /*29b70*/  USHF.R.S32.HI UR16, URZ, 0x1f, UR4 ;  /* 0x0000001f3f107899 */ /* 0x000fc80008011404 */
[C---:B------:R-:W-:Y:S01]  /*29b80*/  IADD3 RZ, P0, R14.reuse, UR4, RZ ;  /* 0x000000040eff7c10 */ /* 0x040fe2000ff1e0ff */
[----:B------:R-:W-:Y:S01]  /*29b90*/  UIMAD UR9, UR15, 0x14, URZ ;  /* 0x000000140f0978a4 */ /* 0x000fe2000f8e023f */
[----:B------:R-:W-:-:S05]  /*29ba0*/  VIADD R14, R14, UR4 ;  /* 0x000000040e0e7c36 */ /* 0x000fca0008000000 */
[----:B-1----:R-:W-:Y:S01]  /*29bb0*/  VIADD R16, R8, UR9 ;  /* 0x0000000908107c36 */ /* 0x002fe20008000000 */
[----:B----4-:R-:W-:-:S05]  /*29bc0*/  IADD3.X R15, R0, UR16, RZ, P0, !PT ;  /* 0x00000010000f7c10 */ /* 0x010fca00087fe4ff */
[----:B------:R0:W4:Y:S02]  /*29bd0*/  LDG.E.U8 R25, desc[UR10][R14.64] ;  /* 0x0000000a0e197981 */ /* 0x000124000c1e1100 */
[----:B0-----:R-:W-:-:S05]  /*29be0*/  VIADD R14, R9, UR9 ;  /* 0x00000009090e7c36 */ /* 0x001fca0008000000 */
[----:B------:R-:W-:-:S04]  /*29bf0*/  IADD3 R14, P0, R14, UR4, RZ ;  /* 0x000000040e0e7c10 */ /* 0x000fc8000ff1e0ff */
[----:B-----5:R-:W-:Y:S02]  /*29c00*/  IADD3.X R15, R4, UR19, RZ, P0, !PT ;  /* 0x00000013040f7c10 */ /* 0x020fe400087fe4ff */
[----:B------:R-:W-:-:S03]  /*29c10*/  IADD3 R16, P0, R16, UR4, RZ ;  /* 0x0000000410107c10 */ /* 0x000fc6000ff1e0ff */
[----:B------:R0:W5:Y:S01]  /*29c20*/  LDG.E.U8 R27, desc[UR10][R14.64] ;  /* 0x0000000a0e1b7981 */ /* 0x000162000c1e1100 */
[----:B--2---:R-:W-:-:S05]  /*29c30*/  IADD3.X R17, R3, UR19, RZ, P0, !PT ;  /* 0x0000001303117c10 */ /* 0x004fca00087fe4ff */
[----:B------:R1:W2:Y:S01]  /*29c40*/  LDG.E.U8 R29, desc[UR10][R16.64] ;  /* 0x0000000a101d7981 */ /* 0x0002a2000c1e1100 */
[----:B0-----:R-:W-:-:S05]  /*29c50*/  VIADD R14, R7, UR9 ;  /* 0x00000009070e7c36 */ /* 0x001fca0008000000 */
[----:B------:R-:W-:-:S04]  /*29c60*/  IADD3 R14, P0, R14, UR4, RZ ;  /* 0x000000040e0e7c10 */ /* 0x000fc8000ff1e0ff */
[----:B---3--:R-:W-:-:S05]  /*29c70*/  IADD3.X R15, R2, UR19, RZ, P0, !PT ;  /* 0x00000013020f7c10 */ /* 0x008fca00087fe4ff */
[----:B------:R-:W3:Y:S04]  /*29c80*/  LDG.E.U8 R14, desc[UR10][R14.64] ;  /* 0x0000000a0e0e7981 */ /* 0x000ee8000c1e1100 */
[----:B------:R-:W-:Y:S04]  /*29c90*/  STL [R1+0x32a4], R19 ;  /* 0x0032a41301007387 */ /* 0x000fe80000100800 */
[----:B------:R-:W-:Y:S04]  /*29ca0*/  STL [R1+0x32a8], R21 ;  /* 0x0032a81501007387 */ /* 0x000fe80000100800 */
[----:B------:R-:W-:Y:S04]  /*29cb0*/  STL [R1+0x32ac], R23 ;  /* 0x0032ac1701007387 */ /* 0x000fe80000100800 */
[----:B------:R-:W3:Y:S01]  /*29cc0*/  LDL R0, [R1+0xde0] ;  /* 0x000de00001007983 */ /* 0x000ee20000100800 */
[----:B------:R-:W0:Y:S01]  /*29cd0*/  S2R R12, SR_TID.X ;  /* 0x00000000000c7919 */ /* 0x000e220000002100 */
[----:B-1----:R-:W-:-:S05]  /*29ce0*/  VIADD R16, R6, UR9 ;  /* 0x0000000906107c36 */ /* 0x002fca0008000000 */
[----:B------:R-:W-:Y:S01]  /*29cf0*/  IADD3 R16, P0, R16, UR4, RZ ;  /* 0x0000000410107c10 */ /* 0x000fe2000ff1e0ff */
[----:B----4-:R-:W-:Y:S04]  /*29d00*/  STL [R1+0x3278], R25 ;  /* 0x0032781901007387 */ /* 0x010fe80000100800 */
[----:B-----5:R-:W-:Y:S04]  /*29d10*/  STL [R1+0x3288], R27 ;  /* 0x0032881b01007387 */ /* 0x020fe80000100800 */
[----:B--2---:R1:W-:Y:S04]  /*29d20*/  STL [R1+0x328c], R29 ;  /* 0x00328c1d01007387 */ /* 0x0043e80000100800 */
[----:B-1----:R-:W2:Y:S04]  /*29d30*/  LDL.LU R29, [R1+0x80] ;  /* 0x00008000011d7983 */ /* 0x002ea80000300800 */
[----:B------:R-:W4:Y:S04]  /*29d40*/  LDL.LU R27, [R1+0x40] ;  /* 0x00004000011b7983 */ /* 0x000f280000300800 */
[----:B------:R-:W5:Y:S04]  /*29d50*/  LDL.LU R25, [R1+0x3c] ;  /* 0x00003c0001197983 */ /* 0x000f680000300800 */
[----:B------:R-:W5:Y:S04]  /*29d60*/  LDL.LU R23, [R1+0x38] ;  /* 0x0000380001177983 */ /* 0x000f680000300800 */
[----:B------:R-:W5:Y:S04]  /*29d70*/  LDL.LU R21, [R1+0x34] ;  /* 0x0000340001157983 */ /* 0x000f680000300800 */
[----:B------:R-:W5:Y:S04]  /*29d80*/  LDL.LU R19, [R1+0x30] ;  /* 0x0000300001137983 */ /* 0x000f680000300800 */
[----:B------:R-:W5:Y:S04]  /*29d90*/  LDL.LU R13, [R1+0x18] ;  /* 0x00001800010d7983 */ /* 0x000f680000300800 */
[----:B------:R-:W5:Y:S04]  /*29da0*/  LDL.LU R20, [R1+0x14] ;  /* 0x0000140001147983 */ /* 0x000f680000300800 */
[----:B------:R-:W5:Y:S04]  /*29db0*/  LDL.LU R4, [R1+0x8] ;  /* 0x0000080001047983 */ /* 0x000f680000300800 */
[----:B------:R-:W5:Y:S04]  /*29dc0*/  LDL.LU R24, [R1+0x778] ;  /* 0x0007780001187983 */ /* 0x000f680000300800 */
[----:B---3--:R1:W-:Y:S01]  /*29dd0*/  STL [R1+0x3290], R14 ;  /* 0x0032900e01007387 */ /* 0x0083e20000100800 */
[----:B------:R-:W-:-:S03]  /*29de0*/  IADD3.X R17, R0, UR19, RZ, P0, !PT ;  /* 0x0000001300117c10 */ /* 0x000fc600087fe4ff */
[----:B-1----:R-:W3:Y:S04]  /*29df0*/  LDL.LU R14, [R1+0x8c] ;  /* 0x00008c00010e7983 */ /* 0x002ee80000300800 */
[----:B------:R-:W5:Y:S04]  /*29e00*/  LDL.LU R2, [R1+0x774] ;  /* 0x0007740001027983 */ /* 0x000f680000300800 */
[----:B------:R-:W5:Y:S04]  /*29e10*/  LDL.LU R3, [R1+0x770] ;  /* 0x0007700001037983 */ /* 0x000f680000300800 */
[----:B------:R-:W5:Y:S04]  /*29e20*/  LDL.LU R28, [R1+0x76c] ;  /* 0x00076c00011c7983 */ /* 0x000f680000300800 */
[----:B------:R-:W5:Y:S04]  /*29e30*/  LDL.LU R5, [R1+0x6f8] ;  /* 0x0006f80001057983 */ /* 0x000f680000300800 */
[----:B------:R-:W5:Y:S04]  /*29e40*/  LDL.LU R18, [R1+0x6f4] ;  /* 0x0006f40001127983 */ /* 0x000f680000300800 */
[----:B------:R-:W5:Y:S04]  /*29e50*/  LDL.LU R22, [R1+0x6f0] ;  /* 0x0006f00001167983 */ /* 0x000f680000300800 */
[----:B------:R-:W5:Y:S04]  /*29e60*/  LDL.LU R6, [R1+0x6ec] ;  /* 0x0006ec0001067983 */ /* 0x000f680000300800 */
[----:B------:R-:W5:Y:S01]  /*29e70*/  LDL.LU R7, [R1+0x608] ;  /* 0x0006080001077983 */ /* 0x000f620000300800 */
[----:B0-----:R-:W-:-:S03]  /*29e80*/  LOP3.LUT R0, R12, 0x7f, RZ, 0xc0, !PT ;  /* 0x0000007f0c007812 */ /* 0x001fc600078ec0ff */
[----:B------:R-:W5:Y:S04]  /*29e90*/  LDL.LU R8, [R1+0x604] ;  /* 0x0006040001087983 */ /* 0x000f680000300800 */
[----:B------:R-:W5:Y:S04]  /*29ea0*/  LDL.LU R9, [R1+0x600] ;  /* 0x0006000001097983 */ /* 0x000f680000300800 */
[----:B------:R-:W5:Y:S04]  /*29eb0*/  LDL.LU R10, [R1+0x578] ;  /* 0x00057800010a7983 */ /* 0x000f680000300800 */
[----:B------:R-:W5:Y:S04]  /*29ec0*/  LDL.LU R11, [R1+0x574] ;  /* 0x00057400010b7983 */ /* 0x000f680000300800 */
[----:B------:R-:W5:Y:S04]  /*29ed0*/  LDL.LU R12, [R1+0x570] ;  /* 0x00057000010c7983 */ /* 0x000f680000300800 */
[----:B------:R-:W5:Y:S04]  /*29ee0*/  LDG.E.U8 R15, desc[UR10][R16.64] ;  /* 0x0000000a100f7981 */ /* 0x000f68000c1e1100 */
[----:B------:R-:W2:Y:S01]  /*29ef0*/  LDL.LU R17, [R1+0x90] ;  /* 0x0000900001117983 */ /* 0x000ea20000300800 */
[----:B------:R-:W-:Y:S06]  /*29f00*/  BAR.SYNC.DEFER_BLOCKING 0x0 ;  /* 0x0000000000007b1d */ /* 0x000fec0000010000 */
[----:B--2---:R-:W-:Y:S04]  /*29f10*/  STS.U8 [R0+UR7], R17 ;  /* 0x0000001100007988 */ /* 0x004fe80008000007 */
[----:B---3--:R-:W-:Y:S04]  /*29f20*/  STS.U8 [R0+UR7+0x80], R14 ;  /* 0x0000800e00007988 */ /* 0x008fe80008000007 */
[----:B------:R-:W-:Y:S04]  /*29f30*/  STS.U8 [R0+UR7+0x100], R29 ;  /* 0x0001001d00007988 */ /* 0x000fe80008000007 */
[----:B----4-:R-:W-:Y:S04]  /*29f40*/  STS.U8 [R0+UR7+0x180], R27 ;  /* 0x0001801b00007988 */ /* 0x010fe80008000007 */
[----:B-----5:R-:W-:Y:S04]  /*29f50*/  STS.U8 [R0+UR7+0x1000], R25 ;  /* 0x0010001900007988 */ /* 0x020fe80008000007 */
[----:B------:R-:W-:Y:S04]  /*29f60*/  STS.U8 [R0+UR7+0x1080], R23 ;  /* 0x0010801700007988 */ /* 0x000fe80008000007 */
[----:B------:R-:W-:Y:S04]  /*29f70*/  STS.U8 [R0+UR7+0x1100], R21 ;  /* 0x0011001500007988 */ /* 0x000fe80008000007 */
[----:B------:R-:W-:Y:S04]  /*29f80*/  STS.U8 [R0+UR7+0x1180], R19 ;  /* 0x0011801300007988 */ /* 0x000fe80008000007 */
[----:B------:R-:W-:Y:S04]  /*29f90*/  STS.U8 [R0+UR7+0x2000], R13 ;  /* 0x0020000d00007988 */ /* 0x000fe80008000007 */
[----:B------:R-:W-:Y:S04]  /*29fa0*/  STS.U8 [R0+UR7+0x2080], R20 ;  /* 0x0020801400007988 */ /* 0x000fe80008000007 */
[----:B------:R0:W-:Y:S04]  /*29fb0*/  STS.U8 [R0+UR7+0x2100], R4 ;  /* 0x0021000400007988 */ /* 0x0001e80008000007 */
[----:B------:R-:W-:Y:S04]  /*29fc0*/  STL [R1+0x3294], R15 ;  /* 0x0032940f01007387 */ /* 0x000fe80000100800 */
[----:B------:R-:W-:Y:S04]  /*29fd0*/  STS.U8 [R0+UR7+0x2180], R26 ;  /* 0x0021801a00007988 */ /* 0x000fe80008000007 */
[----:B------:R1:W-:Y:S04]  /*29fe0*/  STS.U8 [R0+UR7+0x3000], R24 ;  /* 0x0030001800007988 */ /* 0x0003e80008000007 */
[----:B0-----:R-:W2:Y:S04]  /*29ff0*/  LDL.LU R4, [R1+0x56c] ;  /* 0x00056c0001047983 */ /* 0x001ea80000300800 */
[----:B-1----:R-:W3:Y:S04]  /*2a000*/  LDL.LU R24, [R1+0x4f4] ;  /* 0x0004f40001187983 */ /* 0x002ee80000300800 */
[----:B------:R-:W-:Y:S04]  /*2a010*/  STS.U8 [R0+UR7+0x3080], R2 ;  /* 0x0030800200007988 */ /* 0x000fe80008000007 */
[----:B------:R-:W-:Y:S04]  /*2a020*/  STS.U8 [R0+UR7+0x3100], R3 ;  /* 0x0031000300007988 */ /* 0x000fe80008000007 */
[----:B------:R-:W-:Y:S04]  /*2a030*/  STS.U8 [R0+UR7+0x3180], R28 ;  /* 0x0031801c00007988 */ /* 0x000fe80008000007 */
[----:B------:R-:W-:Y:S04]  /*2a040*/  STS.U8 [R0+UR7+0x4000], R5 ;  /* 0x0040000500007988 */ /* 0x000fe80008000007 */
[----:B------:R-:W-:Y:S04]  /*2a050*/  STS.U8 [R0+UR7+0x4080], R18 ;  /* 0x0040801200007988 */ /* 0x000fe80008000007 */
[----:B------:R0:W-:Y:S04]  /*2a060*/  STS.U8 [R0+UR7+0x4100], R22 ;  /* 0x0041001600007988 */ /* 0x0001e80008000007 */
[----:B------:R1:W-:Y:S04]  /*2a070*/  STS.U8 [R0+UR7+0x4180], R6 ;  /* 0x0041800600007988 */ /* 0x0003e80008000007 */
[----:B0-----:R-:W4:Y:S04]  /*2a080*/  LDL.LU R22, [R1+0x4f0] ;  /* 0x0004f00001167983 */ /* 0x001f280000300800 */
[----:B------:R-:W5:Y:S04]  /*2a090*/  LDL.LU R5, [R1+0x4ec] ;  /* 0x0004ec0001057983 */ /* 0x000f680000300800 */
[----:B------:R-:W5:Y:S04]  /*2a0a0*/  LDL.LU R18, [R1+0x4e8] ;  /* 0x0004e80001127983 */ /* 0x000f680000300800 */
[----:B------:R0:W-:Y:S04]  /*2a0b0*/  STS.U8 [R0+UR7+0x5000], R7 ;  /* 0x0050000700007988 */ /* 0x0001e80008000007 */
[----:B-1----:R-:W5:Y:S04]  /*2a0c0*/  LDL.LU R6, [R1+0x474] ;  /* 0x0004740001067983 */ /* 0x002f680000300800 */
[----:B------:R1:W-:Y:S04]  /*2a0d0*/  STS.U8 [R0+UR7+0x5080], R8 ;  /* 0x0050800800007988 */ /* 0x0003e80008000007 */
[----:B0-----:R-:W5:Y:S04]  /*2a0e0*/  LDL.LU R7, [R1+0x470] ;  /* 0x0004700001077983 */ /* 0x001f680000300800 */
        /* <DEDUP_REMOVED lines=8> */
[----:B-1----:R-:W5:Y:S04]  /*2a170*/  LDL.LU R12, [R1+0x3ec] ;  /* 0x0003ec00010c7983 */ /* 0x002f680000300800 */
        /* <DEDUP_REMOVED lines=16> */
[----:B--2---:R0:W-:Y:S04]  /*2a280*/  STS.U8 [R0+UR7+0x6100], R4 ;  /* 0x0061000400007988 */ /* 0x0041e80008000007 */
[----:B---3--:R1:W-:Y:S04]  /*2a290*/  STS.U8 [R0+UR7+0x6180], R24 ;  /* 0x0061801800007988 */ /* 0x0083e80008000007 */
[----:B0-----:R-:W2:Y:S04]  /*2a2a0*/  LDL.LU R4, [R1+0x1e8] ;  /* 0x0001e80001047983 */ /* 0x001ea80000300800 */
[----:B-1----:R-:W3:Y:S04]  /*2a2b0*/  LDL.LU R24, [R1+0x174] ;  /* 0x0001740001187983 */ /* 0x002ee80000300800 */
[----:B----4-:R0:W-:Y:S04]  /*2a2c0*/  STS.U8 [R0+UR7+0x7000], R22 ;  /* 0x0070001600007988 */ /* 0x0101e80008000007 */
[----:B-----5:R1:W-:Y:S04]  /*2a2d0*/  STS.U8 [R0+UR7+0x7080], R5 ;  /* 0x0070800500007988 */ /* 0x0203e80008000007 */
[----:B------:R4:W-:Y:S04]  /*2a2e0*/  STS.U8 [R0+UR7+0x7100], R18 ;  /* 0x0071001200007988 */ /* 0x0009e80008000007 */
[----:B0-----:R-:W5:Y:S04]  /*2a2f0*/  LDL.LU R22, [R1+0x16c] ;  /* 0x00016c0001167983 */ /* 0x001f680000300800 */
[----:B-1----:R-:W5:Y:S04]  /*2a300*/  LDL.LU R5, [R1+0x32fc] ;  /* 0x0032fc0001057983 */ /* 0x002f680000300800 */
[----:B----4-:R-:W4:Y:S04]  /*2a310*/  LDL.LU R18, [R1+0x32f8] ;  /* 0x0032f80001127983 */ /* 0x010f280000300800 */
[----:B------:R0:W-:Y:S04]  /*2a320*/  STS.U8 [R0+UR7+0x7180], R6 ;  /* 0x0071800600007988 */ /* 0x0001e80008000007 */
[----:B------:R1:W-:Y:S04]  /*2a330*/  STS.U8 [R0+UR7+0x8000], R7 ;  /* 0x0080000700007988 */ /* 0x0003e80008000007 */
[----:B------:R1:W-:Y:S04]  /*2a340*/  STS.U8 [R0+UR7+0x8080], R8 ;  /* 0x0080800800007988 */ /* 0x0003e80008000007 */
[----:B0-----:R-:W4:Y:S04]  /*2a350*/  LDL.LU R6, [R1+0x32f4] ;  /* 0x0032f40001067983 */ /* 0x001f280000300800 */
[----:B-1----:R-:W4:Y:S04]  /*2a360*/  LDL.LU R7, [R1+0x32f0] ;  /* 0x0032f00001077983 */ /* 0x002f280000300800 */
[----:B------:R-:W4:Y:S04]  /*2a370*/  LDL.LU R8, [R1+0x32ec] ;  /* 0x0032ec0001087983 */ /* 0x000f280000300800 */
[----:B------:R0:W-:Y:S04]  /*2a380*/  STS.U8 [R0+UR7+0x8100], R9 ;  /* 0x0081000900007988 */ /* 0x0001e80008000007 */
[----:B------:R1:W-:Y:S04]  /*2a390*/  STS.U8 [R0+UR7+0x8180], R10 ;  /* 0x0081800a00007988 */ /* 0x0003e80008000007 */
[----:B------:R1:W-:Y:S04]  /*2a3a0*/  STS.U8 [R0+UR7+0x9000], R11 ;  /* 0x0090000b00007988 */ /* 0x0003e80008000007 */
[----:B0-----:R-:W4:Y:S04]  /*2a3b0*/  LDL.LU R9, [R1+0x32e8] ;  /* 0x0032e80001097983 */ /* 0x001f280000300800 */
[----:B-1----:R-:W4:Y:S04]  /*2a3c0*/  LDL.LU R10, [R1+0x32e4] ;  /* 0x0032e400010a7983 */ /* 0x002f280000300800 */
[----:B------:R-:W4:Y:S04]  /*2a3d0*/  LDL.LU R11, [R1+0x32e0] ;  /* 0x0032e000010b7983 */ /* 0x000f280000300800 */
[----:B------:R0:W-:Y:S04]  /*2a3e0*/  STS.U8 [R0+UR7+0x9080], R12 ;  /* 0x0090800c00007988 */ /* 0x0001e80008000007 */
[----:B0-----:R-:W4:Y:S04]  /*2a3f0*/  LDL.LU R12, [R1+0x32dc] ;  /* 0x0032dc00010c7983 */ /* 0x001f280000300800 */
[----:B------:R-:W-:Y:S04]  /*2a400*/  STS.U8 [R0+UR7+0x9100], R26 ;  /* 0x0091001a00007988 */ /* 0x000fe80008000007 */
[----:B------:R-:W-:Y:S04]  /*2a410*/  STS.U8 [R0+UR7+0x9180], R15 ;  /* 0x0091800f00007988 */ /* 0x000fe80008000007 */
[----:B------:R-:W-:Y:S04]  /*2a420*/  STS.U8 [R0+UR7+0xa000], R16 ;  /* 0x00a0001000007988 */ /* 0x000fe80008000007 */
[----:B------:R-:W-:Y:S04]  /*2a430*/  STS.U8 [R0+UR7+0xa080], R17 ;  /* 0x00a0801100007988 */ /* 0x000fe80008000007 */
[----:B------:R0:W-:Y:S04]  /*2a440*/  STS.U8 [R0+UR7+0xa100], R3 ;  /* 0x00a1000300007988 */ /* 0x0001e80008000007 */
[----:B------:R1:W-:Y:S04]  /*2a450*/  STS.U8 [R0+UR7+0xa180], R28 ;  /* 0x00a1801c00007988 */ /* 0x0003e80008000007 */
[----:B0-----:R-:W4:Y:S04]  /*2a460*/  LDL.LU R3, [R1+0xf8] ;  /* 0x0000f80001037983 */ /* 0x001f280000300800 */
[----:B-1----:R-:W4:Y:S04]  /*2a470*/  LDL.LU R28, [R1+0xf0] ;  /* 0x0000f000011c7983 */ /* 0x002f280000300800 */
[----:B------:R-:W-:Y:S04]  /*2a480*/  STS.U8 [R0+UR7+0xb000], R14 ;  /* 0x00b0000e00007988 */ /* 0x000fe80008000007 */
        /* <DEDUP_REMOVED lines=9> */
[----:B--2---:R-:W-:Y:S04]  /*2a520*/  STS.U8 [R0+UR7+0xd100], R4 ;  /* 0x00d1000400007988 */ /* 0x004fe80008000007 */
[----:B---3--:R0:W-:Y:S02]  /*2a530*/  STS.U8 [R0+UR7+0xd180], R24 ;  /* 0x00d1801800007988 */ /* 0x0081e40008000007 */
[----:B0-----:R-:W0:Y:S02]  /*2a540*/  S2R R24, SR_TID.X ;  /* 0x0000000000187919 */ /* 0x001e240000002100 */
[----:B-----5:R1:W-:Y:S04]  /*2a550*/  STS.U8 [R0+UR7+0xe000], R22 ;  /* 0x00e0001600007988 */ /* 0x0203e80008000007 */
[----:B-1----:R-:W2:Y:S04]  /*2a560*/  LDL.LU R22, [R1+0xe8] ;  /* 0x0000e80001167983 */ /* 0x002ea80000300800 */
[----:B------:R-:W3:Y:S04]  /*2a570*/  LDL.LU R4, [R1+0x98] ;  /* 0x0000980001047983 */ /* 0x000ee80000300800 */
[----:B----4-:R-:W-:Y:S04]  /*2a580*/  STS.U8 [R0+UR7+0xe080], R12 ;  /* 0x00e0800c00007988 */ /* 0x010fe80008000007 */
[----:B------:R0:W-:Y:S02]  /*2a590*/  STS.U8 [R0+UR7+0xe100], R11 ;  /* 0x00e1000b00007988 */ /* 0x0001e40008000007 */
[----:B0-----:R-:W-:-:S02]  /*2a5a0*/  LOP3.LUT R11, R24, 0x7f, RZ, 0xc0, !PT ;  /* 0x0000007f180b7812 */ /* 0x001fc400078ec0ff */
[----:B------:R-:W4:Y:S04]  /*2a5b0*/  LDL.LU R24, [R1+0x84] ;  /* 0x0000840001187983 */ /* 0x000f280000300800 */
[----:B------:R-:W-:Y:S04]  /*2a5c0*/  STS.U8 [R11+UR7+0xe180], R10 ;  /* 0x00e1800a0b007988 */ /* 0x000fe80008000007 */
[----:B------:R-:W-:Y:S04]  /*2a5d0*/  STS.U8 [R11+UR7+0xf000], R9 ;  /* 0x00f000090b007988 */ /* 0x000fe80008000007 */
[----:B------:R0:W-:Y:S04]  /*2a5e0*/  STS.U8 [R11+UR7+0xf080], R8 ;  /* 0x00f080080b007988 */ /* 0x0001e80008000007 */
[----:B------:R1:W-:Y:S04]  /*2a5f0*/  STS.U8 [R11+UR7+0xf100], R7 ;  /* 0x00f100070b007988 */ /* 0x0003e80008000007 */
[----:B------:R5:W-:Y:S04]  /*2a600*/  STS.U8 [R11+UR7+0xf180], R6 ;  /* 0x00f180060b007988 */ /* 0x000be80008000007 */
[----:B0-----:R-:W4:Y:S04]  /*2a610*/  LDL.LU R8, [R1+0x64] ;  /* 0x0000640001087983 */ /* 0x001f280000300800 */
[----:B-1----:R-:W4:Y:S01]  /*2a620*/  LDL.LU R7, [R1+0x74] ;  /* 0x0000740001077983 */ /* 0x002f220000300800 */
[----:B-----5:R-:W-:-:S03]  /*2a630*/  LOP3.LUT R6, R11, 0x10, RZ, 0x3c, !PT ;  /* 0x000000100b067812 */ /* 0x020fc600078e3cff */
[----:B------:R0:W-:Y:S04]  /*2a640*/  STL [R1+0x32cc], R11 ;  /* 0x0032cc0b01007387 */ /* 0x0001e80000100800 */
[----:B0-----:R-:W5:Y:S04]  /*2a650*/  LDL.LU R11, [R1+0x78] ;  /* 0x00007800010b7983 */ /* 0x001f680000300800 */
        /* <DEDUP_REMOVED lines=17> */
[----:B------:R0:W-:Y:S04]  /*2a770*/  STS.U8 [R6+UR7+0x200], R3 ;  /* 0x0002000306007988 */ /* 0x0001e80008000007 */
[----:B------:R-:W5:Y:S04]  /*2a780*/  LDL.LU R2, [R1+0x55c] ;  /* 0x00055c0001027983 */ /* 0x000f680000300800 */
[----:B------:R1:W-:Y:S04]  /*2a790*/  STS.U8 [R6+UR7+0x280], R28 ;  /* 0x0002801c06007988 */ /* 0x0003e80008000007 */
[----:B0-----:R-:W5:Y:S04]  /*2a7a0*/  LDL.LU R3, [R1+0x554] ;  /* 0x0005540001037983 */ /* 0x001f680000300800 */
[----:B-1----:R-:W5:Y:S04]  /*2a7b0*/  LDL.LU R28, [R1+0x54c] ;  /* 0x00054c00011c7983 */ /* 0x002f680000300800 */
[----:B--2---:R0:W-:Y:S04]  /*2a7c0*/  STS.U8 [R6+UR7+0x300], R22 ;  /* 0x0003001606007988 */ /* 0x0041e80008000007 */
[----:B---3--:R1:W-:Y:S04]  /*2a7d0*/  STS.U8 [R6+UR7+0x380], R4 ;  /* 0x0003800406007988 */ /* 0x0083e80008000007 */
[----:B0-----:R-:W2:Y:S04]  /*2a7e0*/  LDL.LU R22, [R1+0x32d8] ;  /* 0x0032d80001167983 */ /* 0x001ea80000300800 */
[----:B-1----:R-:W3:Y:S04]  /*2a7f0*/  LDL.LU R4, [R1+0x4e0] ;  /* 0x0004e00001047983 */ /* 0x002ee80000300800 */
[----:B----4-:R0:W-:Y:S04]  /*2a800*/  STS.U8 [R6+UR7+0x1200], R24 ;  /* 0x0012001806007988 */ /* 0x0101e80008000007 */
[----:B0-----:R-:W4:Y:S04]  /*2a810*/  LDL.LU R24, [R1+0x32d4] ;  /* 0x0032d40001187983 */ /* 0x001f280000300800 */
[----:B-----5:R-:W-:Y:S04]  /*2a820*/  STS.U8 [R6+UR7+0x1280], R11 ;  /* 0x0012800b06007988 */ /* 0x020fe80008000007 */
[----:B------:R0:W-:Y:S04]  /*2a830*/  STS.U8 [R6+UR7+0x6380], R20 ;  /* 0x0063801406007988 */ /* 0x0001e80008000007 */
[----:B0-----:R-:W5:Y:S04]  /*2a840*/  LDL.LU R20, [R1+0x4d8] ;  /* 0x0004d80001147983 */ /* 0x001f680000300800 */
[----:B------:R0:W-:Y:S04]  /*2a850*/  STS.U8 [R6+UR7+0x7380], R28 ;  /* 0x0073801c06007988 */ /* 0x0001e80008000007 */
[----:B0-----:R-:W5:Y:S04]  /*2a860*/  LDL.LU R28, [R1+0x4d0] ;  /* 0x0004d000011c7983 */ /* 0x001f680000300800 */
[----:B------:R-:W2:Y:S04]  /*2a870*/  LDL.LU R11, [R1+0x460] ;  /* 0x00046000010b7983 */ /* 0x000ea80000300800 */
[----:B------:R-:W-:Y:S04]  /*2a880*/  STS.U8 [R6+UR7+0x7200], R0 ;  /* 0x0072000006007988 */ /* 0x000fe80008000007 */
[----:B------:R-:W-:Y:S04]  /*2a890*/  STS.U8 [R6+UR7+0x7280], R2 ;  /* 0x0072800206007988 */ /* 0x000fe80008000007 */
[----:B------:R-:W-:Y:S04]  /*2a8a0*/  STS.U8 [R6+UR7+0x7300], R3 ;  /* 0x0073000306007988 */ /* 0x000fe80008000007 */
[----:B------:R-:W-:Y:S04]  /*2a8b0*/  STS.U8 [R6+UR7+0x2380], R5 ;  /* 0x0023800506007988 */ /* 0x000fe80008000007 */
[----:B------:R-:W-:Y:S04]  /*2a8c0*/  STS.U8 [R6+UR7+0x2300], R18 ;  /* 0x0023001206007988 */ /* 0x000fe80008000007 */
[----:B--2---:R0:W-:Y:S04]  /*2a8d0*/  STL [R1+0x32d0], R11 ;  /* 0x0032d00b01007387 */ /* 0x0041e80000100800 */
[----:B0-----:R-:W2:Y:S04]  /*2a8e0*/  LDL.LU R11, [R1+0x4c8] ;  /* 0x0004c800010b7983 */ /* 0x001ea80000300800 */
[----:B------:R-:W2:Y:S04]  /*2a8f0*/  LDL.LU R0, [R1+0x458] ;  /* 0x0004580001007983 */ /* 0x000ea80000300800 */
[----:B------:R-:W2:Y:S04]  /*2a900*/  LDL.LU R2, [R1+0x450] ;  /* 0x0004500001027983 */ /* 0x000ea80000300800 */
[----:B---3--:R0:W-:Y:S04]  /*2a910*/  STS.U8 [R6+UR7+0x8200], R4 ;  /* 0x0082000406007988 */ /* 0x0081e80008000007 */
[----:B------:R-:W3:Y:S04]  /*2a920*/  LDL.LU R3, [R1+0x448] ;  /* 0x0004480001037983 */ /* 0x000ee80000300800 */
[----:B------:R1:W-:Y:S04]  /*2a930*/  STS.U8 [R6+UR7+0x2280], R22 ;  /* 0x0022801606007988 */ /* 0x0003e80008000007 */
[----:B0-----:R-:W3:Y:S04]  /*2a940*/  LDL.LU R4, [R1+0x3e0] ;  /* 0x0003e00001047983 */ /* 0x001ee80000300800 */
[----:B------:R-:W3:Y:S04]  /*2a950*/  LDL.LU R5, [R1+0x3d8] ;  /* 0x0003d80001057983 */ /* 0x000ee80000300800 */
[----:B------:R-:W3:Y:S04]  /*2a960*/  LDL.LU R18, [R1+0x3d0] ;  /* 0x0003d00001127983 */ /* 0x000ee80000300800 */
[----:B----4-:R0:W-:Y:S04]  /*2a970*/  STS.U8 [R6+UR7+0x2200], R24 ;  /* 0x0022001806007988 */ /* 0x0101e80008000007 */
[----:B-1----:R-:W4:Y:S04]  /*2a980*/  LDL.LU R22, [R1+0x3c8] ;  /* 0x0003c80001167983 */ /* 0x002f280000300800 */
[----:B------:R1:W-:Y:S04]  /*2a990*/  STS.U8 [R6+UR7+0x1300], R7 ;  /* 0x0013000706007988 */ /* 0x0003e80008000007 */
[----:B0-----:R-:W4:Y:S04]  /*2a9a0*/  LDL.LU R24, [R1+0x360] ;  /* 0x0003600001187983 */ /* 0x001f280000300800 */
[----:B------:R0:W-:Y:S04]  /*2a9b0*/  STS.U8 [R6+UR7+0x1380], R8 ;  /* 0x0013800806007988 */ /* 0x0001e80008000007 */
        /* <DEDUP_REMOVED lines=31> */
[----:B-----5:R0:W-:Y:S04]  /*2abb0*/  STS.U8 [R6+UR7+0x8280], R20 ;  /* 0x0082801406007988 */ /* 0x0201e80008000007 */
[----:B-1----:R-:W5:Y:S04]  /*2abc0*/  LDL.LU R13, [R1+0x134] ;  /* 0x00013400010d7983 */ /* 0x002f680000300800 */
[----:B------:R1:W-:Y:S04]  /*2abd0*/  STS.U8 [R6+UR7+0x8300], R28 ;  /* 0x0083001c06007988 */ /* 0x0003e80008000007 */
[----:B0-----:R-:W5:Y:S04]  /*2abe0*/  LDL.LU R20, [R1+0x130] ;  /* 0x0001300001147983 */ /* 0x001f680000300800 */
[----:B-1----:R-:W5:Y:S04]  /*2abf0*/  LDL.LU R28, [R1+0x94] ;  /* 0x00009400011c7983 */ /* 0x002f680000300800 */
[----:B--2---:R0:W-:Y:S04]  /*2ac00*/  STS.U8 [R6+UR7+0x8380], R11 ;  /* 0x0083800b06007988 */ /* 0x0041e80008000007 */
[----:B0-----:R-:W2:Y:S04]  /*2ac10*/  LDL.LU R11, [R1+0x32d0] ;  /* 0x0032d000010b7983 */ /* 0x001ea80000300800 */
[----:B------:R-:W-:Y:S04]  /*2ac20*/  STS.U8 [R6+UR7+0x9280], R0 ;  /* 0x0092800006007988 */ /* 0x000fe80008000007 */
[----:B------:R-:W-:Y:S04]  /*2ac30*/  STS.U8 [R6+UR7+0x9300], R2 ;  /* 0x0093000206007988 */ /* 0x000fe80008000007 */
[----:B---3--:R-:W-:Y:S04]  /*2ac40*/  STS.U8 [R6+UR7+0x9380], R3 ;  /* 0x0093800306007988 */ /* 0x008fe80008000007 */
[----:B------:R-:W-:Y:S04]  /*2ac50*/  STS.U8 [R6+UR7+0xa280], R5 ;  /* 0x00a2800506007988 */ /* 0x000fe80008000007 */
[----:B------:R-:W-:Y:S04]  /*2ac60*/  STS.U8 [R6+UR7+0xa200], R4 ;  /* 0x00a2000406007988 */ /* 0x000fe80008000007 */
[----:B------:R-:W-:Y:S04]  /*2ac70*/  STS.U8 [R6+UR7+0xa300], R18 ;  /* 0x00a3001206007988 */ /* 0x000fe80008000007 */
[----:B----4-:R-:W-:Y:S04]  /*2ac80*/  STS.U8 [R6+UR7+0xa380], R22 ;  /* 0x00a3801606007988 */ /* 0x010fe80008000007 */
[----:B--2---:R0:W-:Y:S04]  /*2ac90*/  STS.U8 [R6+UR7+0x9200], R11 ;  /* 0x0092000b06007988 */ /* 0x0041e80008000007 */
[----:B0-----:R-:W2:Y:S04]  /*2aca0*/  LDL.LU R11, [R1+0x32cc] ;  /* 0x0032cc00010b7983 */ /* 0x001ea80000300800 */
[----:B------:R0:W-:Y:S04]  /*2acb0*/  STS.U8 [R6+UR7+0xc200], R10 ;  /* 0x00c2000a06007988 */ /* 0x0001e80008000007 */
[----:B------:R-:W-:Y:S04]  /*2acc0*/  STS.U8 [R6+UR7+0xb200], R24 ;  /* 0x00b2001806007988 */ /* 0x000fe80008000007 */
[----:B------:R1:W-:Y:S01]  /*2acd0*/  STS.U8 [R6+UR7+0xb280], R7 ;  /* 0x00b2800706007988 */ /* 0x0003e20008000007 */
[----:B0-----:R-:W0:Y:S03]  /*2ace0*/  S2R R10, SR_TID.X ;  /* 0x00000000000a7919 */ /* 0x001e260000002100 */
[----:B------:R3:W-:Y:S04]  /*2acf0*/  STS.U8 [R6+UR7+0xb300], R8 ;  /* 0x00b3000806007988 */ /* 0x0007e80008000007 */
[----:B------:R4:W-:Y:S04]  /*2ad00*/  STS.U8 [R6+UR7+0xb380], R9 ;  /* 0x00b3800906007988 */ /* 0x0009e80008000007 */
[----:B------:R-:W-:Y:S04]  /*2ad10*/  STS.U8 [R6+UR7+0xc280], R12 ;  /* 0x00c2800c06007988 */ /* 0x000fe80008000007 */
[----:B------:R-:W-:Y:S04]  /*2ad20*/  STS.U8 [R6+UR7+0xc300], R26 ;  /* 0x00c3001a06007988 */ /* 0x000fe80008000007 */
[----:B------:R-:W-:Y:S04]  /*2ad30*/  STS.U8 [R6+UR7+0xc380], R15 ;  /* 0x00c3800f06007988 */ /* 0x000fe80008000007 */
[----:B------:R-:W-:Y:S04]  /*2ad40*/  STS.U8 [R6+UR7+0xd200], R16 ;  /* 0x00d2001006007988 */ /* 0x000fe80008000007 */
[----:B------:R-:W-:Y:S01]  /*2ad50*/  STS.U8 [R6+UR7+0xd280], R17 ;  /* 0x00d2801106007988 */ /* 0x000fe20008000007 */
[----:B0-----:R-:W-:-:S03]  /*2ad60*/  IMAD.SHL.U32 R5, R10, 0x80, RZ ;  /* 0x000000800a057824 */ /* 0x001fc600078e00ff */
[----:B------:R-:W-:Y:S01]  /*2ad70*/  STS.U8 [R6+UR7+0xd300], R14 ;  /* 0x00d3000e06007988 */ /* 0x000fe20008000007 */
[----:B-1----:R-:W-:-:S03]  /*2ad80*/  SHF.R.S32.HI R7, RZ, 0x1, R10 ;  /* 0x00000001ff077819 */ /* 0x002fc6000001140a */
[----:B------:R-:W-:Y:S01]  /*2ad90*/  STS.U8 [R6+UR7+0xd380], R29 ;  /* 0x00d3801d06007988 */ /* 0x000fe20008000007 */
[----:B------:R-:W-:-:S03]  /*2ada0*/  LOP3.LUT R5, R5, 0x200, RZ, 0xc0, !PT ;  /* 0x0000020005057812 */ /* 0x000fc600078ec0ff */
[----:B------:R-:W-:Y:S04]  /*2adb0*/  STS.U8 [R6+UR7+0xe200], R27 ;  /* 0x00e2001b06007988 */ /* 0x000fe80008000007 */
[----:B------:R-:W-:Y:S04]  /*2adc0*/  STS.U8 [R6+UR7+0xe280], R25 ;  /* 0x00e2801906007988 */ /* 0x000fe80008000007 */
[----:B------:R-:W-:Y:S04]  /*2add0*/  STS.U8 [R6+UR7+0xe300], R23 ;  /* 0x00e3001706007988 */ /* 0x000fe80008000007 */
[----:B------:R-:W-:Y:S04]  /*2ade0*/  STS.U8 [R6+UR7+0xe380], R21 ;  /* 0x00e3801506007988 */ /* 0x000fe80008000007 */
[----:B------:R-:W-:Y:S04]  /*2adf0*/  STS.U8 [R6+UR7+0xf200], R19 ;  /* 0x00f2001306007988 */ /* 0x000fe80008000007 */
[----:B-----5:R-:W-:Y:S04]  /*2ae00*/  STS.U8 [R6+UR7+0xf280], R13 ;  /* 0x00f2800d06007988 */ /* 0x020fe80008000007 */
[----:B------:R-:W-:Y:S04]  /*2ae10*/  STS.U8 [R6+UR7+0xf300], R20 ;  /* 0x00f3001406007988 */ /* 0x000fe80008000007 */
[----:B------:R0:W-:Y:S04]  /*2ae20*/  STS.U8 [R6+UR7+0xf380], R28 ;  /* 0x00f3801c06007988 */ /* 0x0001e80008000007 */
[----:B------:R-:W5:Y:S01]  /*2ae30*/  LDL.LU R0, [R1+0x32c8] ;  /* 0x0032c80001007983 */ /* 0x000f620000300800 */
[----:B---3--:R-:W-:Y:S01]  /*2ae40*/  SHF.R.S32.HI R8, RZ, 0x3, R10 ;  /* 0x00000003ff087819 */ /* 0x008fe2000001140a */
[----:B----4-:R-:W-:-:S02]  /*2ae50*/  IMAD.SHL.U32 R9, R10, 0x2, RZ ;  /* 0x000000020a097824 */ /* 0x010fc400078e00ff */
[----:B------:R-:W3:Y:S01]  /*2ae60*/  LDL.LU R2, [R1+0x32c4] ;  /* 0x0032c40001027983 */ /* 0x000ee20000300800 */
[----:B0-----:R-:W-:Y:S01]  /*2ae70*/  IMAD.SHL.U32 R6, R10, 0x40, RZ ;  /* 0x000000400a067824 */ /* 0x001fe200078e00ff */
[----:B------:R-:W-:Y:S02]  /*2ae80*/  SGXT R8, R8, 0x1 ;  /* 0x000000010808781a */ /* 0x000fe40000000200 */
[----:B------:R-:W4:Y:S02]  /*2ae90*/  LDL.LU R3, [R1+0x32c0] ;  /* 0x0032c00001037983 */ /* 0x000f240000300800 */
[----:B------:R-:W-:Y:S02]  /*2aea0*/  LOP3.LUT R5, R5, 0x40, R6, 0xf8, !PT ;  /* 0x0000004005057812 */ /* 0x000fe400078ef806 */
[----:B------:R-:W5:Y:S01]  /*2aeb0*/  LDL.LU R4, [R1+0x32bc] ;  /* 0x0032bc0001047983 */ /* 0x000f620000300800 */
[----:B------:R-:W-:Y:S02]  /*2aec0*/  SGXT R6, R7, 0x1 ;  /* 0x000000010706781a */ /* 0x000fe40000000200 */
[----:B------:R-:W-:Y:S01]  /*2aed0*/  LOP3.LUT R7, R10, 0x7, RZ, 0xc0, !PT ;  /* 0x000000070a077812 */ /* 0x000fe200078ec0ff */
[----:B------:R-:W3:Y:S01]  /*2aee0*/  LDL.LU R27, [R1+0x100] ;  /* 0x00010000011b7983 */ /* 0x000ee20000300800 */
[----:B------:R-:W-:-:S02]  /*2aef0*/  LOP3.LUT R5, R5, 0x120, R6, 0xf8, !PT ;  /* 0x0000012005057812 */ /* 0x000fc400078ef806 */
[----:B------:R-:W-:Y:S01]  /*2af00*/  LOP3.LUT R6, R10, 0x60, RZ, 0xc0, !PT ;  /* 0x000000600a067812 */ /* 0x000fe200078ec0ff */
[----:B------:R-:W4:Y:S04]  /*2af10*/  LDL.LU R25, [R1+0xfc] ;  /* 0x0000fc0001197983 */ /* 0x000f280000300800 */
[C---:B------:R-:W-:Y:S01]  /*2af20*/  IMAD R6, R7.reuse, 0x4, R6 ;  /* 0x0000000407067824 */ /* 0x040fe200078e0206 */
[----:B------:R-:W-:Y:S01]  /*2af30*/  LOP3.LUT R8, R8, 0x90, RZ, 0xc0, !PT ;  /* 0x0000009008087812 */ /* 0x000fe200078ec0ff */
[----:B------:R-:W-:Y:S01]  /*2af40*/  IMAD.SHL.U32 R7, R7, 0x10, RZ ;  /* 0x0000001007077824 */ /* 0x000fe200078e00ff */
[----:B------:R-:W5:Y:S04]  /*2af50*/  LDL.LU R23, [R1+0xf4] ;  /* 0x0000f40001177983 */ /* 0x000f680000300800 */
[----:B------:R-:W-:Y:S01]  /*2af60*/  LOP3.LUT R7, R7, 0x30, R9, 0x78, !PT ;  /* 0x0000003007077812 */ /* 0x000fe200078e7809 */
[----:B------:R-:W5:Y:S01]  /*2af70*/  LDL.LU R21, [R1+0xec] ;  /* 0x0000ec0001157983 */ /* 0x000f620000300800 */
[----:B------:R-:W-:-:S03]  /*2af80*/  LOP3.LUT R8, R8, 0x10, R10, 0x78, !PT ;  /* 0x0000001008087812 */ /* 0x000fc600078e780a */
[----:B------:R-:W-:Y:S01]  /*2af90*/  IMAD.U32 R6, R6, 0x80, R7 ;  /* 0x0000008006067824 */ /* 0x000fe200078e0007 */
[----:B------:R-:W5:Y:S01]  /*2afa0*/  LDL.LU R19, [R1+0x88] ;  /* 0x0000880001137983 */ /* 0x000f620000300800 */
[----:B------:R-:W-:-:S03]  /*2afb0*/  LOP3.LUT R8, R5, R8, RZ, 0xfc, !PT ;  /* 0x0000000805087212 */ /* 0x000fc600078efcff */
[----:B------:R-:W5:Y:S04]  /*2afc0*/  LDL.LU R13, [R1+0x7c] ;  /* 0x00007c00010d7983 */ /* 0x000f680000300800 */
[----:B------:R-:W3:Y:S04]  /*2afd0*/  LDL.LU R20, [R1+0x70] ;  /* 0x0000700001147983 */ /* 0x000ee80000300800 */
[----:B------:R-:W4:Y:S04]  /*2afe0*/  LDL.LU R28, [R1+0x6c] ;  /* 0x00006c00011c7983 */ /* 0x000f280000300800 */
[----:B------:R-:W-:Y:S04]  /*2aff0*/  STL [R1+0x134], R6 ;  /* 0x0001340601007387 */ /* 0x000fe80000100800 */
[----:B--2---:R-:W-:Y:S04]  /*2b000*/  STL [R1+0x32b0], R11 ;  /* 0x0032b00b01007387 */ /* 0x004fe80000100800 */
[----:B------:R-:W-:Y:S04]  /*2b010*/  STL [R1+0x130], R8 ;  /* 0x0001300801007387 */ /* 0x000fe80000100800 */
[----:B------:R0:W-:Y:S04]  /*2b020*/  STL [R1+0x3260], R8 ;  /* 0x0032600801007387 */ /* 0x0001e80000100800 */
[----:B0-----:R-:W2:Y:S01]  /*2b030*/  LDL.LU R8, [R1+0x6e0] ;  /* 0x0006e00001087983 */ /* 0x001ea20000300800 */
[----:B------:R-:W-:-:S05]  /*2b040*/  LOP3.LUT R5, R11, 0x20, RZ, 0x3c, !PT ;  /* 0x000000200b057812 */ /* 0x000fca00078e3cff */
[----:B---3--:R-:W-:Y:S04]  /*2b050*/  STS.U8 [R5+UR7+0x1500], R20 ;  /* 0x0015001405007988 */ /* 0x008fe80008000007 */
[----:B----4-:R-:W-:Y:S04]  /*2b060*/  STS.U8 [R5+UR7+0x1580], R28 ;  /* 0x0015801c05007988 */ /* 0x010fe80008000007 */
[----:B--2---:R0:W-:Y:S04]  /*2b070*/  STL [R1+0x32b8], R8 ;  /* 0x0032b80801007387 */ /* 0x0041e80000100800 */
[----:B0-----:R-:W2:Y:S04]  /*2b080*/  LDL.LU R8, [R1+0x768] ;  /* 0x0007680001087983 */ /* 0x001ea80000300800 */
[----:B------:R-:W3:Y:S04]  /*2b090*/  LDL.LU R11, [R1+0x6d8] ;  /* 0x0006d800010b7983 */ /* 0x000ee80000300800 */
[----:B------:R-:W4:Y:S04]  /*2b0a0*/  LDL.LU R6, [R1+0x6d0] ;  /* 0x0006d00001067983 */ /* 0x000f280000300800 */
        /* <DEDUP_REMOVED lines=14> */
[----:B------:R0:W-:Y:S04]  /*2b190*/  STS.U8 [R5+UR7+0x400], R27 ;  /* 0x0004001b05007988 */ /* 0x0001e80008000007 */
[----:B------:R-:W4:Y:S04]  /*2b1a0*/  LDL.LU R29, [R1+0x4d4] ;  /* 0x0004d400011d7983 */ /* 0x000f280000300800 */
[----:B------:R1:W-:Y:S04]  /*2b1b0*/  STS.U8 [R5+UR7+0x480], R25 ;  /* 0x0004801905007988 */ /* 0x0003e80008000007 */
[----:B0-----:R-:W4:Y:S04]  /*2b1c0*/  LDL.LU R27, [R1+0x4cc] ;  /* 0x0004cc00011b7983 */ /* 0x001f280000300800 */
[----:B-----5:R0:W-:Y:S04]  /*2b1d0*/  STS.U8 [R5+UR7+0x500], R23 ;  /* 0x0005001705007988 */ /* 0x0201e80008000007 */
        /* <DEDUP_REMOVED lines=16> */
[----:B--2---:R0:W-:Y:S04]  /*2b2e0*/  STS.U8 [R5+UR7+0x3400], R8 ;  /* 0x0034000805007988 */ /* 0x0041e80008000007 */
[----:B---3--:R-:W-:Y:S04]  /*2b2f0*/  STS.U8 [R5+UR7+0x4500], R11 ;  /* 0x0045000b05007988 */ /* 0x008fe80008000007 */
[----:B0-----:R-:W2:Y:S04]  /*2b300*/  LDL.LU R8, [R1+0x32b8] ;  /* 0x0032b80001087983 */ /* 0x001ea80000300800 */
[----:B----4-:R0:W-:Y:S04]  /*2b310*/  STS.U8 [R5+UR7+0x7400], R20 ;  /* 0x0074001405007988 */ /* 0x0101e80008000007 */
[----:B------:R1:W-:Y:S04]  /*2b320*/  STS.U8 [R5+UR7+0x7480], R28 ;  /* 0x0074801c05007988 */ /* 0x0003e80008000007 */
[----:B0-----:R-:W3:Y:S04]  /*2b330*/  LDL.LU R20, [R1+0x3dc] ;  /* 0x0003dc0001147983 */ /* 0x001ee80000300800 */
[----:B-1----:R-:W4:Y:S04]  /*2b340*/  LDL.LU R28, [R1+0x3d4] ;  /* 0x0003d400011c7983 */ /* 0x002f280000300800 */
[----:B------:R-:W5:Y:S04]  /*2b350*/  LDL.LU R11, [R1+0x364] ;  /* 0x00036400010b7983 */ /* 0x000f680000300800 */
[----:B------:R-:W-:Y:S04]  /*2b360*/  STS.U8 [R5+UR7+0x4580], R6 ;  /* 0x0045800605007988 */ /* 0x000fe80008000007 */
[----:B------:R-:W-:Y:S04]  /*2b370*/  STS.U8 [R5+UR7+0x5400], R7 ;  /* 0x0054000705007988 */ /* 0x000fe80008000007 */
[----:B------:R-:W-:Y:S04]  /*2b380*/  STS.U8 [R5+UR7+0x5480], R9 ;  /* 0x0054800905007988 */ /* 0x000fe80008000007 */
[----:B-----5:R0:W-:Y:S04]  /*2b390*/  STL [R1+0x32b4], R11 ;  /* 0x0032b40b01007387 */ /* 0x0201e80000100800 */
[----:B0-----:R-:W5:Y:S04]  /*2b3a0*/  LDL.LU R11, [R1+0x3cc] ;  /* 0x0003cc00010b7983 */ /* 0x001f680000300800 */
[----:B------:R0:W-:Y:S04]  /*2b3b0*/  STS.U8 [R5+UR7+0x9480], R23 ;  /* 0x0094801705007988 */ /* 0x0001e80008000007 */
[----:B------:R1:W-:Y:S04]  /*2b3c0*/  STS.U8 [R5+UR7+0x9500], R21 ;  /* 0x0095001505007988 */ /* 0x0003e80008000007 */
[----:B------:R2:W-:Y:S04]  /*2b3d0*/  STS.U8 [R5+UR7+0x9580], R19 ;  /* 0x0095801305007988 */ /* 0x0005e80008000007 */
[----:B0-----:R-:W5:Y:S04]  /*2b3e0*/  LDL.LU R23, [R1+0x35c] ;  /* 0x00035c0001177983 */ /* 0x001f680000300800 */
[----:B-1----:R-:W5:Y:S04]  /*2b3f0*/  LDL.LU R21, [R1+0x354] ;  /* 0x0003540001157983 */ /* 0x002f680000300800 */
[----:B------:R0:W-:Y:S04]  /*2b400*/  STS.U8 [R5+UR7+0xa400], R13 ;  /* 0x00a4000d05007988 */ /* 0x0001e80008000007 */
[----:B--2---:R-:W2:Y:S04]  /*2b410*/  LDL.LU R19, [R1+0x34c] ;  /* 0x00034c0001137983 */ /* 0x004ea80000300800 */
[----:B------:R1:W-:Y:S04]  /*2b420*/  STS.U8 [R5+UR7+0x3480], R0 ;  /* 0x0034800005007988 */ /* 0x0003e80008000007 */
[----:B0-----:R-:W2:Y:S04]  /*2b430*/  LDL.LU R13, [R1+0x2e4] ;  /* 0x0002e400010d7983 */ /* 0x001ea80000300800 */
[----:B------:R0:W-:Y:S04]  /*2b440*/  STS.U8 [R5+UR7+0x3500], R2 ;  /* 0x0035000205007988 */ /* 0x0001e80008000007 */
[----:B-1----:R-:W2:Y:S04]  /*2b450*/  LDL.LU R0, [R1+0x2dc] ;  /* 0x0002dc0001007983 */ /* 0x002ea80000300800 */
[----:B------:R1:W-:Y:S04]  /*2b460*/  STS.U8 [R5+UR7+0x3580], R3 ;  /* 0x0035800305007988 */ /* 0x0003e80008000007 */
[----:B0-----:R-:W2:Y:S04]  /*2b470*/  LDL.LU R2, [R1+0x2d4] ;  /* 0x0002d40001027983 */ /* 0x001ea80000300800 */
[----:B------:R0:W-:Y:S04]  /*2b480*/  STS.U8 [R5+UR7+0x4400], R4 ;  /* 0x0044000405007988 */ /* 0x0001e80008000007 */
[----:B-1----:R-:W2:Y:S04]  /*2b490*/  LDL.LU R3, [R1+0x2cc] ;  /* 0x0002cc0001037983 */ /* 0x002ea80000300800 */
[----:B------:R1:W-:Y:S04]  /*2b4a0*/  STS.U8 [R5+UR7+0x4480], R8 ;  /* 0x0044800805007988 */ /* 0x0003e80008000007 */
[----:B0-----:R-:W2:Y:S04]  /*2b4b0*/  LDL.LU R4, [R1+0x264] ;  /* 0x0002640001047983 */ /* 0x001ea80000300800 */
[----:B-1----:R-:W2:Y:S04]  /*2b4c0*/  LDL.LU R8, [R1+0x25c] ;  /* 0x00025c0001087983 */ /* 0x002ea80000300800 */
[----:B------:R-:W2:Y:S04]  /*2b4d0*/  LDL.LU R6, [R1+0x254] ;  /* 0x0002540001067983 */ /* 0x000ea80000300800 */
[----:B------:R-:W2:Y:S04]  /*2b4e0*/  LDL.LU R7, [R1+0x24c] ;  /* 0x00024c0001077983 */ /* 0x000ea80000300800 */
[----:B------:R0:W-:Y:S04]  /*2b4f0*/  STS.U8 [R5+UR7+0x5500], R18 ;  /* 0x0055001205007988 */ /* 0x0001e80008000007 */
[----:B------:R-:W2:Y:S04]  /*2b500*/  LDL.LU R9, [R1+0x1e4] ;  /* 0x0001e40001097983 */ /* 0x000ea80000300800 */
        /* <DEDUP_REMOVED lines=24> */
[----:B---3--:R1:W-:Y:S04]  /*2b690*/  STS.U8 [R5+UR7+0xa480], R20 ;  /* 0x00a4801405007988 */ /* 0x0083e80008000007 */
[----:B0-----:R-:W3:Y:S04]  /*2b6a0*/  LDL.LU R25, [R1+0x60] ;  /* 0x0000600001197983 */ /* 0x001ee80000300800 */
[----:B----4-:R0:W-:Y:S04]  /*2b6b0*/  STS.U8 [R5+UR7+0xa500], R28 ;  /* 0x00a5001c05007988 */ /* 0x0101e80008000007 */
[----:B-1----:R-:W4:Y:S04]  /*2b6c0*/  LDL.LU R20, [R1+0x5c] ;  /* 0x00005c0001147983 */ /* 0x002f280000300800 */
[----:B0-----:R-:W4:Y:S04]  /*2b6d0*/  LDL.LU R28, [R1+0x58] ;  /* 0x00005800011c7983 */ /* 0x001f280000300800 */
[----:B-----5:R0:W-:Y:S04]  /*2b6e0*/  STS.U8 [R5+UR7+0xa580], R11 ;  /* 0x00a5800b05007988 */ /* 0x0201e80008000007 */
[----:B0-----:R-:W5:Y:S04]  /*2b6f0*/  LDL.LU R11, [R1+0x32b4] ;  /* 0x0032b400010b7983 */ /* 0x001f680000300800 */
[----:B-----5:R0:W-:Y:S04]  /*2b700*/  STS.U8 [R5+UR7+0xb400], R11 ;  /* 0x00b4000b05007988 */ /* 0x0201e80008000007 */
[----:B0-----:R-:W5:Y:S04]  /*2b710*/  LDL.LU R11, [R1+0x32b0] ;  /* 0x0032b000010b7983 */ /* 0x001f680000300800 */
[----:B--2---:R-:W-:Y:S04]  /*2b720*/  STS.U8 [R5+UR7+0xc480], R0 ;  /* 0x00c4800005007988 */ /* 0x004fe80008000007 */
[----:B------:R0:W-:Y:S04]  /*2b730*/  STS.U8 [R5+UR7+0xb480], R23 ;  /* 0x00b4801705007988 */ /* 0x0001e80008000007 */
[----:B------:R1:W-:Y:S04]  /*2b740*/  STS.U8 [R5+UR7+0xb500], R21 ;  /* 0x00b5001505007988 */ /* 0x0003e80008000007 */
[----:B------:R2:W-:Y:S04]  /*2b750*/  STS.U8 [R5+UR7+0xb580], R19 ;  /* 0x00b5801305007988 */ /* 0x0005e80008000007 */
[----:B0-----:R-:W4:Y:S04]  /*2b760*/  LDL.LU R23, [R1+0x32ac] ;  /* 0x0032ac0001177983 */ /* 0x001f280000300800 */
[----:B-1----:R-:W4:Y:S04]  /*2b770*/  LDL.LU R21, [R1+0x32a8] ;  /* 0x0032a80001157983 */ /* 0x002f280000300800 */
[----:B--2---:R-:W2:Y:S04]  /*2b780*/  LDL.LU R19, [R1+0x32a4] ;  /* 0x0032a40001137983 */ /* 0x004ea80000300800 */
[----:B------:R0:W-:Y:S04]  /*2b790*/  STS.U8 [R5+UR7+0xc400], R13 ;  /* 0x00c4000d05007988 */ /* 0x0001e80008000007 */
[----:B------:R-:W-:Y:S04]  /*2b7a0*/  STS.U8 [R5+UR7+0xc500], R2 ;  /* 0x00c5000205007988 */ /* 0x000fe80008000007 */
[----:B------:R-:W-:Y:S04]  /*2b7b0*/  STS.U8 [R5+UR7+0xc580], R3 ;  /* 0x00c5800305007988 */ /* 0x000fe80008000007 */
[----:B0-----:R-:W2:Y:S04]  /*2b7c0*/  LDL.LU R13, [R1+0x32a0] ;  /* 0x0032a000010d7983 */ /* 0x001ea80000300800 */
        /* <DEDUP_REMOVED lines=11> */
[----:B------:R-:W-:Y:S01]  /*2b880*/  STS.U8 [R5+UR7+0xf580], R15 ;  /* 0x00f5800f05007988 */ /* 0x000fe20008000007 */
[----:B-----5:R-:W-:-:S03]  /*2b890*/  LOP3.LUT R0, R11, 0x30, RZ, 0x3c, !PT ;  /* 0x000000300b007812 */ /* 0x020fc600078e3cff */
[----:B------:R-:W-:Y:S04]  /*2b8a0*/  STL [R1+0x3298], R11 ;  /* 0x0032980b01007387 */ /* 0x000fe80000100800 */
[----:B---3--:R0:W-:Y:S04]  /*2b8b0*/  STS.U8 [R0+UR7+0x1680], R25 ;  /* 0x0016801900007988 */ /* 0x0081e80008000007 */
[----:B0-----:R-:W3:Y:S04]  /*2b8c0*/  LDL.LU R25, [R1+0x740] ;  /* 0x0007400001197983 */ /* 0x001ee80000300800 */
        /* <DEDUP_REMOVED lines=11> */
[----:B----4-:R0:W-:Y:S04]  /*2b980*/  STS.U8 [R0+UR7+0x1700], R20 ;  /* 0x0017001400007988 */ /* 0x0101e80008000007 */
[----:B------:R-:W4:Y:S04]  /*2b990*/  LDL.LU R24, [R1+0x548] ;  /* 0x0005480001187983 */ /* 0x000f280000300800 */
[----:B0-----:R-:W4:Y:S04]  /*2b9a0*/  LDL.LU R20, [R1+0x544] ;  /* 0x0005440001147983 */ /* 0x001f280000300800 */
[----:B------:R-:W4:Y:S04]  /*2b9b0*/  LDL.LU R10, [R1+0x540] ;  /* 0x00054000010a7983 */ /* 0x000f280000300800 */
[----:B------:R-:W4:Y:S04]  /*2b9c0*/  LDL.LU R12, [R1+0x53c] ;  /* 0x00053c00010c7983 */ /* 0x000f280000300800 */
[----:B------:R-:W4:Y:S04]  /*2b9d0*/  LDL.LU R26, [R1+0x4c4] ;  /* 0x0004c400011a7983 */ /* 0x000f280000300800 */
[----:B------:R0:W-:Y:S04]  /*2b9e0*/  STS.U8 [R0+UR7+0x600], R16 ;  /* 0x0006001000007988 */ /* 0x0001e80008000007 */
[----:B------:R-:W4:Y:S04]  /*2b9f0*/  LDL.LU R15, [R1+0x4c0] ;  /* 0x0004c000010f7983 */ /* 0x000f280000300800 */
        /* <DEDUP_REMOVED lines=10> */
[----:B--2---:R0:W-:Y:S04]  /*2baa0*/  STS.U8 [R0+UR7+0x2600], R13 ;  /* 0x0026000d00007988 */ /* 0x0041e80008000007 */
        /* <DEDUP_REMOVED lines=8> */
[----:B---3--:R0:W-:Y:S04]  /*2bb30*/  STS.U8 [R0+UR7+0x3700], R25 ;  /* 0x0037001900007988 */ /* 0x0081e80008000007 */
[----:B-----5:R-:W-:Y:S04]  /*2bb40*/  STS.U8 [R0+UR7+0x4700], R11 ;  /* 0x0047000b00007988 */ /* 0x020fe80008000007 */
[----:B0-----:R-:W3:Y:S04]  /*2bb50*/  LDL.LU R25, [R1+0x3c4] ;  /* 0x0003c40001197983 */ /* 0x001ee80000300800 */
[----:B----4-:R0:W-:Y:S04]  /*2bb60*/  STS.U8 [R0+UR7+0x7680], R20 ;  /* 0x0076801400007988 */ /* 0x0101e80008000007 */
[----:B0-----:R-:W4:Y:S04]  /*2bb70*/  LDL.LU R20, [R1+0x3c0] ;  /* 0x0003c00001147983 */ /* 0x001f280000300800 */
[----:B------:R-:W5:Y:S04]  /*2bb80*/  LDL.LU R11, [R1+0x3b8] ;  /* 0x0003b800010b7983 */ /* 0x000f680000300800 */
[----:B------:R-:W-:Y:S04]  /*2bb90*/  STS.U8 [R0+UR7+0x8680], R15 ;  /* 0x0086800f00007988 */ /* 0x000fe80008000007 */
[----:B------:R-:W-:Y:S04]  /*2bba0*/  STS.U8 [R0+UR7+0x4680], R5 ;  /* 0x0046800500007988 */ /* 0x000fe80008000007 */
[----:B------:R-:W-:Y:S04]  /*2bbb0*/  STS.U8 [R0+UR7+0x4780], R2 ;  /* 0x0047800200007988 */ /* 0x000fe80008000007 */
[----:B-----5:R0:W-:Y:S04]  /*2bbc0*/  STL [R1+0x329c], R11 ;  /* 0x00329c0b01007387 */ /* 0x0201e80000100800 */
[----:B0-----:R-:W5:Y:S04]  /*2bbd0*/  LDL.LU R11, [R1+0x3bc] ;  /* 0x0003bc00010b7983 */ /* 0x001f680000300800 */
[----:B--2---:R0:W-:Y:S04]  /*2bbe0*/  STS.U8 [R0+UR7+0x9780], R28 ;  /* 0x0097801c00007988 */ /* 0x0041e80008000007 */
[----:B------:R1:W-:Y:S04]  /*2bbf0*/  STS.U8 [R0+UR7+0x9600], R14 ;  /* 0x0096000e00007988 */ /* 0x0003e80008000007 */
[----:B------:R2:W-:Y:S04]  /*2bc00*/  STS.U8 [R0+UR7+0x9680], R29 ;  /* 0x0096801d00007988 */ /* 0x0005e80008000007 */
[----:B0-----:R-:W5:Y:S04]  /*2bc10*/  LDL.LU R28, [R1+0x344] ;  /* 0x00034400011c7983 */ /* 0x001f680000300800 */
[----:B------:R-:W5:Y:S04]  /*2bc20*/  LDL.LU R15, [R1+0x340] ;  /* 0x00034000010f7983 */ /* 0x000f680000300800 */
        /* <DEDUP_REMOVED lines=13> */
[----:B------:R-:W2:Y:S04]  /*2bd00*/  LDL.LU R5, [R1+0x240] ;  /* 0x0002400001057983 */ /* 0x000ea80000300800 */
[----:B------:R-:W2:Y:S04]  /*2bd10*/  LDL.LU R2, [R1+0x23c] ;  /* 0x00023c0001027983 */ /* 0x000ea80000300800 */
        /* <DEDUP_REMOVED lines=30> */
[----:B0-----:R-:W3:Y:S04]  /*2bf00*/  LDL.LU R20, [R1+0x4c] ;  /* 0x00004c0001147983 */ /* 0x001ee80000300800 */
[----:B-----5:R0:W-:Y:S04]  /*2bf10*/  STS.U8 [R0+UR7+0xa700], R11 ;  /* 0x00a7000b00007988 */ /* 0x0201e80008000007 */
[----:B0-----:R-:W5:Y:S04]  /*2bf20*/  LDL.LU R11, [R1+0x329c] ;  /* 0x00329c00010b7983 */ /* 0x001f680000300800 */
[----:B------:R-:W-:Y:S04]  /*2bf30*/  STS.U8 [R0+UR7+0xb600], R28 ;  /* 0x00b6001c00007988 */ /* 0x000fe80008000007 */
[----:B------:R-:W-:Y:S04]  /*2bf40*/  STS.U8 [R0+UR7+0xb680], R15 ;  /* 0x00b6800f00007988 */ /* 0x000fe80008000007 */
[----:B------:R-:W-:Y:S04]  /*2bf50*/  STS.U8 [R0+UR7+0xb700], R14 ;  /* 0x00b7000e00007988 */ /* 0x000fe80008000007 */
[----:B--2---:R-:W-:Y:S04]  /*2bf60*/  STS.U8 [R0+UR7+0xb780], R29 ;  /* 0x00b7801d00007988 */ /* 0x004fe80008000007 */
[----:B------:R-:W-:Y:S04]  /*2bf70*/  STS.U8 [R0+UR7+0xc600], R27 ;  /* 0x00c6001b00007988 */ /* 0x000fe80008000007 */
[----:B-----5:R0:W-:Y:S04]  /*2bf80*/  STS.U8 [R0+UR7+0xa780], R11 ;  /* 0x00a7800b00007988 */ /* 0x0201e80008000007 */
[----:B0-----:R-:W2:Y:S04]  /*2bf90*/  LDL.LU R11, [R1+0x3298] ;  /* 0x00329800010b7983 */ /* 0x001ea80000300800 */
[----:B------:R-:W5:Y:S04]  /*2bfa0*/  LDL.LU R28, [R1+0x48] ;  /* 0x00004800011c7983 */ /* 0x000f680000300800 */
[----:B------:R-:W5:Y:S04]  /*2bfb0*/  LDL.LU R15, [R1+0x3294] ;  /* 0x00329400010f7983 */ /* 0x000f680000300800 */
[----:B------:R-:W5:Y:S04]  /*2bfc0*/  LDL.LU R14, [R1+0x3290] ;  /* 0x00329000010e7983 */ /* 0x000f680000300800 */
[----:B------:R-:W5:Y:S04]  /*2bfd0*/  LDL.LU R29, [R1+0x328c] ;  /* 0x00328c00011d7983 */ /* 0x000f680000300800 */
[----:B------:R-:W5:Y:S04]  /*2bfe0*/  LDL.LU R27, [R1+0x3288] ;  /* 0x00328800011b7983 */ /* 0x000f680000300800 */
        /* <DEDUP_REMOVED lines=14> */
[----:B------:R0:W-:Y:S04]  /*2c0d0*/  STS.U8 [R0+UR7+0xf780], R24 ;  /* 0x00f7801800007988 */ /* 0x0001e80008000007 */
[----:B0-----:R-:W5:Y:S04]  /*2c0e0*/  LDL.LU R0, [R1+0x72c] ;  /* 0x00072c0001007983 */ /* 0x001f680000300800 */
[----:B------:R-:W5:Y:S01]  /*2c0f0*/  LDL.LU R23, [R1+0x6bc] ;  /* 0x0006bc0001177983 */ /* 0x000f620000300800 */
[----:B--2---:R-:W-:-:S05]  /*2c100*/  LOP3.LUT R2, R11, 0x40, RZ, 0x3c, !PT ;  /* 0x000000400b027812 */ /* 0x004fca00078e3cff */
[----:B------:R0:W-:Y:S04]  /*2c110*/  STS.U8 [R2+UR7+0x900], R26 ;  /* 0x0009001a02007988 */ /* 0x0001e80008000007 */
[----:B0-----:R-:W2:Y:S04]  /*2c120*/  LDL.LU R26, [R1+0x6b8] ;  /* 0x0006b800011a7983 */ /* 0x001ea80000300800 */
[----:B------:R-:W2:Y:S04]  /*2c130*/  LDL.LU R21, [R1+0x684] ;  /* 0x0006840001157983 */ /* 0x000ea80000300800 */
        /* <DEDUP_REMOVED lines=8> */
[----:B---3--:R0:W-:Y:S04]  /*2c1c0*/  STS.U8 [R2+UR7+0x1900], R20 ;  /* 0x0019001402007988 */ /* 0x0081e80008000007 */
[----:B------:R-:W3:Y:S04]  /*2c1d0*/  LDL.LU R9, [R1+0x5ac] ;  /* 0x0005ac0001097983 */ /* 0x000ee80000300800 */
[----:B------:R-:W-:Y:S04]  /*2c1e0*/  STS.U8 [R2+UR7+0x800], R10 ;  /* 0x0008000a02007988 */ /* 0x000fe80008000007 */
[----:B0-----:R-:W3:Y:S04]  /*2c1f0*/  LDL.LU R20, [R1+0x538] ;  /* 0x0005380001147983 */ /* 0x001ee80000300800 */
[----:B------:R-:W-:Y:S04]  /*2c200*/  STS.U8 [R2+UR7+0x880], R12 ;  /* 0x0008800c02007988 */ /* 0x000fe80008000007 */
[----:B------:R0:W-:Y:S04]  /*2c210*/  STS.U8 [R2+UR7+0x980], R16 ;  /* 0x0009801002007988 */ /* 0x0001e80008000007 */
[----:B------:R-:W-:Y:S04]  /*2c220*/  STS.U8 [R2+UR7+0x1800], R17 ;  /* 0x0018001102007988 */ /* 0x000fe80008000007 */
[----:B----4-:R-:W-:Y:S04]  /*2c230*/  STS.U8 [R2+UR7+0x1880], R25 ;  /* 0x0018801902007988 */ /* 0x010fe80008000007 */
[----:B-----5:R1:W-:Y:S04]  /*2c240*/  STS.U8 [R2+UR7+0x1980], R28 ;  /* 0x0019801c02007988 */ /* 0x0203e80008000007 */
[----:B0-----:R-:W4:Y:S04]  /*2c250*/  LDL.LU R16, [R1+0x534] ;  /* 0x0005340001107983 */ /* 0x001f280000300800 */
        /* <DEDUP_REMOVED lines=9> */
[----:B------:R1:W-:Y:S04]  /*2c2f0*/  STS.U8 [R2+UR7+0x2880], R29 ;  /* 0x0028801d02007988 */ /* 0x0003e80008000007 */
[----:B------:R1:W-:Y:S04]  /*2c300*/  STS.U8 [R2+UR7+0x2900], R14 ;  /* 0x0029000e02007988 */ /* 0x0003e80008000007 */
[----:B0-----:R-:W5:Y:S04]  /*2c310*/  LDL.LU R27, [R1+0x730] ;  /* 0x00073000011b7983 */ /* 0x001f680000300800 */
[----:B-1----:R-:W5:Y:S04]  /*2c320*/  LDL.LU R29, [R1+0x734] ;  /* 0x00073400011d7983 */ /* 0x002f680000300800 */
[----:B------:R-:W5:Y:S04]  /*2c330*/  LDL.LU R14, [R1+0x738] ;  /* 0x00073800010e7983 */ /* 0x000f680000300800 */
[----:B------:R-:W-:Y:S04]  /*2c340*/  STS.U8 [R2+UR7+0x3980], R0 ;  /* 0x0039800002007988 */ /* 0x000fe80008000007 */
[----:B------:R-:W-:Y:S04]  /*2c350*/  STS.U8 [R2+UR7+0x4800], R23 ;  /* 0x0048001702007988 */ /* 0x000fe80008000007 */
[----:B--2---:R0:W-:Y:S04]  /*2c360*/  STS.U8 [R2+UR7+0x4880], R26 ;  /* 0x0048801a02007988 */ /* 0x0041e80008000007 */
[----:B0-----:R-:W2:Y:S04]  /*2c370*/  LDL.LU R26, [R1+0x42c] ;  /* 0x00042c00011a7983 */ /* 0x001ea80000300800 */
[----:B---3--:R0:W-:Y:S04]  /*2c380*/  STS.U8 [R2+UR7+0x7800], R20 ;  /* 0x0078001402007988 */ /* 0x0081e80008000007 */
[----:B0-----:R-:W3:Y:S04]  /*2c390*/  LDL.LU R20, [R1+0x428] ;  /* 0x0004280001147983 */ /* 0x001ee80000300800 */
[----:B----4-:R0:W-:Y:S04]  /*2c3a0*/  STS.U8 [R2+UR7+0x7880], R16 ;  /* 0x0078801002007988 */ /* 0x0101e80008000007 */
[----:B-----5:R1:W-:Y:S04]  /*2c3b0*/  STS.U8 [R2+UR7+0x7900], R28 ;  /* 0x0079001c02007988 */ /* 0x0203e80008000007 */
[----:B0-----:R-:W4:Y:S04]  /*2c3c0*/  LDL.LU R16, [R1+0x3b4] ;  /* 0x0003b40001107983 */ /* 0x001f280000300800 */
[----:B-1----:R-:W5:Y:S04]  /*2c3d0*/  LDL.LU R28, [R1+0x3b0] ;  /* 0x0003b000011c7983 */ /* 0x002f680000300800 */
[----:B------:R0:W-:Y:S04]  /*2c3e0*/  STS.U8 [R2+UR7+0x8900], R17 ;  /* 0x0089001102007988 */ /* 0x0001e80008000007 */
[----:B0-----:R-:W4:Y:S04]  /*2c3f0*/  LDL.LU R17, [R1+0x3ac] ;  /* 0x0003ac0001117983 */ /* 0x001f280000300800 */
[----:B------:R-:W-:Y:S04]  /*2c400*/  STS.U8 [R2+UR7+0x9880], R25 ;  /* 0x0098801902007988 */ /* 0x000fe80008000007 */
[----:B------:R-:W-:Y:S04]  /*2c410*/  STS.U8 [R2+UR7+0x3900], R27 ;  /* 0x0039001b02007988 */ /* 0x000fe80008000007 */
[----:B------:R-:W-:Y:S04]  /*2c420*/  STS.U8 [R2+UR7+0x3880], R29 ;  /* 0x0038801d02007988 */ /* 0x000fe80008000007 */
[----:B------:R0:W-:Y:S04]  /*2c430*/  STS.U8 [R2+UR7+0x3800], R14 ;  /* 0x0038000e02007988 */ /* 0x0001e80008000007 */
[----:B0-----:R-:W4:Y:S04]  /*2c440*/  LDL.LU R14, [R1+0x3a8] ;  /* 0x0003a800010e7983 */ /* 0x001f280000300800 */
[----:B------:R-:W4:Y:S04]  /*2c450*/  LDL.LU R29, [R1+0x334] ;  /* 0x00033400011d7983 */ /* 0x000f280000300800 */
[----:B------:R-:W4:Y:S04]  /*2c460*/  LDL.LU R27, [R1+0x330] ;  /* 0x00033000011b7983 */ /* 0x000f280000300800 */
[----:B------:R-:W4:Y:S04]  /*2c470*/  LDL.LU R0, [R1+0x32c] ;  /* 0x00032c0001007983 */ /* 0x000f280000300800 */
[----:B------:R-:W4:Y:S04]  /*2c480*/  LDL.LU R23, [R1+0x328] ;  /* 0x0003280001177983 */ /* 0x000f280000300800 */
[----:B------:R-:W4:Y:S04]  /*2c490*/  LDL.LU R25, [R1+0x2b4] ;  /* 0x0002b40001197983 */ /* 0x000f280000300800 */
[----:B------:R0:W-:Y:S04]  /*2c4a0*/  STS.U8 [R2+UR7+0x4900], R21 ;  /* 0x0049001502007988 */ /* 0x0001e80008000007 */
[----:B------:R1:W-:Y:S04]  /*2c4b0*/  STS.U8 [R2+UR7+0x4980], R19 ;  /* 0x0049801302007988 */ /* 0x0003e80008000007 */
[----:B------:R1:W-:Y:S04]  /*2c4c0*/  STS.U8 [R2+UR7+0x5800], R13 ;  /* 0x0058000d02007988 */ /* 0x0003e80008000007 */
[----:B0-----:R-:W4:Y:S04]  /*2c4d0*/  LDL.LU R21, [R1+0x2b0] ;  /* 0x0002b00001157983 */ /* 0x001f280000300800 */
[----:B-1----:R-:W4:Y:S04]  /*2c4e0*/  LDL.LU R19, [R1+0x2ac] ;  /* 0x0002ac0001137983 */ /* 0x002f280000300800 */
        /* <DEDUP_REMOVED lines=16> */
[----:B------:R-:W-:Y:S04]  /*2c5f0*/  STS.U8 [R2+UR7+0x8800], R22 ;  /* 0x0088001602007988 */ /* 0x000fe80008000007 */
[----:B-1----:R-:W4:Y:S04]  /*2c600*/  LDL.LU R18, [R1+0x178] ;  /* 0x0001780001127983 */ /* 0x002f280000300800 */
[----:B------:R-:W-:Y:S04]  /*2c610*/  STS.U8 [R2+UR7+0x8880], R24 ;  /* 0x0088801802007988 */ /* 0x000fe80008000007 */
[----:B------:R-:W-:Y:S04]  /*2c620*/  STS.U8 [R2+UR7+0x8980], R10 ;  /* 0x0089800a02007988 */ /* 0x000fe80008000007 */
[----:B------:R-:W-:Y:S04]  /*2c630*/  STS.U8 [R2+UR7+0x9800], R12 ;  /* 0x0098000c02007988 */ /* 0x000fe80008000007 */
[----:B--2---:R0:W-:Y:S04]  /*2c640*/  STS.U8 [R2+UR7+0x9900], R26 ;  /* 0x0099001a02007988 */ /* 0x0041e80008000007 */
[----:B0-----:R-:W2:Y:S04]  /*2c650*/  LDL.LU R26, [R1+0x148] ;  /* 0x00014800011a7983 */ /* 0x001ea80000300800 */
[----:B---3--:R0:W-:Y:S04]  /*2c660*/  STS.U8 [R2+UR7+0x9980], R20 ;  /* 0x0099801402007988 */ /* 0x0081e80008000007 */
[----:B0-----:R-:W3:Y:S04]  /*2c670*/  LDL.LU R20, [R1+0x144] ;  /* 0x0001440001147983 */ /* 0x001ee80000300800 */
[----:B------:R-:W3:Y:S04]  /*2c680*/  LDL.LU R22, [R1+0x140] ;  /* 0x0001400001167983 */ /* 0x000ee80000300800 */
[----:B------:R-:W3:Y:S04]  /*2c690*/  LDL.LU R24, [R1+0x13c] ;  /* 0x00013c0001187983 */ /* 0x000ee80000300800 */
[----:B------:R-:W3:Y:S04]  /*2c6a0*/  LDL.LU R10, [R1+0xc4] ;  /* 0x0000c400010a7983 */ /* 0x000ee80000300800 */
[----:B-----5:R0:W-:Y:S04]  /*2c6b0*/  STS.U8 [R2+UR7+0xa880], R28 ;  /* 0x00a8801c02007988 */ /* 0x0201e80008000007 */
[----:B----4-:R1:W-:Y:S04]  /*2c6c0*/  STS.U8 [R2+UR7+0xa800], R16 ;  /* 0x00a8001002007988 */ /* 0x0103e80008000007 */
[----:B0-----:R-:W4:Y:S04]  /*2c6d0*/  LDL.LU R28, [R1+0xc0] ;  /* 0x0000c000011c7983 */ /* 0x001f280000300800 */
[----:B------:R-:W5:Y:S04]  /*2c6e0*/  LDL.LU R12, [R1+0xbc] ;  /* 0x0000bc00010c7983 */ /* 0x000f680000300800 */
[----:B-1----:R-:W5:Y:S04]  /*2c6f0*/  LDL.LU R16, [R1+0xb8] ;  /* 0x0000b80001107983 */ /* 0x002f680000300800 */
[----:B------:R0:W-:Y:S04]  /*2c700*/  STS.U8 [R2+UR7+0xa900], R17 ;  /* 0x00a9001102007988 */ /* 0x0001e80008000007 */
[----:B0-----:R-:W5:Y:S04]  /*2c710*/  LDL.LU R17, [R1+0x44] ;  /* 0x0000440001117983 */ /* 0x001f680000300800 */
[----:B------:R0:W-:Y:S04]  /*2c720*/  STS.U8 [R2+UR7+0xc800], R25 ;  /* 0x00c8001902007988 */ /* 0x0001e80008000007 */
[----:B0-----:R-:W5:Y:S04]  /*2c730*/  LDL.LU R25, [R1+0x2c] ;  /* 0x00002c0001197983 */ /* 0x001f680000300800 */
[----:B------:R0:W-:Y:S04]  /*2c740*/  STS.U8 [R2+UR7+0xb900], R0 ;  /* 0x00b9000002007988 */ /* 0x0001e80008000007 */
[----:B------:R-:W-:Y:S01]  /*2c750*/  STS.U8 [R2+UR7+0x2980], R15 ;  /* 0x0029800f02007988 */ /* 0x000fe20008000007 */
[----:B0-----:R-:W-:-:S03]  /*2c760*/  LOP3.LUT R0, R11, 0x50, RZ, 0x3c, !PT ;  /* 0x000000500b007812 */ /* 0x001fc600078e3cff */
        /* <DEDUP_REMOVED lines=15> */
[----:B--2---:R0:W-:Y:S04]  /*2c860*/  STS.U8 [R2+UR7+0xf800], R26 ;  /* 0x00f8001a02007988 */ /* 0x0041e80008000007 */
[----:B0-----:R-:W2:Y:S04]  /*2c870*/  LDL.LU R26, [R1+0x28] ;  /* 0x00002800011a7983 */ /* 0x001ea80000300800 */
[----:B---3--:R0:W-:Y:S04]  /*2c880*/  STS.U8 [R2+UR7+0xf880], R20 ;  /* 0x00f8801402007988 */ /* 0x0081e80008000007 */
[----:B------:R-:W-:Y:S04]  /*2c890*/  STS.U8 [R2+UR7+0xf900], R22 ;  /* 0x00f9001602007988 */ /* 0x000fe80008000007 */
[----:B------:R-:W-:Y:S04]  /*2c8a0*/  STS.U8 [R2+UR7+0xf980], R24 ;  /* 0x00f9801802007988 */ /* 0x000fe80008000007 */
[----:B0-----:R-:W3:Y:S04]  /*2c8b0*/  LDL.LU R20, [R1+0x24] ;  /* 0x0000240001147983 */ /* 0x001ee80000300800 */
[----:B----4-:R0:W-:Y:S04]  /*2c8c0*/  STS.U8 [R0+UR7+0xa80], R28 ;  /* 0x000a801c00007988 */ /* 0x0101e80008000007 */
[----:B0-----:R-:W4:Y:S04]  /*2c8d0*/  LDL.LU R28, [R1+0x9a8] ;  /* 0x0009a800011c7983 */ /* 0x001f280000300800 */
[----:B------:R-:W4:Y:S04]  /*2c8e0*/  LDL.LU R2, [R1+0x9a4] ;  /* 0x0009a40001027983 */ /* 0x000f280000300800 */
[----:B------:R-:W4:Y:S04]  /*2c8f0*/  LDL.LU R15, [R1+0x9a0] ;  /* 0x0009a000010f7983 */ /* 0x000f280000300800 */
[----:B------:R-:W4:Y:S04]  /*2c900*/  LDL.LU R14, [R1+0x7bc] ;  /* 0x0007bc00010e7983 */ /* 0x000f280000300800 */
[----:B------:R-:W4:Y:S04]  /*2c910*/  LDL.LU R29, [R1+0x728] ;  /* 0x00072800011d7983 */ /* 0x000f280000300800 */
[----:B-----5:R0:W-:Y:S04]  /*2c920*/  STS.U8 [R0+UR7+0xb80], R16 ;  /* 0x000b801000007988 */ /* 0x0201e80008000007 */
[----:B------:R-:W5:Y:S04]  /*2c930*/  LDL.LU R27, [R1+0x724] ;  /* 0x00072400011b7983 */ /* 0x000f680000300800 */
        /* <DEDUP_REMOVED lines=17> */
[----:B------:R-:W5:Y:S04]  /*2ca50*/  LDL.LU R22, [R1+0x524] ;  /* 0x0005240001167983 */ /* 0x000f680000300800 */
[----:B------:R0:W-:Y:S04]  /*2ca60*/  STS.U8 [R0+UR7+0xa00], R10 ;  /* 0x000a000a00007988 */ /* 0x0001e80008000007 */
[----:B------:R-:W5:Y:S04]  /*2ca70*/  LDL.LU R24, [R1+0x520] ;  /* 0x0005200001187983 */ /* 0x000f680000300800 */
[----:B0-----:R-:W5:Y:S04]  /*2ca80*/  LDL.LU R10, [R1+0x51c] ;  /* 0x00051c00010a7983 */ /* 0x001f680000300800 */
[----:B------:R-:W-:Y:S04]  /*2ca90*/  STS.U8 [R0+UR7+0xb00], R12 ;  /* 0x000b000c00007988 */ /* 0x000fe80008000007 */
[----:B--2---:R-:W-:Y:S04]  /*2caa0*/  STS.U8 [R0+UR7+0x1b00], R26 ;  /* 0x001b001a00007988 */ /* 0x004fe80008000007 */
[----:B---3--:R0:W-:Y:S04]  /*2cab0*/  STS.U8 [R0+UR7+0x1b80], R20 ;  /* 0x001b801400007988 */ /* 0x0081e80008000007 */
[----:B0-----:R-:W2:Y:S04]  /*2cac0*/  LDL.LU R20, [R1+0x4a4] ;  /* 0x0004a40001147983 */ /* 0x001ea80000300800 */
[----:B------:R-:W3:Y:S04]  /*2cad0*/  LDL.LU R12, [R1+0x4a0] ;  /* 0x0004a000010c7983 */ /* 0x000ee80000300800 */
[----:B------:R-:W3:Y:S04]  /*2cae0*/  LDL.LU R26, [R1+0x49c] ;  /* 0x00049c00011a7983 */ /* 0x000ee80000300800 */
[----:B----4-:R0:W-:Y:S04]  /*2caf0*/  STS.U8 [R0+UR7+0x2a00], R28 ;  /* 0x002a001c00007988 */ /* 0x0101e80008000007 */
[----:B0-----:R-:W4:Y:S04]  /*2cb00*/  LDL.LU R28, [R1+0x498] ;  /* 0x00049800011c7983 */ /* 0x001f280000300800 */
[----:B-----5:R0:W-:Y:S04]  /*2cb10*/  STS.U8 [R0+UR7+0x3b00], R16 ;  /* 0x003b001000007988 */ /* 0x0201e80008000007 */
[----:B0-----:R-:W5:Y:S04]  /*2cb20*/  LDL.LU R16, [R1+0x424] ;  /* 0x0004240001107983 */ /* 0x001f680000300800 */
[----:B------:R0:W-:Y:S04]  /*2cb30*/  STS.U8 [R0+UR7+0x6b80], R17 ;  /* 0x006b801100007988 */ /* 0x0001e80008000007 */
[----:B------:R1:W-:Y:S04]  /*2cb40*/  STS.U8 [R0+UR7+0x7a00], R25 ;  /* 0x007a001900007988 */ /* 0x0003e80008000007 */
[----:B0-----:R-:W5:Y:S04]  /*2cb50*/  LDL.LU R17, [R1+0x420] ;  /* 0x0004200001117983 */ /* 0x001f680000300800 */
[----:B-1----:R-:W5:Y:S04]  /*2cb60*/  LDL.LU R25, [R1+0x41c] ;  /* 0x00041c0001197983 */ /* 0x002f680000300800 */
        /* <DEDUP_REMOVED lines=22> */
[----:B------:R-:W2:Y:S04]  /*2ccd0*/  LDL.LU R2, [R1+0x3a4] ;  /* 0x0003a40001027983 */ /* 0x000ea80000300800 */
[----:B------:R-:W2:Y:S04]  /*2cce0*/  LDL.LU R15, [R1+0x3a0] ;  /* 0x0003a000010f7983 */ /* 0x000ea80000300800 */
[----:B------:R-:W2:Y:S04]  /*2ccf0*/  LDL.LU R14, [R1+0x39c] ;  /* 0x00039c00010e7983 */ /* 0x000ea80000300800 */
[----:B------:R-:W2:Y:S04]  /*2cd00*/  LDL.LU R29, [R1+0x398] ;  /* 0x00039800011d7983 */ /* 0x000ea80000300800 */
[----:B----4-:R0:W-:Y:S04]  /*2cd10*/  STS.U8 [R0+UR7+0x8b80], R28 ;  /* 0x008b801c00007988 */ /* 0x0101e80008000007 */
[----:B------:R-:W4:Y:S04]  /*2cd20*/  LDL.LU R27, [R1+0x324] ;  /* 0x00032400011b7983 */ /* 0x000f280000300800 */
[----:B0-----:R-:W4:Y:S04]  /*2cd30*/  LDL.LU R28, [R1+0x320] ;  /* 0x00032000011c7983 */ /* 0x001f280000300800 */
        /* <DEDUP_REMOVED lines=14> */
[----:B---3--:R0:W-:Y:S04]  /*2ce20*/  STS.U8 [R0+UR7+0x8a80], R12 ;  /* 0x008a800c00007988 */ /* 0x0081e80008000007 */
[----:B------:R-:W3:Y:S04]  /*2ce30*/  LDL.LU R10, [R1+0x138] ;  /* 0x00013800010a7983 */ /* 0x000ee80000300800 */
[----:B------:R1:W-:Y:S04]  /*2ce40*/  STS.U8 [R0+UR7+0x8b00], R26 ;  /* 0x008b001a00007988 */ /* 0x0003e80008000007 */
[----:B0-----:R-:W3:Y:S04]  /*2ce50*/  LDL.LU R12, [R1+0x12c] ;  /* 0x00012c00010c7983 */ /* 0x001ee80000300800 */
[----:B-1----:R-:W3:Y:S04]  /*2ce60*/  LDL.LU R26, [R1+0x128] ;  /* 0x00012800011a7983 */ /* 0x002ee80000300800 */
[----:B-----5:R0:W-:Y:S04]  /*2ce70*/  STS.U8 [R0+UR7+0x9b00], R25 ;  /* 0x009b001900007988 */ /* 0x0201e80008000007 */
[----:B0-----:R-:W5:Y:S04]  /*2ce80*/  LDL.LU R25, [R1+0x124] ;  /* 0x0001240001197983 */ /* 0x001f680000300800 */
[----:B------:R0:W-:Y:S04]  /*2ce90*/  STS.U8 [R0+UR7+0x9a00], R16 ;  /* 0x009a001000007988 */ /* 0x0001e80008000007 */
[----:B------:R1:W-:Y:S04]  /*2cea0*/  STS.U8 [R0+UR7+0x9a80], R17 ;  /* 0x009a801100007988 */ /* 0x0003e80008000007 */
[----:B0-----:R-:W5:Y:S04]  /*2ceb0*/  LDL.LU R16, [R1+0xb4] ;  /* 0x0000b40001107983 */ /* 0x001f680000300800 */
[----:B-1----:R-:W5:Y:S04]  /*2cec0*/  LDL.LU R17, [R1+0xb0] ;  /* 0x0000b00001117983 */ /* 0x002f680000300800 */
[----:B--2---:R0:W-:Y:S04]  /*2ced0*/  STS.U8 [R0+UR7+0x9b80], R20 ;  /* 0x009b801400007988 */ /* 0x0041e80008000007 */
[----:B------:R-:W-:Y:S04]  /*2cee0*/  STS.U8 [R0+UR7+0xaa00], R2 ;  /* 0x00aa000200007988 */ /* 0x000fe80008000007 */
[----:B0-----:R-:W2:Y:S04]  /*2cef0*/  LDL.LU R20, [R1+0xac] ;  /* 0x0000ac0001147983 */ /* 0x001ea80000300800 */
[----:B------:R-:W-:Y:S04]  /*2cf00*/  STS.U8 [R0+UR7+0xaa80], R15 ;  /* 0x00aa800f00007988 */ /* 0x000fe80008000007 */
[----:B------:R-:W-:Y:S04]  /*2cf10*/  STS.U8 [R0+UR7+0xab00], R14 ;  /* 0x00ab000e00007988 */ /* 0x000fe80008000007 */
[----:B------:R-:W-:Y:S04]  /*2cf20*/  STS.U8 [R0+UR7+0xab80], R29 ;  /* 0x00ab801d00007988 */ /* 0x000fe80008000007 */
[----:B----4-:R-:W-:Y:S04]  /*2cf30*/  STS.U8 [R0+UR7+0xba00], R27 ;  /* 0x00ba001b00007988 */ /* 0x010fe80008000007 */
[----:B------:R0:W-:Y:S04]  /*2cf40*/  STS.U8 [R0+UR7+0xba80], R28 ;  /* 0x00ba801c00007988 */ /* 0x0001e80008000007 */
[----:B------:R-:W-:Y:S04]  /*2cf50*/  STS.U8 [R0+UR7+0xbb00], R23 ;  /* 0x00bb001700007988 */ /* 0x000fe80008000007 */
[----:B------:R-:W-:Y:S04]  /*2cf60*/  STS.U8 [R0+UR7+0xbb80], R21 ;  /* 0x00bb801500007988 */ /* 0x000fe80008000007 */
[----:B0-----:R-:W4:Y:S04]  /*2cf70*/  LDL.LU R28, [R1+0xa8] ;  /* 0x0000a800011c7983 */ /* 0x001f280000300800 */
[----:B------:R-:W-:Y:S04]  /*2cf80*/  STL [R1+0x327c], R11 ;  /* 0x00327c0b01007387 */ /* 0x000fe80000100800 */
        /* <DEDUP_REMOVED lines=12> */
[----:B---3--:R-:W-:Y:S04]  /*2d050*/  STS.U8 [R0+UR7+0xfa00], R10 ;  /* 0x00fa000a00007988 */ /* 0x008fe80008000007 */
[----:B------:R-:W-:Y:S04]  /*2d060*/  STS.U8 [R0+UR7+0xfa80], R12 ;  /* 0x00fa800c00007988 */ /* 0x000fe80008000007 */
[----:B------:R-:W-:Y:S04]  /*2d070*/  STS.U8 [R0+UR7+0xfb00], R26 ;  /* 0x00fb001a00007988 */ /* 0x000fe80008000007 */
[----:B-----5:R0:W-:Y:S04]  /*2d080*/  STS.U8 [R0+UR7+0xfb80], R25 ;  /* 0x00fb801900007988 */ /* 0x0201e80008000007 */
[----:B0-----:R-:W3:Y:S04]  /*2d090*/  LDL.LU R25, [R1+0x20] ;  /* 0x0000200001197983 */ /* 0x001ee80000300800 */
[----:B------:R-:W5:Y:S01]  /*2d0a0*/  LDL.LU R0, [R1+0x10] ;  /* 0x0000100001007983 */ /* 0x000f620000300800 */
[----:B------:R-:W-:-:S05]  /*2d0b0*/  LOP3.LUT R2, R11, 0x60, RZ, 0x3c, !PT ;  /* 0x000000600b027812 */ /* 0x000fca00078e3cff */
[----:B--2---:R-:W-:Y:S04]  /*2d0c0*/  STS.U8 [R2+UR7+0xd00], R20 ;  /* 0x000d001402007988 */ /* 0x004fe80008000007 */
[----:B----4-:R-:W-:Y:S04]  /*2d0d0*/  STS.U8 [R2+UR7+0xd80], R28 ;  /* 0x000d801c02007988 */ /* 0x010fe80008000007 */
[----:B-----5:R0:W-:Y:S04]  /*2d0e0*/  STL [R1+0x3284], R0 ;  /* 0x0032840001007387 */ /* 0x0201e80000100800 */
[----:B0-----:R-:W2:Y:S04]  /*2d0f0*/  LDL.LU R0, [R1+0x1c] ;  /* 0x00001c0001007983 */ /* 0x001ea80000300800 */
        /* <DEDUP_REMOVED lines=27> */
[----:B---3--:R0:W-:Y:S04]  /*2d2b0*/  STS.U8 [R2+UR7+0x1c00], R25 ;  /* 0x001c001902007988 */ /* 0x0081e80008000007 */
[----:B-1----:R-:W3:Y:S04]  /*2d2c0*/  LDL.LU R17, [R1+0x494] ;  /* 0x0004940001117983 */ /* 0x002ee80000300800 */
[----:B0-----:R-:W3:Y:S04]  /*2d2d0*/  LDL.LU R25, [R1+0x490] ;  /* 0x0004900001197983 */ /* 0x001ee80000300800 */
[----:B--2---:R0:W-:Y:S04]  /*2d2e0*/  STS.U8 [R2+UR7+0x1c80], R0 ;  /* 0x001c800002007988 */ /* 0x0041e80008000007 */
[----:B----4-:R-:W-:Y:S04]  /*2d2f0*/  STS.U8 [R2+UR7+0x1d80], R11 ;  /* 0x001d800b02007988 */ /* 0x010fe80008000007 */
[----:B0-----:R-:W2:Y:S04]  /*2d300*/  LDL.LU R0, [R1+0x3284] ;  /* 0x0032840001007983 */ /* 0x001ea80000300800 */
[----:B-----5:R0:W-:Y:S04]  /*2d310*/  STS.U8 [R2+UR7+0x2c80], R20 ;  /* 0x002c801402007988 */ /* 0x0201e80008000007 */
[----:B0-----:R-:W4:Y:S04]  /*2d320*/  LDL.LU R20, [R1+0x48c] ;  /* 0x00048c0001147983 */ /* 0x001f280000300800 */
[----:B------:R0:W-:Y:S04]  /*2d330*/  STS.U8 [R2+UR7+0x7c80], R28 ;  /* 0x007c801c02007988 */ /* 0x0001e80008000007 */
[----:B0-----:R-:W5:Y:S04]  /*2d340*/  LDL.LU R28, [R1+0x488] ;  /* 0x00048800011c7983 */ /* 0x001f680000300800 */
[----:B------:R-:W2:Y:S04]  /*2d350*/  LDL.LU R11, [R1+0x410] ;  /* 0x00041000010b7983 */ /* 0x000ea80000300800 */
[----:B------:R-:W-:Y:S04]  /*2d360*/  STS.U8 [R2+UR7+0x2c00], R15 ;  /* 0x002c000f02007988 */ /* 0x000fe80008000007 */
[----:B---3--:R-:W-:Y:S04]  /*2d370*/  STS.U8 [R2+UR7+0x8c00], R17 ;  /* 0x008c001102007988 */ /* 0x008fe80008000007 */
[----:B------:R-:W-:Y:S04]  /*2d380*/  STS.U8 [R2+UR7+0x8c80], R25 ;  /* 0x008c801902007988 */ /* 0x000fe80008000007 */
[----:B------:R-:W-:Y:S04]  /*2d390*/  STS.U8 [R2+UR7+0x2d00], R14 ;  /* 0x002d000e02007988 */ /* 0x000fe80008000007 */
[----:B--2---:R0:W-:Y:S04]  /*2d3a0*/  STL [R1+0x3280], R11 ;  /* 0x0032800b01007387 */ /* 0x0041e80000100800 */
[----:B0-----:R-:W2:Y:S04]  /*2d3b0*/  LDL.LU R11, [R1+0x414] ;  /* 0x00041400010b7983 */ /* 0x001ea80000300800 */
[----:B------:R-:W3:Y:S04]  /*2d3c0*/  LDL.LU R25, [R1+0x40c] ;  /* 0x00040c0001197983 */ /* 0x000ee80000300800 */
[----:B------:R0:W-:Y:S04]  /*2d3d0*/  STS.U8 [R2+UR7+0x1d00], R0 ;  /* 0x001d000002007988 */ /* 0x0001e80008000007 */
[----:B------:R-:W3:Y:S04]  /*2d3e0*/  LDL.LU R17, [R1+0x408] ;  /* 0x0004080001117983 */ /* 0x000ee80000300800 */
[----:B------:R1:W-:Y:S04]  /*2d3f0*/  STS.U8 [R2+UR7+0x2d80], R29 ;  /* 0x002d801d02007988 */ /* 0x0003e80008000007 */
[----:B0-----:R-:W3:Y:S04]  /*2d400*/  LDL.LU R0, [R1+0x394] ;  /* 0x0003940001007983 */ /* 0x001ee80000300800 */
[----:B------:R-:W3:Y:S04]  /*2d410*/  LDL.LU R15, [R1+0x390] ;  /* 0x00039000010f7983 */ /* 0x000ee80000300800 */
[----:B------:R-:W3:Y:S04]  /*2d420*/  LDL.LU R14, [R1+0x38c] ;  /* 0x00038c00010e7983 */ /* 0x000ee80000300800 */
[----:B------:R0:W-:Y:S04]  /*2d430*/  STS.U8 [R2+UR7+0x3c00], R27 ;  /* 0x003c001b02007988 */ /* 0x0001e80008000007 */
[----:B-1----:R-:W3:Y:S04]  /*2d440*/  LDL.LU R29, [R1+0x388] ;  /* 0x00038800011d7983 */ /* 0x002ee80000300800 */
[----:B------:R1:W-:Y:S04]  /*2d450*/  STS.U8 [R2+UR7+0x3c80], R23 ;  /* 0x003c801702007988 */ /* 0x0003e80008000007 */
[----:B0-----:R-:W3:Y:S04]  /*2d460*/  LDL.LU R27, [R1+0x314] ;  /* 0x00031400011b7983 */ /* 0x001ee80000300800 */
        /* <DEDUP_REMOVED lines=34> */
[----:B----4-:R1:W-:Y:S04]  /*2d690*/  STS.U8 [R2+UR7+0x8d00], R20 ;  /* 0x008d001402007988 */ /* 0x0103e80008000007 */
[----:B0-----:R-:W4:Y:S04]  /*2d6a0*/  LDL.LU R16, [R1+0x118] ;  /* 0x0001180001107983 */ /* 0x001f280000300800 */
[----:B-----5:R0:W-:Y:S04]  /*2d6b0*/  STS.U8 [R2+UR7+0x8d80], R28 ;  /* 0x008d801c02007988 */ /* 0x0201e80008000007 */
[----:B-1----:R-:W5:Y:S04]  /*2d6c0*/  LDL.LU R20, [R1+0x114] ;  /* 0x0001140001147983 */ /* 0x002f680000300800 */
[----:B0-----:R-:W4:Y:S04]  /*2d6d0*/  LDL.LU R28, [R1+0xa4] ;  /* 0x0000a400011c7983 */ /* 0x001f280000300800 */
[----:B--2---:R0:W-:Y:S04]  /*2d6e0*/  STS.U8 [R2+UR7+0x9c00], R11 ;  /* 0x009c000b02007988 */ /* 0x0041e80008000007 */
[----:B0-----:R-:W2:Y:S04]  /*2d6f0*/  LDL.LU R11, [R1+0x3280] ;  /* 0x00328000010b7983 */ /* 0x001ea80000300800 */
[----:B---3--:R-:W-:Y:S04]  /*2d700*/  STS.U8 [R2+UR7+0x9d00], R25 ;  /* 0x009d001902007988 */ /* 0x008fe80008000007 */
[----:B------:R-:W-:Y:S04]  /*2d710*/  STS.U8 [R2+UR7+0x9d80], R17 ;  /* 0x009d801102007988 */ /* 0x000fe80008000007 */
[----:B-----5:R-:W-:Y:S04]  /*2d720*/  STS.U8 [R2+UR7+0xfd80], R20 ;  /* 0x00fd801402007988 */ /* 0x020fe80008000007 */
[----:B--2---:R0:W-:Y:S04]  /*2d730*/  STS.U8 [R2+UR7+0x9c80], R11 ;  /* 0x009c800b02007988 */ /* 0x0041e80008000007 */
[----:B0-----:R-:W2:Y:S04]  /*2d740*/  LDL.LU R11, [R1+0x327c] ;  /* 0x00327c00010b7983 */ /* 0x001ea80000300800 */
[----:B------:R-:W3:Y:S04]  /*2d750*/  LDL.LU R25, [R1+0x3278] ;  /* 0x0032780001197983 */ /* 0x000ee80000300800 */
[----:B------:R-:W5:Y:S04]  /*2d760*/  LDL.LU R17, [R1+0xa0] ;  /* 0x0000a00001117983 */ /* 0x000f680000300800 */
[----:B------:R-:W4:Y:S04]  /*2d770*/  LDL.LU R20, [R1+0x4] ;  /* 0x0000040001147983 */ /* 0x000f280000300800 */
[----:B------:R-:W-:Y:S04]  /*2d780*/  STS.U8 [R2+UR7+0xcd00], R3 ;  /* 0x00cd000302007988 */ /* 0x000fe80008000007 */
[----:B------:R-:W-:Y:S04]  /*2d790*/  STS.U8 [R2+UR7+0xac00], R0 ;  /* 0x00ac000002007988 */ /* 0x000fe80008000007 */
[----:B------:R-:W-:Y:S04]  /*2d7a0*/  STS.U8 [R2+UR7+0xac80], R15 ;  /* 0x00ac800f02007988 */ /* 0x000fe80008000007 */
[----:B------:R-:W-:Y:S04]  /*2d7b0*/  STS.U8 [R2+UR7+0xad00], R14 ;  /* 0x00ad000e02007988 */ /* 0x000fe80008000007 */
[----:B------:R-:W-:Y:S04]  /*2d7c0*/  STS.U8 [R2+UR7+0xad80], R29 ;  /* 0x00ad801d02007988 */ /* 0x000fe80008000007 */
[----:B------:R-:W-:Y:S04]  /*2d7d0*/  STS.U8 [R2+UR7+0xbc00], R27 ;  /* 0x00bc001b02007988 */ /* 0x000fe80008000007 */
[----:B----4-:R0:W-:Y:S04]  /*2d7e0*/  STL [R1+0x3274], R20 ;  /* 0x0032741401007387 */ /* 0x0101e80000100800 */
[----:B0-----:R-:W4:Y:S01]  /*2d7f0*/  LDL.LU R20, [R1+0x9c] ;  /* 0x00009c0001147983 */ /* 0x001f220000300800 */
[----:B--2---:R-:W-:-:S03]  /*2d800*/  LOP3.LUT R3, R11, 0x70, RZ, 0x3c, !PT ;  /* 0x000000700b037812 */ /* 0x004fc600078e3cff */
        /* <DEDUP_REMOVED lines=18> */
[----:B0-----:R-:W2:Y:S04]  /*2d930*/  LDL.LU R28, [R1] ;  /* 0x00000000011c7983 */ /* 0x001ea80000300800 */
        /* <DEDUP_REMOVED lines=23> */
[----:B-----5:R0:W-:Y:S04]  /*2dab0*/  STS.U8 [R3+UR7+0xe80], R17 ;  /* 0x000e801103007988 */ /* 0x0201e80008000007 */
[----:B------:R-:W5:Y:S04]  /*2dac0*/  LDL.LU R16, [R1+0x484] ;  /* 0x0004840001107983 */ /* 0x000f680000300800 */
[----:B---3--:R1:W-:Y:S04]  /*2dad0*/  STS.U8 [R3+UR7+0xf00], R25 ;  /* 0x000f001903007988 */ /* 0x0083e80008000007 */
[----:B0-----:R-:W3:Y:S04]  /*2dae0*/  LDL.LU R17, [R1+0x480] ;  /* 0x0004800001117983 */ /* 0x001ee80000300800 */
[----:B-1----:R-:W5:Y:S04]  /*2daf0*/  LDL.LU R25, [R1+0x7a8] ;  /* 0x0007a80001197983 */ /* 0x002f680000300800 */
[----:B----4-:R0:W-:Y:S04]  /*2db00*/  STS.U8 [R3+UR7+0xf80], R20 ;  /* 0x000f801403007988 */ /* 0x0101e80008000007 */
[----:B0-----:R-:W4:Y:S04]  /*2db10*/  LDL.LU R20, [R1+0x3274] ;  /* 0x0032740001147983 */ /* 0x001f280000300800 */
[----:B--2---:R-:W-:Y:S04]  /*2db20*/  STS.U8 [R3+UR7+0x1e80], R28 ;  /* 0x001e801c03007988 */ /* 0x004fe80008000007 */
[----:B----4-:R0:W-:Y:S04]  /*2db30*/  STS.U8 [R3+UR7+0x1e00], R20 ;  /* 0x001e001403007988 */ /* 0x0101e80008000007 */
[----:B0-----:R-:W2:Y:S04]  /*2db40*/  LDL.LU R20, [R1+0x3270] ;  /* 0x0032700001147983 */ /* 0x001ea80000300800 */
[----:B------:R-:W4:Y:S04]  /*2db50*/  LDL.LU R28, [R1+0x326c] ;  /* 0x00326c00011c7983 */ /* 0x000f280000300800 */
[----:B-----5:R-:W-:Y:S04]  /*2db60*/  STS.U8 [R3+UR7+0x2e00], R25 ;  /* 0x002e001903007988 */ /* 0x020fe80008000007 */
[----:B------:R-:W-:Y:S04]  /*2db70*/  STS.U8 [R3+UR7+0x2e80], R2 ;  /* 0x002e800203007988 */ /* 0x000fe80008000007 */
[----:B------:R-:W-:Y:S04]  /*2db80*/  STS.U8 [R3+UR7+0x2f00], R0 ;  /* 0x002f000003007988 */ /* 0x000fe80008000007 */
[----:B------:R-:W-:Y:S04]  /*2db90*/  STS.U8 [R3+UR7+0x2f80], R15 ;  /* 0x002f800f03007988 */ /* 0x000fe80008000007 */
[----:B------:R-:W-:Y:S04]  /*2dba0*/  STS.U8 [R3+UR7+0x3e00], R14 ;  /* 0x003e000e03007988 */ /* 0x000fe80008000007 */
[----:B------:R0:W-:Y:S04]  /*2dbb0*/  STS.U8 [R3+UR7+0x3e80], R29 ;  /* 0x003e801d03007988 */ /* 0x0001e80008000007 */
[----:B------:R-:W-:Y:S04]  /*2dbc0*/  STS.U8 [R3+UR7+0x3f00], R27 ;  /* 0x003f001b03007988 */ /* 0x000fe80008000007 */
[----:B------:R-:W-:Y:S04]  /*2dbd0*/  STS.U8 [R3+UR7+0x3f80], R23 ;  /* 0x003f801703007988 */ /* 0x000fe80008000007 */
[----:B0-----:R-:W5:Y:S04]  /*2dbe0*/  LDL.LU R29, [R1+0x47c] ;  /* 0x00047c00011d7983 */ /* 0x001f680000300800 */
[----:B--2---:R-:W-:Y:S04]  /*2dbf0*/  STS.U8 [R3+UR7+0x1f80], R20 ;  /* 0x001f801403007988 */ /* 0x004fe80008000007 */
[----:B----4-:R-:W-:Y:S04]  /*2dc00*/  STS.U8 [R3+UR7+0x1f00], R28 ;  /* 0x001f001c03007988 */ /* 0x010fe80008000007 */
[----:B------:R-:W-:Y:S04]  /*2dc10*/  STS.U8 [R3+UR7+0x4e00], R21 ;  /* 0x004e001503007988 */ /* 0x000fe80008000007 */
[----:B------:R0:W-:Y:S04]  /*2dc20*/  STS.U8 [R3+UR7+0x5e80], R8 ;  /* 0x005e800803007988 */ /* 0x0001e80008000007 */
[----:B0-----:R-:W2:Y:S04]  /*2dc30*/  LDL.LU R8, [R1+0x400] ;  /* 0x0004000001087983 */ /* 0x001ea80000300800 */
[----:B--2---:R0:W-:Y:S04]  /*2dc40*/  STL [R1+0x3264], R8 ;  /* 0x0032640801007387 */ /* 0x0041e80000100800 */
[----:B0-----:R-:W2:Y:S04]  /*2dc50*/  LDL.LU R8, [R1+0x404] ;  /* 0x0004040001087983 */ /* 0x001ea80000300800 */
[----:B------:R-:W-:Y:S04]  /*2dc60*/  STS.U8 [R3+UR7+0x4e80], R19 ;  /* 0x004e801303007988 */ /* 0x000fe80008000007 */
[----:B------:R-:W-:Y:S04]  /*2dc70*/  STS.U8 [R3+UR7+0x4f00], R13 ;  /* 0x004f000d03007988 */ /* 0x000fe80008000007 */
[----:B------:R-:W-:Y:S04]  /*2dc80*/  STS.U8 [R3+UR7+0x4f80], R5 ;  /* 0x004f800503007988 */ /* 0x000fe80008000007 */
[----:B--2---:R0:W-:Y:S04]  /*2dc90*/  STL [R1+0x3268], R8 ;  /* 0x0032680801007387 */ /* 0x0041e80000100800 */
[----:B0-----:R-:W2:Y:S04]  /*2dca0*/  LDL.LU R8, [R1+0x478] ;  /* 0x0004780001087983 */ /* 0x001ea80000300800 */
        /* <DEDUP_REMOVED lines=36> */
[----:B---3--:R0:W-:Y:S04]  /*2def0*/  STS.U8 [R3+UR7+0x8e80], R17 ;  /* 0x008e801103007988 */ /* 0x0081e80008000007 */
[----:B-1----:R-:W3:Y:S04]  /*2df00*/  LDL.LU R16, [R1+0x108] ;  /* 0x0001080001107983 */ /* 0x002ee80000300800 */
[----:B-----5:R1:W-:Y:S04]  /*2df10*/  STS.U8 [R3+UR7+0x8f00], R29 ;  /* 0x008f001d03007988 */ /* 0x0203e80008000007 */
[----:B0-----:R-:W5:Y:S04]  /*2df20*/  LDL.LU R17, [R1+0x104] ;  /* 0x0001040001117983 */ /* 0x001f680000300800 */
[----:B-1----:R-:W5:Y:S04]  /*2df30*/  LDL R29, [R1+0x134] ;  /* 0x00013400011d7983 */ /* 0x002f680000100800 */
[----:B--2---:R0:W-:Y:S04]  /*2df40*/  STS.U8 [R3+UR7+0x8f80], R8 ;  /* 0x008f800803007988 */ /* 0x0041e80008000007 */
[----:B0-----:R-:W2:Y:S04]  /*2df50*/  LDL.LU R8, [R1+0x3268] ;  /* 0x0032680001087983 */ /* 0x001ea80000300800 */
[----:B--2---:R0:W-:Y:S04]  /*2df60*/  STS.U8 [R3+UR7+0x9e00], R8 ;  /* 0x009e000803007988 */ /* 0x0041e80008000007 */
[----:B0-----:R-:W2:Y:S04]  /*2df70*/  LDL.LU R8, [R1+0x3264] ;  /* 0x0032640001087983 */ /* 0x001ea80000300800 */
[----:B----4-:R-:W-:Y:S04]  /*2df80*/  STS.U8 [R3+UR7+0x9f00], R20 ;  /* 0x009f001403007988 */ /* 0x010fe80008000007 */
[----:B------:R-:W-:Y:S04]  /*2df90*/  STS.U8 [R3+UR7+0x9f80], R28 ;  /* 0x009f801c03007988 */ /* 0x000fe80008000007 */
[----:B------:R-:W-:Y:S04]  /*2dfa0*/  STS.U8 [R3+UR7+0xae00], R25 ;  /* 0x00ae001903007988 */ /* 0x000fe80008000007 */
[----:B------:R-:W-:Y:S04]  /*2dfb0*/  STS.U8 [R3+UR7+0xae80], R2 ;  /* 0x00ae800203007988 */ /* 0x000fe80008000007 */
[----:B------:R-:W-:Y:S04]  /*2dfc0*/  STS.U8 [R3+UR7+0xaf00], R0 ;  /* 0x00af000003007988 */ /* 0x000fe80008000007 */
[----:B------:R-:W-:Y:S04]  /*2dfd0*/  STS.U8 [R3+UR7+0xaf80], R15 ;  /* 0x00af800f03007988 */ /* 0x000fe80008000007 */
[----:B--2---:R0:W-:Y:S04]  /*2dfe0*/  STS.U8 [R3+UR7+0x9e80], R8 ;  /* 0x009e800803007988 */ /* 0x0041e80008000007 */
        /* <DEDUP_REMOVED lines=20> */
[----:B-----5:R-:W-:Y:S01]  /*2e130*/  STS.U8 [R3+UR7+0xff80], R17 ;  /* 0x00ff801103007988 */ /* 0x020fe20008000007 */
[----:B------:R-:W-:Y:S06]  /*2e140*/  BAR.SYNC.DEFER_BLOCKING 0x0 ;  /* 0x0000000000007b1d */ /* 0x000fec0000010000 */
[----:B------:R-:W-:Y:S04]  /*2e150*/  LDSM.16.M88.4 R4, [R29+UR7] ;  /* 0x000000071d04783b */ /* 0x000fe80008000200 */
[----:B--2---:R-:W0:Y:S04]  /*2e160*/  LDSM.16.MT88.4 R24, [R8+UR7+0x10000] ;  /* 0x010000070818783b */ /* 0x004e280008004200 */
[----:B------:R-:W1:Y:S04]  /*2e170*/  LDSM.16.MT88.4 R16, [R8+UR7+0x10400] ;  /* 0x010400070810783b */ /* 0x000e680008004200 */
[----:B0-----:R-:W-:Y:S04]  /*2e180*/  STL [R1+0x3248], R25 ;  /* 0x0032481901007387 */ /* 0x001fe80000100800 */
[----:B------:R-:W-:Y:S04]  /*2e190*/  STL.64 [R1+0xe0], R4 ;  /* 0x0000e00401007387 */ /* 0x000fe80000100a00 */
[----:B------:R-:W-:Y:S04]  /*2e1a0*/  STL.64 [R1+0xe8], R6 ;  /* 0x0000e80601007387 */ /* 0x000fe80000100a00 */
[----:B------:R-:W-:Y:S04]  /*2e1b0*/  STL [R1+0x3244], R27 ;  /* 0x0032441b01007387 */ /* 0x000fe80000100800 */
[----:B-1----:R0:W-:Y:S01]  /*2e1c0*/  STL [R1+0x3240], R17 ;  /* 0x0032401101007387 */ /* 0x0021e20000100800 */
[----:B------:R-:W-:-:S03]  /*2e1d0*/  LOP3.LUT R0, R8, 0x20, RZ, 0x3c, !PT ;  /* 0x0000002008007812 */ /* 0x000fc600078e3cff */
[----:B------:R-:W1:Y:S04]  /*2e1e0*/  LDSM.16.M88.4 R4, [R29+UR7+0x4000] ;  /* 0x004000071d04783b */ /* 0x000e680008000200 */
[----:B------:R-:W2:Y:S04]  /*2e1f0*/  LDSM.16.MT88.4 R20, [R0+UR7+0x10400] ;  /* 0x010400070014783b */ /* 0x000ea80008004200 */
[----:B0-----:R-:W3:Y:S04]  /*2e200*/  LDL.LU R17, [R1+0xe0] ;  /* 0x0000e00001117983 */ /* 0x001ee80000300800 */
[----:B------:R0:W-:Y:S04]  /*2e210*/  STL [R1+0x323c], R19 ;  /* 0x00323c1301007387 */ /* 0x0001e80000100800 */
[----:B------:R-:W-:Y:S04]  /*2e220*/  LDSM.16.MT88.4 R12, [R0+UR7+0x10000] ;  /* 0x01000007000c783b */ /* 0x000fe80008004200 */
[----:B0-----:R-:W4:Y:S01]  /*2e230*/  LDL.LU R19, [R1+0xe4] ;  /* 0x0000e40001137983 */ /* 0x001f220000300800 */
[----:B-1----:R-:W-:-:S03]  /*2e240*/  IMAD.MOV.U32 R25, RZ, RZ, R4 ;  /* 0x000000ffff197224 */ /* 0x002fc600078e0004 */
[----:B--2---:R-:W-:Y:S04]  /*2e250*/  STL [R1+0x3238], R23 ;  /* 0x0032381701007387 */ /* 0x004fe80000100800 */
[----:B------:R0:W-:Y:S04]  /*2e260*/  STL [R1+0x3218], R0 ;  /* 0x0032180001007387 */ /* 0x0001e80000100800 */
[----:B------:R-:W-:Y:S04]  /*2e270*/  STL.64 [R1+0xf0], R4 ;  /* 0x0000f00401007387 */ /* 0x000fe80000100a00 */
[----:B------:R-:W-:Y:S01]  /*2e280*/  STL.64 [R1+0xf8], R6 ;  /* 0x0000f80601007387 */ /* 0x000fe20000100a00 */
[----:B0-----:R-:W-:-:S03]  /*2e290*/  IMAD.MOV.U32 R0, RZ, RZ, R5 ;  /* 0x000000ffff007224 */ /* 0x001fc600078e0005 */
[----:B------:R-:W0:Y:S04]  /*2e2a0*/  LDSM.16.M88.4 R4, [R29+UR7+0x8000] ;  /* 0x008000071d04783b */ /* 0x000e280008000200 */
[----:B0-----:R-:W-:Y:S04]  /*2e2b0*/  STL.64 [R1+0x100], R4 ;  /* 0x0001000401007387 */ /* 0x001fe80000100a00 */
[----:B------:R0:W-:Y:S01]  /*2e2c0*/  STL.64 [R1+0x108], R6 ;  /* 0x0001080601007387 */ /* 0x0001e20000100a00 */
[----:B------:R-:W-:Y:S02]  /*2e2d0*/  IMAD.MOV.U32 R28, RZ, RZ, R5 ;  /* 0x000000ffff1c7224 */ /* 0x000fe400078e0005 */
[----:B------:R-:W-:-:S02]  /*2e2e0*/  IMAD.MOV.U32 R27, RZ, RZ, R4 ;  /* 0x000000ffff1b7224 */ /* 0x000fc400078e0004 */
[----:B0-----:R-:W-:Y:S02]  /*2e2f0*/  IMAD.MOV.U32 R6, RZ, RZ, R16 ;  /* 0x000000ffff067224 */ /* 0x001fe400078e0010 */
[----:B------:R-:W-:Y:S02]  /*2e300*/  IMAD.MOV.U32 R7, RZ, RZ, R18 ;  /* 0x000000ffff077224 */ /* 0x000fe400078e0012 */
[----:B------:R-:W-:Y:S02]  /*2e310*/  IMAD.MOV.U32 R4, RZ, RZ, R24 ;  /* 0x000000ffff047224 */ /* 0x000fe400078e0018 */
[----:B------:R-:W-:Y:S01]  /*2e320*/  IMAD.MOV.U32 R5, RZ, RZ, R26 ;  /* 0x000000ffff057224 */ /* 0x000fe200078e001a */
[----:B---3--:R-:W-:Y:S01]  /*2e330*/  F2FP.F16.E4M3.UNPACK_B R2, R17 ;  /* 0x00000011ff02723e */ /* 0x008fe200020006ff */
[----:B----4-:R-:W-:Y:S01]  /*2e340*/  STL.64 [R1+0x3258], R18 ;  /* 0x0032581201007387 */ /* 0x010fe20000100a00 */
[----:B------:R-:W-:-:S03]  /*2e350*/  F2FP.F16.E4M3.UNPACK_B R3, R19 ;  /* 0x00000013ff03723e */ /* 0x000fc600020006ff */
[----:B------:R-:W-:Y:S04]  /*2e360*/  STL.64 [R1+0x3250], R16 ;  /* 0x0032501001007387 */ /* 0x000fe80000100a00 */
[----:B------:R-:W0:Y:S01]  /*2e370*/  LDSM.16.M88.4 R16, [R29+UR7+0xc000] ;  /* 0x00c000071d10783b */ /* 0x000e220008000200 */
[----:B------:R-:W-:-:S15]  /*2e380*/  HMMA.16816.F32 R4, R4, R2, RZ ;  /* 0x000000020404723c */ /* 0x000fde00000018ff */
[----:B------:R-:W-:-:S08]  /*2e390*/  NOP ;  /* 0x0000000000007918 */ /* 0x000fd00000000000 */
[----:B------:R1:W-:Y:S04]  /*2e3a0*/  STL [R1+0x34], R5 ;  /* 0x0000340501007387 */ /* 0x0003e80000100800 */
[----:B------:R2:W-:Y:S01]  /*2e3b0*/  STL.64 [R1+0x38], R6 ;  /* 0x0000380601007387 */ /* 0x0005e20000100a00 */
[----:B-1----:R-:W-:Y:S02]  /*2e3c0*/  IMAD.MOV.U32 R5, RZ, RZ, R28 ;  /* 0x000000ffff057224 */ /* 0x002fe400078e001c */
[----:B--2---:R-:W-:Y:S01]  /*2e3d0*/  IMAD.MOV.U32 R6, RZ, RZ, R27 ;  /* 0x000000ffff067224 */ /* 0x004fe200078e001b */
[----:B0-----:R0:W-:Y:S01]  /*2e3e0*/  STL.64 [R1+0x110], R16 ;  /* 0x0001101001007387 */ /* 0x0011e20000100a00 */
[----:B------:R-:W-:Y:S02]  /*2e3f0*/  IMAD.MOV.U32 R7, RZ, RZ, R25 ;  /* 0x000000ffff077224 */ /* 0x000fe400078e0019 */
[----:B------:R-:W-:-:S02]  /*2e400*/  IMAD.MOV.U32 R28, RZ, RZ, R18 ;  /* 0x000000ffff1c7224 */ /* 0x000fc400078e0012 */
[----:B------:R-:W-:Y:S02]  /*2e410*/  IMAD.MOV.U32 R29, RZ, RZ, R19 ;  /* 0x000000ffff1d7224 */ /* 0x000fe400078e0013 */
[----:B------:R-:W-:Y:S01]  /*2e420*/  IMAD.MOV.U32 R25, RZ, RZ, R16 ;  /* 0x000000ffff197224 */ /* 0x000fe200078e0010 */
[----:B------:R-:W2:Y:S01]  /*2e430*/  LDL.LU.64 R18, [R1+0x3258] ;  /* 0x0032580001127983 */ /* 0x000ea20000300a00 */
[----:B------:R-:W-:-:S03]  /*2e440*/  IMAD.MOV.U32 R27, RZ, RZ, R17 ;  /* 0x000000ffff1b7224 */ /* 0x000fc600078e0011 */
[----:B0-----:R-:W3:Y:S01]  /*2e450*/  LDL.LU.64 R16, [R1+0x3250] ;  /* 0x0032500001107983 */ /* 0x001ee20000300a00 */
[----:B------:R-:W-:Y:S02]  /*2e460*/  IMAD.MOV.U32 R8, RZ, RZ, R12 ;  /* 0x000000ffff087224 */ /* 0x000fe400078e000c */
[----:B------:R-:W-:Y:S02]  /*2e470*/  IMAD.MOV.U32 R9, RZ, RZ, R14 ;  /* 0x000000ffff097224 */ /* 0x000fe400078e000e */
[----:B------:R-:W-:Y:S02]  /*2e480*/  IMAD.MOV.U32 R10, RZ, RZ, R20 ;  /* 0x000000ffff0a7224 */ /* 0x000fe400078e0014 */
[----:B------:R-:W-:-:S07]  /*2e490*/  IMAD.MOV.U32 R11, RZ, RZ, R22 ;  /* 0x000000ffff0b7224 */ /* 0x000fce00078e0016 */
[----:B------:R-:W-:Y:S01]  /*2e4a0*/  HMMA.16816.F32 R8, R8, R2, RZ ;  /* 0x000000020808723c */ /* 0x000fe200000018ff */
[----:B------:R0:W-:Y:S01]  /*2e4b0*/  STL [R1+0x31b0], R28 ;  /* 0x0031b01c01007387 */ /* 0x0001e20000100800 */
[----:B------:R-:W-:-:S03]  /*2e4c0*/  IMAD.MOV.U32 R23, RZ, RZ, R4 ;  /* 0x000000ffff177224 */ /* 0x000fc600078e0004 */
[----:B------:R1:W-:Y:S01]  /*2e4d0*/  STL [R1+0x3198], R29 ;  /* 0x0031981d01007387 */ /* 0x0003e20000100800 */
[----:B------:R-:W-:Y:S01]  /*2e4e0*/  IMAD.MOV.U32 R4, RZ, RZ, R24 ;  /* 0x000000ffff047224 */ /* 0x000fe200078e0018 */
[----:B------:R-:W-:Y:S02]  /*2e4f0*/  F2FP.F16.E4M3.UNPACK_B R2, R7 ;  /* 0x00000007ff02723e */ /* 0x000fe400020006ff */
[----:B------:R-:W-:Y:S01]  /*2e500*/  F2FP.F16.E4M3.UNPACK_B R3, R0 ;  /* 0x00000000ff03723e */ /* 0x000fe200020006ff */
[----:B0-----:R-:W-:Y:S02]  /*2e510*/  IMAD.MOV.U32 R28, RZ, RZ, R5 ;  /* 0x000000ffff1c7224 */ /* 0x001fe400078e0005 */
[----:B------:R-:W-:Y:S02]  /*2e520*/  IMAD.MOV.U32 R5, RZ, RZ, R26 ;  /* 0x000000ffff057224 */ /* 0x000fe400078e001a */
[----:B-1----:R-:W-:-:S09]  /*2e530*/  IMAD.MOV.U32 R29, RZ, RZ, R6 ;  /* 0x000000ffff1d7224 */ /* 0x002fd200078e0006 */
[----:B------:R0:W-:Y:S04]  /*2e540*/  STL.64 [R1+0x10], R8 ;  /* 0x0000100801007387 */ /* 0x0001e80000100a00 */
[----:B------:R1:W-:Y:S01]  /*2e550*/  STL.64 [R1+0x18], R10 ;  /* 0x0000180a01007387 */ /* 0x0003e20000100a00 */
[----:B0-----:R-:W-:Y:S02]  /*2e560*/  IMAD.MOV.U32 R8, RZ, RZ, R12 ;  /* 0x000000ffff087224 */ /* 0x001fe400078e000c */
[----:B------:R-:W-:Y:S02]  /*2e570*/  IMAD.MOV.U32 R9, RZ, RZ, R14 ;  /* 0x000000ffff097224 */ /* 0x000fe400078e000e */
[----:B-1----:R-:W-:Y:S02]  /*2e580*/  IMAD.MOV.U32 R10, RZ, RZ, R20 ;  /* 0x000000ffff0a7224 */ /* 0x002fe400078e0014 */
[----:B------:R-:W-:-:S07]  /*2e590*/  IMAD.MOV.U32 R11, RZ, RZ, R22 ;  /* 0x000000ffff0b7224 */ /* 0x000fce00078e0016 */
[----:B------:R-:W-:-:S15]  /*2e5a0*/  HMMA.16816.F32 R8, R8, R2, RZ ;  /* 0x000000020808723c */ /* 0x000fde00000018ff */
[----:B------:R-:W-:-:S08]  /*2e5b0*/  NOP ;  /* 0x0000000000007918 */ /* 0x000fd00000000000 */
[----:B------:R0:W-:Y:S01]  /*2e5c0*/  STL.64 [R1], R8 ;  /* 0x0000000801007387 */ /* 0x0001e20000100a00 */
[----:B------:R-:W-:Y:S02]  /*2e5d0*/  IMAD.MOV.U32 R0, RZ, RZ, R11 ;  /* 0x000000ffff007224 */ /* 0x000fe400078e000b */
[----:B------:R-:W-:Y:S02]  /*2e5e0*/  IMAD.MOV.U32 R11, RZ, RZ, R22 ;  /* 0x000000ffff0b7224 */ /* 0x000fe400078e0016 */
[----:B0-----:R-:W-:Y:S02]  /*2e5f0*/  IMAD.MOV.U32 R8, RZ, RZ, R12 ;  /* 0x000000ffff087224 */ /* 0x001fe400078e000c */
[----:B------:R-:W-:Y:S02]  /*2e600*/  IMAD.MOV.U32 R9, RZ, RZ, R14 ;  /* 0x000000ffff097224 */ /* 0x000fe400078e000e */
[----:B--2---:R-:W-:Y:S02]  /*2e610*/  IMAD.MOV.U32 R7, RZ, RZ, R18 ;  /* 0x000000ffff077224 */ /* 0x004fe400078e0012 */
[----:B---3--:R-:W-:-:S07]  /*2e620*/  IMAD.MOV.U32 R6, RZ, RZ, R16 ;  /* 0x000000ffff067224 */ /* 0x008fce00078e0010 */
[----:B------:R-:W-:Y:S07]  /*2e630*/  HMMA.16816.F32 R4, R4, R2, RZ ;  /* 0x000000020404723c */ /* 0x000fee00000018ff */
[----:B------:R-:W-:Y:S02]  /*2e640*/  F2FP.F16.E4M3.UNPACK_B R2, R29 ;  /* 0x0000001dff02723e */ /* 0x000fe400020006ff */
[----:B------:R-:W-:-:S14]  /*2e650*/  F2FP.F16.E4M3.UNPACK_B R3, R28 ;  /* 0x0000001cff03723e */ /* 0x000fdc00020006ff */
[----:B------:R0:W-:Y:S04]  /*2e660*/  STL.64 [R1+0x20], R4 ;  /* 0x0000200401007387 */ /* 0x0001e80000100a00 */
[----:B------:R1:W-:Y:S01]  /*2e670*/  STL.64 [R1+0x28], R6 ;  /* 0x0000280601007387 */ /* 0x0003e20000100a00 */
[----:B0-----:R-:W-:Y:S02]  /*2e680*/  IMAD.MOV.U32 R4, RZ, RZ, R24 ;  /* 0x000000ffff047224 */ /* 0x001fe400078e0018 */
[----:B------:R-:W-:Y:S02]  /*2e690*/  IMAD.MOV.U32 R5, RZ, RZ, R26 ;  /* 0x000000ffff057224 */ /* 0x000fe400078e001a */
[----:B-1----:R-:W-:Y:S02]  /*2e6a0*/  IMAD.MOV.U32 R6, RZ, RZ, R16 ;  /* 0x000000ffff067224 */ /* 0x002fe400078e0010 */
[----:B------:R-:W-:-:S07]  /*2e6b0*/  IMAD.MOV.U32 R7, RZ, RZ, R18 ;  /* 0x000000ffff077224 */ /* 0x000fce00078e0012 */
[----:B------:R-:W-:Y:S01]  /*2e6c0*/  HMMA.16816.F32 R4, R4, R2, RZ ;  /* 0x000000020404723c */ /* 0x000fe200000018ff */
[----:B------:R0:W-:Y:S02]  /*2e6d0*/  STL [R1+0x8], R10 ;  /* 0x0000080a01007387 */ /* 0x0001e40000100800 */
[----:B0-----:R-:W-:-:S15]  /*2e6e0*/  IMAD.MOV.U32 R10, RZ, RZ, R20 ;  /* 0x000000ffff0a7224 */ /* 0x001fde00078e0014 */
[----:B------:R-:W-:-:S05]  /*2e6f0*/  NOP ;  /* 0x0000000000007918 */ /* 0x000fca0000000000 */
[----:B------:R-:W-:Y:S01]  /*2e700*/  STL.64 [R1+0x80], R4 ;  /* 0x0000800401007387 */ /* 0x000fe20000100a00 */
[----:B------:R-:W-:-:S03]  /*2e710*/  IMAD.MOV.U32 R29, RZ, RZ, R7 ;  /* 0x000000ffff1d7224 */ /* 0x000fc600078e0007 */
[----:B------:R0:W-:Y:S02]  /*2e720*/  STL [R1+0x88], R6 ;  /* 0x0000880601007387 */ /* 0x0001e40000100800 */
[----:B0-----:R-:W-:Y:S07]  /*2e730*/  HMMA.16816.F32 R4, R8, R2, RZ ;  /* 0x000000020804723c */ /* 0x001fee00000018ff */
[----:B------:R-:W-:Y:S02]  /*2e740*/  F2FP.F16.E4M3.UNPACK_B R2, R25 ;  /* 0x00000019ff02723e */ /* 0x000fe400020006ff */
[----:B------:R-:W2:Y:S01]  /*2e750*/  LDL.LU R25, [R1+0x3248] ;  /* 0x0032480001197983 */ /* 0x000ea20000300800 */
[----:B------:R-:W-:-:S13]  /*2e760*/  F2FP.F16.E4M3.UNPACK_B R3, R27 ;  /* 0x0000001bff03723e */ /* 0x000fda00020006ff */
[----:B------:R0:W-:Y:S04]  /*2e770*/  STL.64 [R1+0x40], R4 ;  /* 0x0000400401007387 */ /* 0x0001e80000100a00 */
[----:B------:R1:W-:Y:S04]  /*2e780*/  STL.64 [R1+0x48], R6 ;  /* 0x0000480601007387 */ /* 0x0003e80000100a00 */
[----:B------:R-:W3:Y:S04]  /*2e790*/  LDL.LU R27, [R1+0x3244] ;  /* 0x00324400011b7983 */ /* 0x000ee80000300800 */
[----:B------:R-:W4:Y:S01]  /*2e7a0*/  LDL R28, [R1+0x130] ;  /* 0x00013000011c7983 */ /* 0x000f220000100800 */
[----:B0-----:R-:W-:-:S02]  /*2e7b0*/  IMAD.MOV.U32 R4, RZ, RZ, R24 ;  /* 0x000000ffff047224 */ /* 0x001fc400078e0018 */
[----:B------:R-:W-:Y:S01]  /*2e7c0*/  IMAD.MOV.U32 R5, RZ, RZ, R26 ;  /* 0x000000ffff057224 */ /* 0x000fe200078e001a */
[----:B------:R-:W5:Y:S04]  /*2e7d0*/  LDL.LU R24, [R1+0xf4] ;  /* 0x0000f40001187983 */ /* 0x000f680000300800 */
[----:B------:R-:W4:Y:S01]  /*2e7e0*/  LDL.LU R26, [R1+0xf0] ;  /* 0x0000f000011a7983 */ /* 0x000f220000300800 */
[----:B-1----:R-:W-:Y:S02]  /*2e7f0*/  IMAD.MOV.U32 R6, RZ, RZ, R16 ;  /* 0x000000ffff067224 */ /* 0x002fe400078e0010 */
[----:B------:R-:W-:-:S07]  /*2e800*/  IMAD.MOV.U32 R7, RZ, RZ, R18 ;  /* 0x000000ffff077224 */ /* 0x000fce00078e0012 */
[----:B------:R-:W-:-:S15]  /*2e810*/  HMMA.16816.F32 R4, R4, R2, RZ ;  /* 0x000000020404723c */ /* 0x000fde00000018ff */
[----:B------:R-:W-:-:S09]  /*2e820*/  NOP ;  /* 0x0000000000007918 */ /* 0x000fd20000000000 */
[----:B------:R-:W-:Y:S02]  /*2e830*/  IMAD.MOV.U32 R22, RZ, RZ, R4 ;  /* 0x000000ffff167224 */ /* 0x000fe400078e0004 */
[----:B------:R-:W-:Y:S02]  /*2e840*/  IMAD.MOV.U32 R20, RZ, RZ, R5 ;  /* 0x000000ffff147224 */ /* 0x000fe400078e0005 */
[----:B------:R-:W-:Y:S02]  /*2e850*/  IMAD.MOV.U32 R14, RZ, RZ, R6 ;  /* 0x000000ffff0e7224 */ /* 0x000fe400078e0006 */
[----:B------:R-:W-:Y:S02]  /*2e860*/  IMAD.MOV.U32 R12, RZ, RZ, R7 ;  /* 0x000000ffff0c7224 */ /* 0x000fe400078e0007 */
[----:B------:R-:W-:Y:S07]  /*2e870*/  HMMA.16816.F32 R4, R8, R2, RZ ;  /* 0x000000020804723c */ /* 0x000fee00000018ff */
[----:B------:R-:W-:-:S02]  /*2e880*/  F2FP.F16.E4M3.UNPACK_B R2, R17.H1 ;  /* 0x00000011ff02723e */ /* 0x000fc400030006ff */
[----:B------:R-:W5:Y:S01]  /*2e890*/  LDL.LU R17, [R1+0x3240] ;  /* 0x0032400001117983 */ /* 0x000f620000300800 */
[----:B------:R-:W-:-:S13]  /*2e8a0*/  F2FP.F16.E4M3.UNPACK_B R3, R19.H1 ;  /* 0x00000013ff03723e */ /* 0x000fda00030006ff */
[----:B------:R2:W-:Y:S04]  /*2e8b0*/  STL.64 [R1+0x60], R4 ;  /* 0x0000600401007387 */ /* 0x0005e80000100a00 */
[----:B------:R-:W-:Y:S04]  /*2e8c0*/  STL.64 [R1+0x68], R6 ;  /* 0x0000680601007387 */ /* 0x000fe80000100a00 */
[----:B------:R-:W5:Y:S01]  /*2e8d0*/  LDL.LU R19, [R1+0x323c] ;  /* 0x00323c0001137983 */ /* 0x000f620000300800 */
[----:B--2---:R-:W-:Y:S02]  /*2e8e0*/  IMAD.MOV.U32 R4, RZ, RZ, R25 ;  /* 0x000000ffff047224 */ /* 0x004fe400078e0019 */
[----:B---3--:R-:W-:Y:S01]  /*2e8f0*/  IMAD.MOV.U32 R5, RZ, RZ, R27 ;  /* 0x000000ffff057224 */ /* 0x008fe200078e001b */
[----:B----4-:R-:W-:Y:S04]  /*2e900*/  STL.64 [R1+0x3230], R26 ;  /* 0x0032301a01007387 */ /* 0x010fe80000100a00 */
[----:B-----5:R0:W-:Y:S02]  /*2e910*/  STL.64 [R1+0x3228], R24 ;  /* 0x0032281801007387 */ /* 0x0201e40000100a00 */
[----:B0-----:R-:W-:-:S02]  /*2e920*/  IMAD.MOV.U32 R24, RZ, RZ, R23 ;  /* 0x000000ffff187224 */ /* 0x001fc400078e0017 */
[----:B------:R-:W2:Y:S04]  /*2e930*/  LDL.LU R23, [R1+0x3238] ;  /* 0x0032380001177983 */ /* 0x000ea80000300800 */
[----:B------:R-:W3:Y:S04]  /*2e940*/  LDL.LU R25, [R1+0x34] ;  /* 0x0000340001197983 */ /* 0x000ee80000300800 */
[----:B------:R-:W3:Y:S04]  /*2e950*/  LDL.LU R26, [R1+0x38] ;  /* 0x00003800011a7983 */ /* 0x000ee80000300800 */
[----:B------:R-:W3:Y:S01]  /*2e960*/  LDL.LU R27, [R1+0x3c] ;  /* 0x00003c00011b7983 */ /* 0x000ee20000300800 */
[----:B------:R-:W-:-:S02]  /*2e970*/  IMAD.MOV.U32 R6, RZ, RZ, R17 ;  /* 0x000000ffff067224 */ /* 0x000fc400078e0011 */
[----:B------:R-:W-:-:S07]  /*2e980*/  IMAD.MOV.U32 R7, RZ, RZ, R19 ;  /* 0x000000ffff077224 */ /* 0x000fce00078e0013 */
[----:B---3--:R-:W-:Y:S01]  /*2e990*/  HMMA.16816.F32 R4, R4, R2, R24 ;  /* 0x000000020404723c */ /* 0x008fe20000001818 */
[----:B------:R-:W3:Y:S04]  /*2e9a0*/  LDL.LU.64 R26, [R1+0x3230] ;  /* 0x00323000011a7983 */ /* 0x000ee80000300a00 */
[----:B------:R-:W4:-:S15]  /*2e9b0*/  LDL.LU.64 R24, [R1+0x3228] ;  /* 0x0032280001187983 */ /* 0x000f1e0000300a00 */
[----:B------:R-:W-:-:S03]  /*2e9c0*/  NOP ;  /* 0x0000000000007918 */ /* 0x000fc60000000000 */
[----:B------:R0:W-:Y:S04]  /*2e9d0*/  STL.64 [R1+0xc0], R4 ;  /* 0x0000c00401007387 */ /* 0x0001e80000100a00 */
[----:B------:R1:W-:Y:S04]  /*2e9e0*/  STL.64 [R1+0xc8], R6 ;  /* 0x0000c80601007387 */ /* 0x0003e80000100a00 */
[----:B0-----:R-:W5:Y:S04]  /*2e9f0*/  LDL.LU R4, [R1+0x10] ;  /* 0x0000100001047983 */ /* 0x001f680000300800 */
[----:B------:R-:W5:Y:S04]  /*2ea00*/  LDL.LU R5, [R1+0x14] ;  /* 0x0000140001057983 */ /* 0x000f680000300800 */
[----:B-1----:R-:W5:Y:S04]  /*2ea10*/  LDL.LU R6, [R1+0x18] ;  /* 0x0000180001067983 */ /* 0x002f680000300800 */
[----:B------:R-:W5:Y:S01]  /*2ea20*/  LDL.LU R7, [R1+0x1c] ;  /* 0x00001c0001077983 */ /* 0x000f620000300800 */
[----:B------:R-:W-:-:S02]  /*2ea30*/  IMAD.MOV.U32 R8, RZ, RZ, R13 ;  /* 0x000000ffff087224 */ /* 0x000fc400078e000d */
[----:B------:R-:W-:Y:S02]  /*2ea40*/  IMAD.MOV.U32 R9, RZ, RZ, R15 ;  /* 0x000000ffff097224 */ /* 0x000fe400078e000f */
[----:B------:R-:W-:Y:S02]  /*2ea50*/  IMAD.MOV.U32 R10, RZ, RZ, R21 ;  /* 0x000000ffff0a7224 */ /* 0x000fe400078e0015 */
[----:B--2---:R-:W-:-:S07]  /*2ea60*/  IMAD.MOV.U32 R11, RZ, RZ, R23 ;  /* 0x000000ffff0b7224 */ /* 0x004fce00078e0017 */
[----:B-----5:R-:W-:Y:S07]  /*2ea70*/  HMMA.16816.F32 R4, R8, R2, R4 ;  /* 0x000000020804723c */ /* 0x020fee0000001804 */
[----:B----4-:R-:W-:Y:S02]  /*2ea80*/  F2FP.F16.E4M3.UNPACK_B R3, R24.H1 ;  /* 0x00000018ff03723e */ /* 0x010fe400030006ff */
[----:B---3--:R-:W-:-:S14]  /*2ea90*/  F2FP.F16.E4M3.UNPACK_B R2, R26.H1 ;  /* 0x0000001aff02723e */ /* 0x008fdc00030006ff */
[----:B------:R0:W-:Y:S04]  /*2eaa0*/  STL.64 [R1+0x70], R4 ;  /* 0x0000700401007387 */ /* 0x0001e80000100a00 */
[----:B------:R-:W-:Y:S04]  /*2eab0*/  STL.64 [R1+0x78], R6 ;  /* 0x0000780601007387 */ /* 0x000fe80000100a00 */
[----:B------:R-:W-:Y:S04]  /*2eac0*/  STL [R1+0x3220], R27 ;  /* 0x0032201b01007387 */ /* 0x000fe80000100800 */
[----:B------:R1:W-:Y:S01]  /*2ead0*/  STL [R1+0x321c], R25 ;  /* 0x00321c1901007387 */ /* 0x0003e20000100800 */
[----:B0-----:R-:W-:-:S03]  /*2eae0*/  IMAD.MOV.U32 R4, RZ, RZ, R25 ;  /* 0x000000ffff047224 */ /* 0x001fc600078e0019 */
[----:B------:R-:W2:Y:S01]  /*2eaf0*/  LDL.LU R24, [R1+0x20] ;  /* 0x0000200001187983 */ /* 0x000ea20000300800 */
[----:B------:R-:W-:-:S03]  /*2eb00*/  IMAD.MOV.U32 R5, RZ, RZ, R27 ;  /* 0x000000ffff057224 */ /* 0x000fc600078e001b */
[----:B-1----:R-:W2:Y:S04]  /*2eb10*/  LDL.LU R25, [R1+0x24] ;  /* 0x0000240001197983 */ /* 0x002ea80000300800 */
[----:B------:R-:W2:Y:S04]  /*2eb20*/  LDL.LU R26, [R1+0x28] ;  /* 0x00002800011a7983 */ /* 0x000ea80000300800 */
[----:B------:R-:W2:Y:S01]  /*2eb30*/  LDL.LU R27, [R1+0x2c] ;  /* 0x00002c00011b7983 */ /* 0x000ea20000300800 */
[----:B------:R-:W-:Y:S02]  /*2eb40*/  IMAD.MOV.U32 R6, RZ, RZ, R17 ;  /* 0x000000ffff067224 */ /* 0x000fe400078e0011 */
[----:B------:R-:W-:-:S07]  /*2eb50*/  IMAD.MOV.U32 R7, RZ, RZ, R19 ;  /* 0x000000ffff077224 */ /* 0x000fce00078e0013 */
[----:B--2---:R-:W-:Y:S01]  /*2eb60*/  HMMA.16816.F32 R4, R4, R2, R24 ;  /* 0x000000020404723c */ /* 0x004fe20000001818 */
[----:B------:R-:W2:Y:S04]  /*2eb70*/  LDL.LU R27, [R1+0x3220] ;  /* 0x00322000011b7983 */ /* 0x000ea80000300800 */
[----:B------:R-:W3:-:S15]  /*2eb80*/  LDL.LU R25, [R1+0x321c] ;  /* 0x00321c0001197983 */ /* 0x000ede0000300800 */
[----:B------:R-:W-:-:S03]  /*2eb90*/  NOP ;  /* 0x0000000000007918 */ /* 0x000fc60000000000 */
[----:B------:R0:W-:Y:S04]  /*2eba0*/  STL.64 [R1+0xb0], R4 ;  /* 0x0000b00401007387 */ /* 0x0001e80000100a00 */
[----:B------:R1:W-:Y:S04]  /*2ebb0*/  STL.64 [R1+0xb8], R6 ;  /* 0x0000b80601007387 */ /* 0x0003e80000100a00 */
[----:B0-----:R-:W4:Y:S04]  /*2ebc0*/  LDL.LU R4, [R1] ;  /* 0x0000000001047983 */ /* 0x001f280000300800 */
[----:B------:R-:W4:Y:S04]  /*2ebd0*/  LDL.LU R5, [R1+0x4] ;  /* 0x0000040001057983 */ /* 0x000f280000300800 */
[----:B-1----:R-:W4:Y:S01]  /*2ebe0*/  LDL.LU R6, [R1+0x8] ;  /* 0x0000080001067983 */ /* 0x002f220000300800 */
[----:B------:R-:W-:-:S03]  /*2ebf0*/  IMAD.MOV.U32 R7, RZ, RZ, R0 ;  /* 0x000000ffff077224 */ /* 0x000fc600078e0000 */
[----:B------:R-:W5:Y:S04]  /*2ec00*/  LDL.LU R0, [R1+0x3218] ;  /* 0x0032180001007983 */ /* 0x000f680000300800 */
[----:B----4-:R-:W-:Y:S01]  /*2ec10*/  HMMA.16816.F32 R4, R8, R2, R4 ;  /* 0x000000020804723c */ /* 0x010fe20000001804 */
[----:B------:R-:W4:Y:S04]  /*2ec20*/  LDL.LU R2, [R1+0x100] ;  /* 0x0001000001027983 */ /* 0x000f280000300800 */
[----:B------:R-:W3:Y:S04]  /*2ec30*/  LDL.LU R3, [R1+0x104] ;  /* 0x0001040001037983 */ /* 0x000ee80000300800 */
[----:B-----5:R-:W-:-:S14]  /*2ec40*/  LDSM.16.MT88.4 R8, [R0+UR7+0x10c00] ;  /* 0x010c00070008783b */ /* 0x020fdc0008004200 */
[----:B------:R-:W-:Y:S04]  /*2ec50*/  STL.64 [R1+0x50], R4 ;  /* 0x0000500401007387 */ /* 0x000fe80000100a00 */
[----:B------:R-:W-:Y:S04]  /*2ec60*/  STL.64 [R1+0x58], R6 ;  /* 0x0000580601007387 */ /* 0x000fe80000100a00 */
[----:B------:R-:W0:Y:S04]  /*2ec70*/  LDSM.16.MT88.4 R4, [R28+UR7+0x10800] ;  /* 0x010800071c04783b */ /* 0x000e280008004200 */
[----:B0-----:R-:W-:Y:S01]  /*2ec80*/  STL.64 [R1+0x10], R4 ;  /* 0x0000100401007387 */ /* 0x001fe20000100a00 */
[----:B------:R-:W-:-:S03]  /*2ec90*/  IMAD.MOV.U32 R18, RZ, RZ, R4 ;  /* 0x000000ffff127224 */ /* 0x000fc600078e0004 */
[----:B------:R-:W-:Y:S04]  /*2eca0*/  STL.64 [R1+0x18], R6 ;  /* 0x0000180601007387 */ /* 0x000fe80000100a00 */
[----:B------:R-:W0:Y:S04]  /*2ecb0*/  LDSM.16.MT88.4 R4, [R28+UR7+0x10c00] ;  /* 0x010c00071c04783b */ /* 0x000e280008004200 */
[----:B0-----:R-:W-:Y:S01]  /*2ecc0*/  STL.64 [R1], R4 ;  /* 0x0000000401007387 */ /* 0x001fe20000100a00 */
[----:B------:R-:W-:Y:S02]  /*2ecd0*/  IMAD.MOV.U32 R16, RZ, RZ, R6 ;  /* 0x000000ffff107224 */ /* 0x000fe400078e0006 */
[----:B------:R-:W-:Y:S01]  /*2ece0*/  IMAD.MOV.U32 R28, RZ, RZ, R4 ;  /* 0x000000ffff1c7224 */ /* 0x000fe200078e0004 */
[----:B------:R-:W-:Y:S04]  /*2ecf0*/  STL.64 [R1+0x8], R6 ;  /* 0x0000080601007387 */ /* 0x000fe80000100a00 */
[----:B------:R-:W0:Y:S04]  /*2ed00*/  LDSM.16.MT88.4 R4, [R0+UR7+0x10800] ;  /* 0x010800070004783b */ /* 0x000e280008004200 */
[----:B------:R-:W2:Y:S04]  /*2ed10*/  LDL.LU R26, [R1+0x110] ;  /* 0x00011000011a7983 */ /* 0x000ea80000300800 */
[----:B------:R-:W3:Y:S04]  /*2ed20*/  LDL.LU R24, [R1+0x114] ;  /* 0x0001140001187983 */ /* 0x000ee80000300800 */
[----:B0-----:R0:W-:Y:S04]  /*2ed30*/  STL [R1+0x3164], R5 ;  /* 0x0031640501007387 */ /* 0x0011e80000100800 */
[----:B0-----:R-:W5:Y:S04]  /*2ed40*/  LDL.LU R5, [R1+0xe8] ;  /* 0x0000e80001057983 */ /* 0x001f680000300800 */
[----:B------:R0:W-:Y:S04]  /*2ed50*/  STL [R1+0x3160], R7 ;  /* 0x0031600701007387 */ /* 0x0001e80000100800 */
[----:B0-----:R-:W4:Y:S04]  /*2ed60*/  LDL.LU R7, [R1+0xec] ;  /* 0x0000ec0001077983 */ /* 0x001f280000300800 */
[----:B----4-:R0:W-:Y:S04]  /*2ed70*/  STL.64 [R1+0x31d8], R6 ;  /* 0x0031d80601007387 */ /* 0x0101e80000100a00 */
[----:B-----5:R1:W-:Y:S04]  /*2ed80*/  STL.64 [R1+0x31d0], R4 ;  /* 0x0031d00401007387 */ /* 0x0203e80000100a00 */
[----:B------:R-:W-:Y:S01]  /*2ed90*/  STL [R1+0x316c], R9 ;  /* 0x00316c0901007387 */ /* 0x000fe20000100800 */
[----:B0-----:R-:W-:-:S03]  /*2eda0*/  IMAD.MOV.U32 R6, RZ, RZ, R14 ;  /* 0x000000ffff067224 */ /* 0x001fc600078e000e */
[----:B------:R-:W-:Y:S01]  /*2edb0*/  STL [R1+0x3168], R11 ;  /* 0x0031680b01007387 */ /* 0x000fe20000100800 */
[----:B------:R-:W-:Y:S02]  /*2edc0*/  IMAD.MOV.U32 R7, RZ, RZ, R12 ;  /* 0x000000ffff077224 */ /* 0x000fe400078e000c */
[----:B-1----:R-:W-:Y:S01]  /*2edd0*/  IMAD.MOV.U32 R4, RZ, RZ, R22 ;  /* 0x000000ffff047224 */ /* 0x002fe200078e0016 */
[----:B------:R-:W-:Y:S01]  /*2ede0*/  STL [R1+0x31e4], R10 ;  /* 0x0031e40a01007387 */ /* 0x000fe20000100800 */
[----:B------:R-:W-:-:S03]  /*2edf0*/  IMAD.MOV.U32 R5, RZ, RZ, R20 ;  /* 0x000000ffff057224 */ /* 0x000fc600078e0014 */
[----:B------:R-:W-:Y:S04]  /*2ee00*/  STL [R1+0x31e0], R8 ;  /* 0x0031e00801007387 */ /* 0x000fe80000100800 */
[----:B------:R-:W-:Y:S04]  /*2ee10*/  STL [R1+0x3138], R0 ;  /* 0x0031380001007387 */ /* 0x000fe80000100800 */
[----:B------:R-:W-:Y:S04]  /*2ee20*/  STL.64 [R1+0x31f0], R6 ;  /* 0x0031f00601007387 */ /* 0x000fe80000100a00 */
[----:B------:R0:W-:Y:S04]  /*2ee30*/  STL.64 [R1+0x31e8], R4 ;  /* 0x0031e80401007387 */ /* 0x0001e80000100a00 */
[----:B0-----:R-:W4:Y:S04]  /*2ee40*/  LDL.LU R4, [R1+0x40] ;  /* 0x0000400001047983 */ /* 0x001f280000300800 */
[----:B------:R-:W4:Y:S04]  /*2ee50*/  LDL.LU R5, [R1+0x44] ;  /* 0x0000440001057983 */ /* 0x000f280000300800 */
[----:B------:R-:W5:Y:S04]  /*2ee60*/  LDL.LU R6, [R1+0x48] ;  /* 0x0000480001067983 */ /* 0x000f680000300800 */
[----:B------:R-:W5:Y:S01]  /*2ee70*/  LDL.LU R7, [R1+0x4c] ;  /* 0x00004c0001077983 */ /* 0x000f620000300800 */
[----:B------:R-:W-:-:S03]  /*2ee80*/  F2FP.F16.E4M3.UNPACK_B R2, R2.H1 ;  /* 0x00000002ff02723e */ /* 0x000fc600030006ff */
[----:B-----5:R-:W-:Y:S04]  /*2ee90*/  STL.64 [R1+0x3200], R6 ;  /* 0x0032000601007387 */ /* 0x020fe80000100a00 */
[----:B----4-:R0:W-:Y:S04]  /*2eea0*/  STL.64 [R1+0x31f8], R4 ;  /* 0x0031f80401007387 */ /* 0x0101e80000100a00 */
[----:B--2---:R-:W-:Y:S04]  /*2eeb0*/  STL.64 [R1+0x3210], R26 ;  /* 0x0032101a01007387 */ /* 0x004fe80000100a00 */
[----:B---3--:R1:W-:Y:S01]  /*2eec0*/  STL.64 [R1+0x3208], R24 ;  /* 0x0032081801007387 */ /* 0x0083e20000100a00 */
[----:B0-----:R-:W-:-:S03]  /*2eed0*/  IMAD.MOV.U32 R4, RZ, RZ, R25 ;  /* 0x000000ffff047224 */ /* 0x001fc600078e0019 */
[----:B-1----:R-:W2:Y:S04]  /*2eee0*/  LDL.LU R24, [R1+0x80] ;  /* 0x0000800001187983 */ /* 0x002ea80000300800 */
[----:B------:R-:W2:Y:S04]  /*2eef0*/  LDL.LU R25, [R1+0x84] ;  /* 0x0000840001197983 */ /* 0x000ea80000300800 */
[----:B------:R-:W2:Y:S01]  /*2ef00*/  LDL.LU R26, [R1+0x88] ;  /* 0x00008800011a7983 */ /* 0x000ea20000300800 */
[----:B------:R-:W-:Y:S01]  /*2ef10*/  IMAD.MOV.U32 R5, RZ, RZ, R27 ;  /* 0x000000ffff057224 */ /* 0x000fe200078e001b */
[----:B------:R-:W-:Y:S01]  /*2ef20*/  F2FP.F16.E4M3.UNPACK_B R3, R3.H1 ;  /* 0x00000003ff03723e */ /* 0x000fe200030006ff */
[----:B------:R-:W-:-:S02]  /*2ef30*/  IMAD.MOV.U32 R27, RZ, RZ, R29 ;  /* 0x000000ffff1b7224 */ /* 0x000fc400078e001d */
[----:B------:R-:W-:Y:S02]  /*2ef40*/  IMAD.MOV.U32 R6, RZ, RZ, R17 ;  /* 0x000000ffff067224 */ /* 0x000fe400078e0011 */
[----:B------:R-:W-:-:S07]  /*2ef50*/  IMAD.MOV.U32 R7, RZ, RZ, R19 ;  /* 0x000000ffff077224 */ /* 0x000fce00078e0013 */
[----:B--2---:R-:W-:Y:S01]  /*2ef60*/  HMMA.16816.F32 R4, R4, R2, R24 ;  /* 0x000000020404723c */ /* 0x004fe20000001818 */
[----:B------:R-:W2:Y:S04]  /*2ef70*/  LDL.LU.64 R26, [R1+0x3210] ;  /* 0x00321000011a7983 */ /* 0x000ea80000300a00 */
[----:B------:R-:W3:-:S15]  /*2ef80*/  LDL.LU.64 R24, [R1+0x3208] ;  /* 0x0032080001187983 */ /* 0x000ede0000300a00 */
[----:B------:R-:W-:-:S03]  /*2ef90*/  NOP ;  /* 0x0000000000007918 */ /* 0x000fc60000000000 */
[----:B------:R-:W-:Y:S01]  /*2efa0*/  STL.64 [R1+0xa0], R4 ;  /* 0x0000a00401007387 */ /* 0x000fe20000100a00 */
[----:B------:R-:W-:-:S03]  /*2efb0*/  IMAD.MOV.U32 R22, RZ, RZ, R6 ;  /* 0x000000ffff167224 */ /* 0x000fc600078e0006 */
[----:B------:R0:W-:Y:S04]  /*2efc0*/  STL [R1+0xac], R7 ;  /* 0x0000ac0701007387 */ /* 0x0001e80000100800 */
[----:B0-----:R-:W4:Y:S04]  /*2efd0*/  LDL.LU.64 R6, [R1+0x3200] ;  /* 0x0032000001067983 */ /* 0x001f280000300a00 */
[----:B------:R-:W4:Y:S01]  /*2efe0*/  LDL.LU.64 R4, [R1+0x31f8] ;  /* 0x0031f80001047983 */ /* 0x000f220000300a00 */
[----:B------:R-:W-:Y:S02]  /*2eff0*/  IMAD.MOV.U32 R8, RZ, RZ, R13 ;  /* 0x000000ffff087224 */ /* 0x000fe400078e000d */
[----:B------:R-:W-:-:S02]  /*2f000*/  IMAD.MOV.U32 R9, RZ, RZ, R15 ;  /* 0x000000ffff097224 */ /* 0x000fc400078e000f */
[----:B------:R-:W-:Y:S02]  /*2f010*/  IMAD.MOV.U32 R10, RZ, RZ, R21 ;  /* 0x000000ffff0a7224 */ /* 0x000fe400078e0015 */
[----:B------:R-:W-:-:S07]  /*2f020*/  IMAD.MOV.U32 R11, RZ, RZ, R23 ;  /* 0x000000ffff0b7224 */ /* 0x000fce00078e0017 */
[----:B----4-:R-:W-:Y:S01]  /*2f030*/  HMMA.16816.F32 R8, R8, R2, R4 ;  /* 0x000000020808723c */ /* 0x010fe20000001804 */
[----:B------:R-:W4:Y:S04]  /*2f040*/  LDL.LU.64 R6, [R1+0x31f0] ;  /* 0x0031f00001067983 */ /* 0x000f280000300a00 */
[----:B------:R-:W4:Y:S02]  /*2f050*/  LDL.LU.64 R4, [R1+0x31e8] ;  /* 0x0031e80001047983 */ /* 0x000f240000300a00 */
[----:B---3--:R-:W-:Y:S01]  /*2f060*/  F2FP.F16.E4M3.UNPACK_B R3, R24.H1 ;  /* 0x00000018ff03723e */ /* 0x008fe200030006ff */
[----:B------:R-:W-:Y:S01]  /*2f070*/  IMAD.MOV.U32 R24, RZ, RZ, R25 ;  /* 0x000000ffff187224 */ /* 0x000fe200078e0019 */
[----:B--2---:R-:W-:Y:S01]  /*2f080*/  F2FP.F16.E4M3.UNPACK_B R2, R26.H1 ;  /* 0x0000001aff02723e */ /* 0x004fe200030006ff */
[----:B------:R-:W-:-:S02]  /*2f090*/  IMAD.MOV.U32 R25, RZ, RZ, R27 ;  /* 0x000000ffff197224 */ /* 0x000fc400078e001b */
[----:B------:R-:W-:Y:S02]  /*2f0a0*/  IMAD.MOV.U32 R26, RZ, RZ, R17 ;  /* 0x000000ffff1a7224 */ /* 0x000fe400078e0011 */
[----:B------:R-:W-:-:S09]  /*2f0b0*/  IMAD.MOV.U32 R27, RZ, RZ, R19 ;  /* 0x000000ffff1b7224 */ /* 0x000fd200078e0013 */
[----:B------:R-:W-:Y:S01]  /*2f0c0*/  STL [R1+0x84], R9 ;  /* 0x0000840901007387 */ /* 0x000fe20000100800 */
[----:B------:R-:W-:Y:S02]  /*2f0d0*/  IMAD.MOV.U32 R29, RZ, RZ, R8 ;  /* 0x000000ffff1d7224 */ /* 0x000fe400078e0008 */
[----:B------:R-:W-:Y:S01]  /*2f0e0*/  IMAD.MOV.U32 R20, RZ, RZ, R11 ;  /* 0x000000ffff147224 */ /* 0x000fe200078e000b */
[----:B------:R0:W-:Y:S01]  /*2f0f0*/  STL [R1+0x88], R10 ;  /* 0x0000880a01007387 */ /* 0x0001e20000100800 */
[----:B------:R-:W-:Y:S02]  /*2f100*/  IMAD.MOV.U32 R12, RZ, RZ, R13 ;  /* 0x000000ffff0c7224 */ /* 0x000fe400078e000d */
[----:B------:R-:W-:Y:S01]  /*2f110*/  IMAD.MOV.U32 R14, RZ, RZ, R21 ;  /* 0x000000ffff0e7224 */ /* 0x000fe200078e0015 */
[----:B0-----:R-:W2:Y:S04]  /*2f120*/  LDL.LU R10, [R1+0x31e4] ;  /* 0x0031e400010a7983 */ /* 0x001ea80000300800 */
[----:B------:R-:W3:Y:S04]  /*2f130*/  LDL.LU R8, [R1+0x31e0] ;  /* 0x0031e00001087983 */ /* 0x000ee80000300800 */
[----:B------:R0:W-:Y:S01]  /*2f140*/  STL [R1+0x31b4], R29 ;  /* 0x0031b41d01007387 */ /* 0x0001e20000100800 */
[----:B------:R-:W-:-:S02]  /*2f150*/  IMAD.MOV.U32 R13, RZ, RZ, R15 ;  /* 0x000000ffff0d7224 */ /* 0x000fc400078e000f */
[----:B------:R-:W-:Y:S01]  /*2f160*/  IMAD.MOV.U32 R15, RZ, RZ, R23 ;  /* 0x000000ffff0f7224 */ /* 0x000fe200078e0017 */
[----:B0-----:R-:W5:Y:S04]  /*2f170*/  LDL R29, [R1+0x18] ;  /* 0x00001800011d7983 */ /* 0x001f680000100800 */
[----:B------:R0:W-:Y:S04]  /*2f180*/  STL [R1+0x319c], R20 ;  /* 0x00319c1401007387 */ /* 0x0001e80000100800 */
[----:B------:R1:W-:Y:S04]  /*2f190*/  STL [R1+0x31c8], R22 ;  /* 0x0031c81601007387 */ /* 0x0003e80000100800 */
[----:B0-----:R-:W2:Y:S04]  /*2f1a0*/  LDL.LU R20, [R1+0xc0] ;  /* 0x0000c00001147983 */ /* 0x001ea80000300800 */
[----:B------:R-:W2:Y:S04]  /*2f1b0*/  LDL.LU R21, [R1+0xc4] ;  /* 0x0000c40001157983 */ /* 0x000ea80000300800 */
[----:B-1----:R-:W2:Y:S04]  /*2f1c0*/  LDL.LU R22, [R1+0xc8] ;  /* 0x0000c80001167983 */ /* 0x002ea80000300800 */
[----:B------:R-:W2:Y:S01]  /*2f1d0*/  LDL.LU R23, [R1+0xcc] ;  /* 0x0000cc0001177983 */ /* 0x000ea20000300800 */
[----:B----4-:R-:W-:Y:S03]  /*2f1e0*/  HMMA.16816.F32 R24, R24, R2, R4 ;  /* 0x000000021818723c */ /* 0x010fe60000001804 */
[----:B------:R-:W4:Y:S04]  /*2f1f0*/  LDL.LU.64 R6, [R1+0x31d8] ;  /* 0x0031d80001067983 */ /* 0x000f280000300a00 */
[----:B------:R-:W3:-:S15]  /*2f200*/  LDL.LU.64 R4, [R1+0x31d0] ;  /* 0x0031d00001047983 */ /* 0x000ede0000300a00 */
[----:B------:R-:W-:-:S01]  /*2f210*/  NOP ;  /* 0x0000000000007918 */ /* 0x000fc20000000000 */
[----:B------:R0:W-:Y:S01]  /*2f220*/  STL.64 [R1+0x40], R24 ;  /* 0x0000401801007387 */ /* 0x0001e20000100a00 */
[----:B------:R-:W-:-:S03]  /*2f230*/  IMAD.MOV.U32 R0, RZ, RZ, R27 ;  /* 0x000000ffff007224 */ /* 0x000fc600078e001b */
[----:B------:R1:W-:Y:S04]  /*2f240*/  STL [R1+0x48], R26 ;  /* 0x0000481a01007387 */ /* 0x0003e80000100800 */
[----:B0-----:R-:W5:Y:S04]  /*2f250*/  LDL.LU R24, [R1+0x60] ;  /* 0x0000600001187983 */ /* 0x001f680000300800 */
[----:B------:R-:W5:Y:S04]  /*2f260*/  LDL.LU R25, [R1+0x64] ;  /* 0x0000640001197983 */ /* 0x000f680000300800 */
[----:B-1----:R-:W5:Y:S04]  /*2f270*/  LDL.LU R26, [R1+0x68] ;  /* 0x00006800011a7983 */ /* 0x002f680000300800 */
[----:B------:R-:W5:Y:S04]  /*2f280*/  LDL.LU R27, [R1+0x6c] ;  /* 0x00006c00011b7983 */ /* 0x000f680000300800 */
[----:B------:R-:W-:Y:S01]  /*2f290*/  STL [R1+0x3180], R0 ;  /* 0x0031800001007387 */ /* 0x000fe20000100800 */
[----:B-----5:R-:W-:-:S15]  /*2f2a0*/  HMMA.16816.F32 R12, R12, R2, R24 ;  /* 0x000000020c0c723c */ /* 0x020fde0000001818 */
[----:B------:R-:W-:-:S08]  /*2f2b0*/  NOP ;  /* 0x0000000000007918 */ /* 0x000fd00000000000 */
[----:B------:R0:W-:Y:S04]  /*2f2c0*/  STL.64 [R1+0x20], R12 ;  /* 0x0000200c01007387 */ /* 0x0001e80000100a00 */
[----:B------:R-:W5:Y:S04]  /*2f2d0*/  LDL.LU R24, [R1+0xb0] ;  /* 0x0000b00001187983 */ /* 0x000f680000300800 */
[----:B------:R-:W5:Y:S04]  /*2f2e0*/  LDL.LU R25, [R1+0xb4] ;  /* 0x0000b40001197983 */ /* 0x000f680000300800 */
[----:B------:R-:W5:Y:S04]  /*2f2f0*/  LDL.LU R26, [R1+0xb8] ;  /* 0x0000b800011a7983 */ /* 0x000f680000300800 */
[----:B------:R-:W5:Y:S01]  /*2f300*/  LDL.LU R27, [R1+0xbc] ;  /* 0x0000bc00011b7983 */ /* 0x000f620000300800 */
[----:B------:R-:W-:Y:S01]  /*2f310*/  IMAD.MOV.U32 R9, RZ, RZ, R14 ;  /* 0x000000ffff097224 */ /* 0x000fe200078e000e */
[----:B---3--:R-:W-:Y:S01]  /*2f320*/  F2FP.F16.E4M3.UNPACK_B R2, R5 ;  /* 0x00000005ff02723e */ /* 0x008fe200020006ff */
[----:B------:R-:W-:Y:S01]  /*2f330*/  IMAD.MOV.U32 R11, RZ, RZ, R15 ;  /* 0x000000ffff0b7224 */ /* 0x000fe200078e000f */
[----:B----4-:R-:W-:Y:S01]  /*2f340*/  F2FP.F16.E4M3.UNPACK_B R3, R7 ;  /* 0x00000007ff03723e */ /* 0x010fe200020006ff */
[----:B0-----:R-:W-:-:S02]  /*2f350*/  IMAD.MOV.U32 R12, RZ, RZ, R18 ;  /* 0x000000ffff0c7224 */ /* 0x001fc400078e0012 */
[----:B------:R-:W-:Y:S02]  /*2f360*/  IMAD.MOV.U32 R13, RZ, RZ, R29 ;  /* 0x000000ffff0d7224 */ /* 0x000fe400078e001d */
[----:B------:R-:W-:Y:S02]  /*2f370*/  IMAD.MOV.U32 R14, RZ, RZ, R28 ;  /* 0x000000ffff0e7224 */ /* 0x000fe400078e001c */
[----:B------:R-:W-:-:S07]  /*2f380*/  IMAD.MOV.U32 R15, RZ, RZ, R16 ;  /* 0x000000ffff0f7224 */ /* 0x000fce00078e0010 */
[----:B--2---:R-:W-:-:S15]  /*2f390*/  HMMA.16816.F32 R12, R12, R2, R20 ;  /* 0x000000020c0c723c */ /* 0x004fde0000001814 */
[----:B------:R-:W-:-:S09]  /*2f3a0*/  NOP ;  /* 0x0000000000007918 */ /* 0x000fd20000000000 */
[----:B------:R-:W-:Y:S01]  /*2f3b0*/  IMAD.MOV.U32 R0, RZ, RZ, R14 ;  /* 0x000000ffff007224 */ /* 0x000fe200078e000e */
[----:B-----5:R-:W-:Y:S04]  /*2f3c0*/  STL.64 [R1+0x31c0], R26 ;  /* 0x0031c01a01007387 */ /* 0x020fe80000100a00 */
[----:B------:R0:W-:Y:S04]  /*2f3d0*/  STL.64 [R1+0x31b8], R24 ;  /* 0x0031b81801007387 */ /* 0x0001e80000100a00 */
[----:B0-----:R-:W2:Y:S04]  /*2f3e0*/  LDL.LU R24, [R1+0x70] ;  /* 0x0000700001187983 */ /* 0x001ea80000300800 */
[----:B------:R-:W2:Y:S04]  /*2f3f0*/  LDL.LU R25, [R1+0x74] ;  /* 0x0000740001197983 */ /* 0x000ea80000300800 */
[----:B------:R-:W2:Y:S04]  /*2f400*/  LDL.LU R26, [R1+0x78] ;  /* 0x00007800011a7983 */ /* 0x000ea80000300800 */
[----:B------:R-:W2:Y:S04]  /*2f410*/  LDL.LU R27, [R1+0x7c] ;  /* 0x00007c00011b7983 */ /* 0x000ea80000300800 */
[----:B------:R-:W-:Y:S04]  /*2f420*/  STL [R1+0x3188], R11 ;  /* 0x0031880b01007387 */ /* 0x000fe80000100800 */
[----:B------:R-:W-:Y:S04]  /*2f430*/  STL [R1+0x3184], R9 ;  /* 0x0031840901007387 */ /* 0x000fe80000100800 */
[----:B------:R-:W-:Y:S04]  /*2f440*/  STL [R1+0x318c], R5 ;  /* 0x00318c0501007387 */ /* 0x000fe80000100800 */
[----:B------:R-:W-:Y:S04]  /*2f450*/  STL [R1+0x3190], R7 ;  /* 0x0031900701007387 */ /* 0x000fe80000100800 */
[----:B------:R-:W3:Y:S04]  /*2f460*/  LDL.LU R22, [R1+0x31c8] ;  /* 0x0031c80001167983 */ /* 0x000ee80000300800 */
[----:B------:R-:W-:Y:S04]  /*2f470*/  STL.64 [R1+0x60], R12 ;  /* 0x0000600c01007387 */ /* 0x000fe80000100a00 */
[----:B------:R0:W-:Y:S04]  /*2f480*/  STL [R1+0x6c], R15 ;  /* 0x00006c0f01007387 */ /* 0x0001e80000100800 */
[----:B------:R-:W4:Y:S04]  /*2f490*/  LDL R14, [R1+0xf8] ;  /* 0x0000f800010e7983 */ /* 0x000f280000100800 */
[----:B0-----:R-:W5:Y:S04]  /*2f4a0*/  LDL R15, [R1+0xfc] ;  /* 0x0000fc00010f7983 */ /* 0x001f680000100800 */
[----:B------:R-:W4:Y:S04]  /*2f4b0*/  LDL.LU R20, [R1+0xa0] ;  /* 0x0000a00001147983 */ /* 0x000f280000300800 */
[----:B------:R-:W4:Y:S04]  /*2f4c0*/  LDL.LU R21, [R1+0xa4] ;  /* 0x0000a40001157983 */ /* 0x000f280000300800 */
[----:B------:R-:W3:Y:S01]  /*2f4d0*/  LDL.LU R23, [R1+0xac] ;  /* 0x0000ac0001177983 */ /* 0x000ee20000300800 */
[----:B------:R-:W-:-:S02]  /*2f4e0*/  IMAD.MOV.U32 R16, RZ, RZ, R4 ;  /* 0x000000ffff107224 */ /* 0x000fc400078e0004 */
[----:B------:R-:W-:Y:S02]  /*2f4f0*/  IMAD.MOV.U32 R17, RZ, RZ, R6 ;  /* 0x000000ffff117224 */ /* 0x000fe400078e0006 */
[----:B------:R-:W-:Y:S02]  /*2f500*/  IMAD.MOV.U32 R18, RZ, RZ, R8 ;  /* 0x000000ffff127224 */ /* 0x000fe400078e0008 */
[----:B------:R-:W-:-:S07]  /*2f510*/  IMAD.MOV.U32 R19, RZ, RZ, R10 ;  /* 0x000000ffff137224 */ /* 0x000fce00078e000a */
[----:B--2---:R-:W-:Y:S01]  /*2f520*/  HMMA.16816.F32 R16, R16, R2, R24 ;  /* 0x000000021010723c */ /* 0x004fe20000001818 */
[----:B---3--:R-:W-:Y:S04]  /*2f530*/  STL.64 [R1+0x31a8], R22 ;  /* 0x0031a81601007387 */ /* 0x008fe80000100a00 */
[----:B----4-:R0:W-:Y:S04]  /*2f540*/  STL.64 [R1+0x31a0], R20 ;  /* 0x0031a01401007387 */ /* 0x0101e80000100a00 */
[----:B0-----:R-:W2:Y:S04]  /*2f550*/  LDL.LU R20, [R1+0x50] ;  /* 0x0000500001147983 */ /* 0x001ea80000300800 */
[----:B------:R-:W2:Y:S04]  /*2f560*/  LDL.LU R21, [R1+0x54] ;  /* 0x0000540001157983 */ /* 0x000ea80000300800 */
[----:B------:R-:W2:Y:S04]  /*2f570*/  LDL.LU R22, [R1+0x58] ;  /* 0x0000580001167983 */ /* 0x000ea80000300800 */
[----:B------:R-:W2:Y:S04]  /*2f580*/  LDL.LU R23, [R1+0x5c] ;  /* 0x00005c0001177983 */ /* 0x000ea80000300800 */
[----:B------:R0:W-:Y:S04]  /*2f590*/  STL [R1+0x3194], R0 ;  /* 0x0031940001007387 */ /* 0x0001e80000100800 */
[----:B0-----:R-:W3:Y:S04]  /*2f5a0*/  LDL.LU R0, [R1+0x8] ;  /* 0x0000080001007983 */ /* 0x001ee80000300800 */
[----:B------:R-:W4:Y:S04]  /*2f5b0*/  LDL.LU.64 R26, [R1+0x31c0] ;  /* 0x0031c000011a7983 */ /* 0x000f280000300a00 */
[----:B------:R-:W4:Y:S04]  /*2f5c0*/  LDL.LU.64 R24, [R1+0x31b8] ;  /* 0x0031b80001187983 */ /* 0x000f280000300a00 */
[----:B------:R-:W4:Y:S01]  /*2f5d0*/  LDL R12, [R1+0x10] ;  /* 0x00001000010c7983 */ /* 0x000f220000100800 */
[----:B------:R-:W-:Y:S01]  /*2f5e0*/  F2FP.F16.E4M3.UNPACK_B R2, R14 ;  /* 0x0000000eff02723e */ /* 0x000fe200020006ff */
[----:B------:R-:W-:Y:S01]  /*2f5f0*/  IMAD.MOV.U32 R13, RZ, RZ, R29 ;  /* 0x000000ffff0d7224 */ /* 0x000fe200078e001d */
[----:B-----5:R-:W-:Y:S01]  /*2f600*/  F2FP.F16.E4M3.UNPACK_B R3, R15 ;  /* 0x0000000fff03723e */ /* 0x020fe200020006ff */
[----:B------:R-:W-:Y:S01]  /*2f610*/  IMAD.MOV.U32 R14, RZ, RZ, R28 ;  /* 0x000000ffff0e7224 */ /* 0x000fe200078e001c */
[----:B------:R-:W5:Y:S01]  /*2f620*/  LDL.LU R29, [R1+0x31b4] ;  /* 0x0031b400011d7983 */ /* 0x000f620000300800 */
[----:B------:R-:W-:-:S03]  /*2f630*/  IMAD.MOV.U32 R7, RZ, RZ, R16 ;  /* 0x000000ffff077224 */ /* 0x000fc600078e0010 */
[----:B------:R-:W5:Y:S01]  /*2f640*/  LDL.LU R28, [R1+0x31b0] ;  /* 0x0031b000011c7983 */ /* 0x000f620000300800 */
[----:B------:R-:W-:Y:S02]  /*2f650*/  IMAD.MOV.U32 R5, RZ, RZ, R17 ;  /* 0x000000ffff057224 */ /* 0x000fe400078e0011 */
[----:B------:R-:W-:Y:S02]  /*2f660*/  IMAD.MOV.U32 R11, RZ, RZ, R18 ;  /* 0x000000ffff0b7224 */ /* 0x000fe400078e0012 */
[----:B------:R-:W-:Y:S02]  /*2f670*/  IMAD.MOV.U32 R9, RZ, RZ, R19 ;  /* 0x000000ffff097224 */ /* 0x000fe400078e0013 */
[----:B------:R-:W-:Y:S02]  /*2f680*/  IMAD.MOV.U32 R16, RZ, RZ, R4 ;  /* 0x000000ffff107224 */ /* 0x000fe400078e0004 */
[----:B------:R-:W-:Y:S02]  /*2f690*/  IMAD.MOV.U32 R17, RZ, RZ, R6 ;  /* 0x000000ffff117224 */ /* 0x000fe400078e0006 */
[----:B------:R-:W-:-:S02]  /*2f6a0*/  IMAD.MOV.U32 R18, RZ, RZ, R8 ;  /* 0x000000ffff127224 */ /* 0x000fc400078e0008 */
[----:B------:R-:W-:Y:S02]  /*2f6b0*/  IMAD.MOV.U32 R19, RZ, RZ, R10 ;  /* 0x000000ffff137224 */ /* 0x000fe400078e000a */
[----:B---3--:R-:W-:-:S07]  /*2f6c0*/  IMAD.MOV.U32 R15, RZ, RZ, R0 ;  /* 0x000000ffff0f7224 */ /* 0x008fce00078e0000 */
[-C--:B----4-:R-:W-:Y:S01]  /*2f6d0*/  HMMA.16816.F32 R24, R12, R2.reuse, R24 ;  /* 0x000000020c18723c */ /* 0x090fe20000001818 */
[----:B------:R-:W3:Y:S04]  /*2f6e0*/  LDL R14, [R1+0x108] ;  /* 0x00010800010e7983 */ /* 0x000ee80000100800 */
[----:B------:R-:W4:Y:S01]  /*2f6f0*/  LDL R15, [R1+0x10c] ;  /* 0x00010c00010f7983 */ /* 0x000f220000100800 */
[----:B--2---:R-:W-:-:S15]  /*2f700*/  HMMA.16816.F32 R16, R16, R2, R20 ;  /* 0x000000021010723c */ /* 0x004fde0000001814 */
[----:B------:R-:W-:-:S02]  /*2f710*/  NOP ;  /* 0x0000000000007918 */ /* 0x000fc40000000000 */
[----:B------:R0:W-:Y:S04]  /*2f720*/  STL.64 [R1+0x3148], R26 ;  /* 0x0031481a01007387 */ /* 0x0001e80000100a00 */
[----:B0-----:R-:W2:Y:S04]  /*2f730*/  LDL.LU R26, [R1+0x18] ;  /* 0x00001800011a7983 */ /* 0x001ea80000300800 */
[----:B------:R-:W5:Y:S04]  /*2f740*/  LDL.LU R27, [R1] ;  /* 0x00000000011b7983 */ /* 0x000f680000300800 */
[----:B------:R0:W-:Y:S04]  /*2f750*/  STL.64 [R1+0x3140], R24 ;  /* 0x0031401801007387 */ /* 0x0001e80000100a00 */
[----:B0-----:R-:W5:Y:S04]  /*2f760*/  LDL.LU R25, [R1+0x10] ;  /* 0x0000100001197983 */ /* 0x001f680000300800 */
[----:B------:R-:W5:Y:S04]  /*2f770*/  LDL.LU.64 R22, [R1+0x31a8] ;  /* 0x0031a80001167983 */ /* 0x000f680000300a00 */
[----:B------:R-:W5:Y:S04]  /*2f780*/  LDL.LU.64 R20, [R1+0x31a0] ;  /* 0x0031a00001147983 */ /* 0x000f680000300a00 */
[----:B------:R-:W-:Y:S04]  /*2f790*/  STL.64 [R1+0x70], R16 ;  /* 0x0000701001007387 */ /* 0x000fe80000100a00 */
[----:B------:R-:W-:Y:S01]  /*2f7a0*/  STL.64 [R1+0x78], R18 ;  /* 0x0000781201007387 */ /* 0x000fe20000100a00 */
[----:B---3--:R-:W-:-:S02]  /*2f7b0*/  F2FP.F16.E4M3.UNPACK_B R2, R14 ;  /* 0x0000000eff02723e */ /* 0x008fc400020006ff */
[----:B----4-:R-:W-:Y:S01]  /*2f7c0*/  F2FP.F16.E4M3.UNPACK_B R3, R15 ;  /* 0x0000000fff03723e */ /* 0x010fe200020006ff */
[----:B------:R-:W-:Y:S02]  /*2f7d0*/  IMAD.MOV.U32 R15, RZ, RZ, R0 ;  /* 0x000000ffff0f7224 */ /* 0x000fe400078e0000 */
[----:B--2---:R-:W-:Y:S02]  /*2f7e0*/  IMAD.MOV.U32 R13, RZ, RZ, R26 ;  /* 0x000000ffff0d7224 */ /* 0x004fe400078e001a */
[----:B-----5:R-:W-:Y:S02]  /*2f7f0*/  IMAD.MOV.U32 R14, RZ, RZ, R27 ;  /* 0x000000ffff0e7224 */ /* 0x020fe400078e001b */
[----:B------:R-:W-:-:S07]  /*2f800*/  IMAD.MOV.U32 R12, RZ, RZ, R25 ;  /* 0x000000ffff0c7224 */ /* 0x000fce00078e0019 */
[----:B------:R-:W-:Y:S01]  /*2f810*/  HMMA.16816.F32 R12, R12, R2, R20 ;  /* 0x000000020c0c723c */ /* 0x000fe20000001814 */
[----:B------:R-:W2:-:S15]  /*2f820*/  LDL.LU R20, [R1+0x319c] ;  /* 0x00319c0001147983 */ /* 0x000e9e0000300800 */
[----:B------:R-:W-:-:S07]  /*2f830*/  NOP ;  /* 0x0000000000007918 */ /* 0x000fce0000000000 */
[----:B------:R0:W-:Y:S01]  /*2f840*/  STL.64 [R1+0x50], R12 ;  /* 0x0000500c01007387 */ /* 0x0001e20000100a00 */
[----:B------:R-:W-:Y:S02]  /*2f850*/  IMAD.MOV.U32 R22, RZ, RZ, R14 ;  /* 0x000000ffff167224 */ /* 0x000fe400078e000e */
[----:B0-----:R-:W-:Y:S02]  /*2f860*/  IMAD.MOV.U32 R12, RZ, RZ, R29 ;  /* 0x000000ffff0c7224 */ /* 0x001fe400078e001d */
[----:B------:R-:W3:Y:S04]  /*2f870*/  LDL.LU R29, [R1+0x3198] ;  /* 0x00319800011d7983 */ /* 0x000ee80000300800 */
[----:B------:R-:W4:Y:S04]  /*2f880*/  LDL.LU R13, [R1+0x84] ;  /* 0x00008400010d7983 */ /* 0x000f280000300800 */
[----:B------:R-:W4:Y:S01]  /*2f890*/  LDL.LU R14, [R1+0x88] ;  /* 0x00008800010e7983 */ /* 0x000f220000300800 */
[----:B------:R-:W-:-:S02]  /*2f8a0*/  IMAD.MOV.U32 R23, RZ, RZ, R15 ;  /* 0x000000ffff177224 */ /* 0x000fc400078e000f */
[----:B------:R-:W-:Y:S02]  /*2f8b0*/  IMAD.MOV.U32 R16, RZ, RZ, R4 ;  /* 0x000000ffff107224 */ /* 0x000fe400078e0004 */
[----:B------:R-:W-:Y:S02]  /*2f8c0*/  IMAD.MOV.U32 R17, RZ, RZ, R6 ;  /* 0x000000ffff117224 */ /* 0x000fe400078e0006 */
[----:B------:R-:W-:Y:S02]  /*2f8d0*/  IMAD.MOV.U32 R18, RZ, RZ, R8 ;  /* 0x000000ffff127224 */ /* 0x000fe400078e0008 */
[----:B------:R-:W-:Y:S01]  /*2f8e0*/  IMAD.MOV.U32 R19, RZ, RZ, R10 ;  /* 0x000000ffff137224 */ /* 0x000fe200078e000a */
[----:B------:R-:W-:Y:S01]  /*2f8f0*/  STL [R1+0x3130], R28 ;  /* 0x0031301c01007387 */ /* 0x000fe20000100800 */
[----:B--2---:R-:W-:-:S07]  /*2f900*/  IMAD.MOV.U32 R15, RZ, RZ, R20 ;  /* 0x000000ffff0f7224 */ /* 0x004fce00078e0014 */
[----:B----4-:R-:W-:Y:S07]  /*2f910*/  HMMA.16816.F32 R12, R16, R2, R12 ;  /* 0x00000002100c723c */ /* 0x010fee000000180c */
[----:B------:R-:W-:-:S15]  /*2f920*/  IMAD.MOV.U32 R19, RZ, RZ, R0 ;  /* 0x000000ffff137224 */ /* 0x000fde00078e0000 */
[----:B------:R-:W-:-:S01]  /*2f930*/  NOP ;  /* 0x0000000000007918 */ /* 0x000fc20000000000 */
[----:B------:R-:W-:Y:S04]  /*2f940*/  STL.64 [R1+0xd0], R12 ;  /* 0x0000d00c01007387 */ /* 0x000fe80000100a00 */
[----:B------:R-:W-:Y:S04]  /*2f950*/  STL.64 [R1+0xd8], R14 ;  /* 0x0000d80e01007387 */ /* 0x000fe80000100a00 */
[----:B---3--:R-:W-:Y:S04]  /*2f960*/  STL [R1+0x312c], R29 ;  /* 0x00312c1d01007387 */ /* 0x008fe80000100800 */
[----:B------:R-:W2:Y:S01]  /*2f970*/  LDL.LU R0, [R1+0x3194] ;  /* 0x0031940001007983 */ /* 0x000ea20000300800 */
[----:B------:R-:W-:-:S02]  /*2f980*/  IMAD.MOV.U32 R17, RZ, RZ, R26 ;  /* 0x000000ffff117224 */ /* 0x000fc400078e001a */
[----:B------:R-:W-:Y:S02]  /*2f990*/  IMAD.MOV.U32 R18, RZ, RZ, R27 ;  /* 0x000000ffff127224 */ /* 0x000fe400078e001b */
[----:B------:R-:W-:Y:S02]  /*2f9a0*/  IMAD.MOV.U32 R16, RZ, RZ, R25 ;  /* 0x000000ffff107224 */ /* 0x000fe400078e0019 */
[----:B------:R-:W-:Y:S02]  /*2f9b0*/  IMAD.MOV.U32 R24, RZ, RZ, R7 ;  /* 0x000000ffff187224 */ /* 0x000fe400078e0007 */
[----:B------:R-:W-:Y:S01]  /*2f9c0*/  IMAD.MOV.U32 R26, RZ, RZ, R11 ;  /* 0x000000ffff1a7224 */ /* 0x000fe200078e000b */
[----:B------:R-:W3:Y:S01]  /*2f9d0*/  LDL.LU R7, [R1+0x3190] ;  /* 0x0031900001077983 */ /* 0x000ee20000300800 */
[----:B------:R-:W-:Y:S02]  /*2f9e0*/  IMAD.MOV.U32 R27, RZ, RZ, R9 ;  /* 0x000000ffff1b7224 */ /* 0x000fe400078e0009 */
[----:B------:R-:W-:-:S02]  /*2f9f0*/  IMAD.MOV.U32 R25, RZ, RZ, R5 ;  /* 0x000000ffff197224 */ /* 0x000fc400078e0005 */
[----:B------:R-:W4:Y:S04]  /*2fa00*/  LDL.LU R5, [R1+0x318c] ;  /* 0x00318c0001057983 */ /* 0x000f280000300800 */
[----:B------:R-:W5:Y:S04]  /*2fa10*/  LDL.LU R11, [R1+0x3188] ;  /* 0x00318800010b7983 */ /* 0x000f680000300800 */
[----:B------:R-:W3:Y:S04]  /*2fa20*/  LDL.LU R9, [R1+0x3184] ;  /* 0x0031840001097983 */ /* 0x000ee80000300800 */
[----:B------:R-:W-:Y:S04]  /*2fa30*/  STL.64 [R1+0x3158], R26 ;  /* 0x0031581a01007387 */ /* 0x000fe80000100a00 */
[----:B------:R0:W-:Y:S04]  /*2fa40*/  STL.64 [R1+0x3150], R24 ;  /* 0x0031501801007387 */ /* 0x0001e80000100a00 */
[----:B0-----:R-:W4:Y:S04]  /*2fa50*/  LDL.LU R24, [R1+0x60] ;  /* 0x0000600001187983 */ /* 0x001f280000300800 */
[----:B------:R-:W4:Y:S01]  /*2fa60*/  LDL.LU R25, [R1+0x64] ;  /* 0x0000640001197983 */ /* 0x000f220000300800 */
[----:B--2---:R-:W-:-:S03]  /*2fa70*/  IMAD.MOV.U32 R26, RZ, RZ, R0 ;  /* 0x000000ffff1a7224 */ /* 0x004fc600078e0000 */
[----:B------:R-:W2:Y:S04]  /*2fa80*/  LDL.LU R0, [R1+0x3180] ;  /* 0x0031800001007983 */ /* 0x000ea80000300800 */
[----:B------:R-:W5:Y:S01]  /*2fa90*/  LDL.LU R27, [R1+0x6c] ;  /* 0x00006c00011b7983 */ /* 0x000f620000300800 */
[----:B------:R-:W-:Y:S02]  /*2faa0*/  F2FP.F16.E4M3.UNPACK_B R20, R28 ;  /* 0x0000001cff14723e */ /* 0x000fe400020006ff */
[----:B------:R-:W-:Y:S01]  /*2fab0*/  F2FP.F16.E4M3.UNPACK_B R21, R29 ;  /* 0x0000001dff15723e */ /* 0x000fe200020006ff */
[----:B-----5:R-:W-:Y:S04]  /*2fac0*/  STL.64 [R1+0x3178], R26 ;  /* 0x0031781a01007387 */ /* 0x020fe80000100a00 */
[----:B----4-:R0:W-:Y:S04]  /*2fad0*/  STL.64 [R1+0x3170], R24 ;  /* 0x0031701801007387 */ /* 0x0101e80000100a00 */
[----:B0-----:R-:W4:Y:S04]  /*2fae0*/  LDL.LU R24, [R1+0x40] ;  /* 0x0000400001187983 */ /* 0x001f280000300800 */
[----:B------:R-:W4:Y:S04]  /*2faf0*/  LDL.LU R25, [R1+0x44] ;  /* 0x0000440001197983 */ /* 0x000f280000300800 */
[----:B------:R-:W4:Y:S01]  /*2fb00*/  LDL.LU R26, [R1+0x48] ;  /* 0x00004800011a7983 */ /* 0x000f220000300800 */
[----:B--2---:R-:W-:-:S02]  /*2fb10*/  IMAD.MOV.U32 R27, RZ, RZ, R0 ;  /* 0x000000ffff1b7224 */ /* 0x004fc400078e0000 */
[----:B------:R-:W-:Y:S02]  /*2fb20*/  IMAD.MOV.U32 R12, RZ, RZ, R4 ;  /* 0x000000ffff0c7224 */ /* 0x000fe400078e0004 */
[----:B------:R-:W2:Y:S01]  /*2fb30*/  LDL.LU R4, [R1+0xc] ;  /* 0x00000c0001047983 */ /* 0x000ea20000300800 */
[----:B------:R-:W-:Y:S02]  /*2fb40*/  IMAD.MOV.U32 R13, RZ, RZ, R6 ;  /* 0x000000ffff0d7224 */ /* 0x000fe400078e0006 */
[----:B------:R-:W-:Y:S01]  /*2fb50*/  IMAD.MOV.U32 R14, RZ, RZ, R8 ;  /* 0x000000ffff0e7224 */ /* 0x000fe200078e0008 */
[----:B------:R-:W5:Y:S01]  /*2fb60*/  LDL.LU R6, [R1+0x4] ;  /* 0x0000040001067983 */ /* 0x000f620000300800 */
[----:B------:R-:W-:-:S03]  /*2fb70*/  IMAD.MOV.U32 R15, RZ, RZ, R10 ;  /* 0x000000ffff0f7224 */ /* 0x000fc600078e000a */
[----:B------:R-:W2:Y:S04]  /*2fb80*/  LDL.LU R8, [R1+0x1c] ;  /* 0x00001c0001087983 */ /* 0x000ea80000300800 */
[----:B------:R-:W5:Y:S01]  /*2fb90*/  LDL.LU R10, [R1+0x14] ;  /* 0x00001400010a7983 */ /* 0x000f620000300800 */
[----:B----4-:R-:W-:Y:S03]  /*2fba0*/  HMMA.16816.F32 R16, R16, R20, R24 ;  /* 0x000000141010723c */ /* 0x010fe60000001818 */
[----:B------:R-:W4:Y:S04]  /*2fbb0*/  LDL.LU.64 R26, [R1+0x3178] ;  /* 0x00317800011a7983 */ /* 0x000f280000300a00 */
[----:B------:R-:W4:-:S15]  /*2fbc0*/  LDL.LU.64 R24, [R1+0x3170] ;  /* 0x0031700001187983 */ /* 0x000f1e0000300a00 */
[----:B------:R-:W-:-:S01]  /*2fbd0*/  NOP ;  /* 0x0000000000007918 */ /* 0x000fc20000000000 */
[----:B------:R0:W-:Y:S01]  /*2fbe0*/  STL [R1+0x44], R17 ;  /* 0x0000441101007387 */ /* 0x0001e20000100800 */
[----:B------:R-:W-:-:S03]  /*2fbf0*/  IMAD.MOV.U32 R0, RZ, RZ, R16 ;  /* 0x000000ffff007224 */ /* 0x000fc600078e0010 */
[----:B------:R3:W-:Y:S04]  /*2fc00*/  STL.64 [R1+0x48], R18 ;  /* 0x0000481201007387 */ /* 0x0007e80000100a00 */
[----:B------:R-:W2:Y:S04]  /*2fc10*/  LDL.LU R16, [R1+0x20] ;  /* 0x0000200001107983 */ /* 0x000ea80000300800 */
[----:B0-----:R-:W2:Y:S01]  /*2fc20*/  LDL.LU R17, [R1+0x24] ;  /* 0x0000240001117983 */ /* 0x001ea20000300800 */
[----:B---3--:R-:W-:Y:S02]  /*2fc30*/  IMAD.MOV.U32 R18, RZ, RZ, R9 ;  /* 0x000000ffff127224 */ /* 0x008fe400078e0009 */
[----:B------:R-:W-:Y:S01]  /*2fc40*/  IMAD.MOV.U32 R19, RZ, RZ, R11 ;  /* 0x000000ffff137224 */ /* 0x000fe200078e000b */
[----:B------:R-:W3:Y:S01]  /*2fc50*/  LDL.LU R9, [R1+0x316c] ;  /* 0x00316c0001097983 */ /* 0x000ee20000300800 */
[----:B------:R-:W-:-:S02]  /*2fc60*/  F2FP.F16.E4M3.UNPACK_B R2, R5.H1 ;  /* 0x00000005ff02723e */ /* 0x000fc400030006ff */
[----:B------:R-:W-:Y:S01]  /*2fc70*/  F2FP.F16.E4M3.UNPACK_B R3, R7.H1 ;  /* 0x00000007ff03723e */ /* 0x000fe200030006ff */
[----:B------:R-:W3:Y:S04]  /*2fc80*/  LDL.LU R11, [R1+0x3168] ;  /* 0x00316800010b7983 */ /* 0x000ee80000300800 */
[----:B------:R-:W3:Y:S04]  /*2fc90*/  LDL.LU R5, [R1+0x3164] ;  /* 0x0031640001057983 */ /* 0x000ee80000300800 */
[----:B------:R-:W3:Y:S01]  /*2fca0*/  LDL.LU R7, [R1+0x3160] ;  /* 0x0031600001077983 */ /* 0x000ee20000300800 */
[----:B--2---:R-:W-:Y:S07]  /*2fcb0*/  HMMA.16816.F32 R12, R12, R20, R16 ;  /* 0x000000140c0c723c */ /* 0x004fee0000001810 */
[----:B-----5:R-:W-:-:S02]  /*2fcc0*/  IMAD.MOV.U32 R16, RZ, RZ, R10 ;  /* 0x000000ffff107224 */ /* 0x020fc400078e000a */
[----:B------:R-:W-:Y:S02]  /*2fcd0*/  IMAD.MOV.U32 R17, RZ, RZ, R8 ;  /* 0x000000ffff117224 */ /* 0x000fe400078e0008 */
[----:B------:R-:W-:Y:S02]  /*2fce0*/  IMAD.MOV.U32 R18, RZ, RZ, R6 ;  /* 0x000000ffff127224 */ /* 0x000fe400078e0006 */
[----:B------:R-:W-:-:S11]  /*2fcf0*/  IMAD.MOV.U32 R19, RZ, RZ, R4 ;  /* 0x000000ffff137224 */ /* 0x000fd600078e0004 */
[----:B------:R-:W-:Y:S01]  /*2fd00*/  IMAD.MOV.U32 R28, RZ, RZ, R12 ;  /* 0x000000ffff1c7224 */ /* 0x000fe200078e000c */
[----:B------:R-:W-:Y:S01]  /*2fd10*/  STL.64 [R1+0xc8], R14 ;  /* 0x0000c80e01007387 */ /* 0x000fe20000100a00 */
[----:B----4-:R-:W-:Y:S03]  /*2fd20*/  HMMA.16816.F32 R16, R16, R2, R24 ;  /* 0x000000021010723c */ /* 0x010fe60000001818 */
[----:B------:R-:W2:Y:S04]  /*2fd30*/  LDL.LU R20, [R1+0xf8] ;  /* 0x0000f80001147983 */ /* 0x000ea80000300800 */
[----:B------:R-:W4:Y:S04]  /*2fd40*/  LDL.LU R21, [R1+0xfc] ;  /* 0x0000fc0001157983 */ /* 0x000f280000300800 */
[----:B------:R0:W-:Y:S04]  /*2fd50*/  STL [R1+0x3134], R28 ;  /* 0x0031341c01007387 */ /* 0x0001e80000100800 */
[----:B0-----:R-:W5:Y:S04]  /*2fd60*/  LDL R28, [R1+0x134] ;  /* 0x00013400011c7983 */ /* 0x001f680000100800 */
[----:B------:R-:W2:Y:S04]  /*2fd70*/  LDL.LU.64 R26, [R1+0x3158] ;  /* 0x00315800011a7983 */ /* 0x000ea80000300a00 */
[----:B------:R-:W2:Y:S01]  /*2fd80*/  LDL.LU.64 R24, [R1+0x3150] ;  /* 0x0031500001187983 */ /* 0x000ea20000300a00 */
[----:B------:R-:W-:-:S02]  /*2fd90*/  IMAD.MOV.U32 R29, RZ, RZ, R13 ;  /* 0x000000ffff1d7224 */ /* 0x000fc400078e000d */
[----:B---3--:R-:W-:Y:S02]  /*2fda0*/  IMAD.MOV.U32 R12, RZ, RZ, R5 ;  /* 0x000000ffff0c7224 */ /* 0x008fe400078e0005 */
[----:B------:R-:W-:Y:S02]  /*2fdb0*/  IMAD.MOV.U32 R13, RZ, RZ, R7 ;  /* 0x000000ffff0d7224 */ /* 0x000fe400078e0007 */
[----:B------:R-:W-:Y:S02]  /*2fdc0*/  IMAD.MOV.U32 R14, RZ, RZ, R9 ;  /* 0x000000ffff0e7224 */ /* 0x000fe400078e0009 */
[----:B------:R-:W-:Y:S01]  /*2fdd0*/  IMAD.MOV.U32 R15, RZ, RZ, R11 ;  /* 0x000000ffff0f7224 */ /* 0x000fe200078e000b */
[----:B------:R-:W-:Y:S04]  /*2fde0*/  STL.64 [R1+0x90], R16 ;  /* 0x0000901001007387 */ /* 0x000fe80000100a00 */
[----:B------:R-:W-:Y:S02]  /*2fdf0*/  STL.64 [R1+0x98], R18 ;  /* 0x0000981201007387 */ /* 0x000fe40000100a00 */
[----:B--2---:R-:W-:Y:S02]  /*2fe00*/  HMMA.16816.F32 R12, R12, R2, R24 ;  /* 0x000000020c0c723c */ /* 0x004fe40000001818 */
[----:B------:R-:W2:Y:S04]  /*2fe10*/  LDL.LU.64 R26, [R1+0x3148] ;  /* 0x00314800011a7983 */ /* 0x000ea80000300a00 */
[----:B------:R-:W2:Y:S04]  /*2fe20*/  LDL.LU.64 R24, [R1+0x3140] ;  /* 0x0031400001187983 */ /* 0x000ea80000300a00 */
[----:B------:R-:W3:Y:S04]  /*2fe30*/  LDL.LU R2, [R1+0x108] ;  /* 0x0001080001027983 */ /* 0x000ee80000300800 */
[----:B------:R-:W3:Y:S09]  /*2fe40*/  LDL.LU R3, [R1+0x10c] ;  /* 0x00010c0001037983 */ /* 0x000ef20000300800 */
[----:B------:R-:W-:Y:S04]  /*2fe50*/  STL.64 [R1+0xb0], R12 ;  /* 0x0000b00c01007387 */ /* 0x000fe80000100a00 */
[----:B------:R0:W-:Y:S04]  /*2fe60*/  STL.64 [R1+0xb8], R14 ;  /* 0x0000b80e01007387 */ /* 0x0001e80000100a00 */
[----:B0-----:R-:W3:Y:S01]  /*2fe70*/  LDL R15, [R1+0x130] ;  /* 0x00013000010f7983 */ /* 0x001ee20000100800 */
[----:B------:R-:W-:Y:S01]  /*2fe80*/  F2FP.F16.E4M3.UNPACK_B R20, R20.H1 ;  /* 0x00000014ff14723e */ /* 0x000fe200030006ff */
[----:B------:R-:W-:Y:S01]  /*2fe90*/  IMAD.MOV.U32 R16, RZ, RZ, R10 ;  /* 0x000000ffff107224 */ /* 0x000fe200078e000a */
[----:B----4-:R-:W-:Y:S01]  /*2fea0*/  F2FP.F16.E4M3.UNPACK_B R21, R21.H1 ;  /* 0x00000015ff15723e */ /* 0x010fe200030006ff */
[----:B------:R-:W-:-:S02]  /*2feb0*/  IMAD.MOV.U32 R17, RZ, RZ, R8 ;  /* 0x000000ffff117224 */ /* 0x000fc400078e0008 */
[----:B------:R-:W-:Y:S02]  /*2fec0*/  IMAD.MOV.U32 R18, RZ, RZ, R6 ;  /* 0x000000ffff127224 */ /* 0x000fe400078e0006 */
[----:B------:R-:W-:Y:S01]  /*2fed0*/  IMAD.MOV.U32 R19, RZ, RZ, R4 ;  /* 0x000000ffff137224 */ /* 0x000fe200078e0004 */
[----:B-----5:R-:W-:-:S05]  /*2fee0*/  LOP3.LUT R28, R28, 0x40, RZ, 0x3c, !PT ;  /* 0x000000401c1c7812 */ /* 0x020fca00078e3cff */
[----:B------:R-:W-:Y:S01]  /*2fef0*/  STL [R1+0x138], R28 ;  /* 0x0001381c01007387 */ /* 0x000fe20000100800 */
[----:B--2---:R-:W-:Y:S03]  /*2ff00*/  HMMA.16816.F32 R24, R16, R20, R24 ;  /* 0x000000141018723c */ /* 0x004fe60000001818 */
[----:B------:R-:W-:-:S15]  /*2ff10*/  LDSM.16.M88.4 R16, [R28+UR7] ;  /* 0x000000071c10783b */ /* 0x000fde0008000200 */
[----:B------:R-:W-:-:S05]  /*2ff20*/  NOP ;  /* 0x0000000000007918 */ /* 0x000fca0000000000 */
[----:B------:R-:W-:Y:S04]  /*2ff30*/  STL.64 [R1+0x80], R24 ;  /* 0x0000801801007387 */ /* 0x000fe80000100a00 */
[----:B------:R-:W-:Y:S04]  /*2ff40*/  STL.64 [R1+0x88], R26 ;  /* 0x0000881a01007387 */ /* 0x000fe80000100a00 */
[----:B---3--:R-:W0:Y:S04]  /*2ff50*/  LDSM.16.MT88.4 R24, [R15+UR7+0x11000] ;  /* 0x011000070f18783b */ /* 0x008e280008004200 */
[----:B------:R-:W1:Y:S04]  /*2ff60*/  LDSM.16.MT88.4 R12, [R15+UR7+0x11400] ;  /* 0x011400070f0c783b */ /* 0x000e680008004200 */
[----:B0-----:R0:W-:Y:S04]  /*2ff70*/  STL [R1+0x30b8], R25 ;  /* 0x0030b81901007387 */ /* 0x0011e80000100800 */
[----:B------:R-:W-:Y:S04]  /*2ff80*/  STL.64 [R1+0xe0], R16 ;  /* 0x0000e01001007387 */ /* 0x000fe80000100a00 */
[----:B------:R-:W-:Y:S04]  /*2ff90*/  STL.64 [R1+0xe8], R18 ;  /* 0x0000e81201007387 */ /* 0x000fe80000100a00 */
[----:B------:R2:W-:Y:S04]  /*2ffa0*/  STL [R1+0x30b4], R27 ;  /* 0x0030b41b01007387 */ /* 0x0005e80000100800 */
[----:B0-----:R-:W3:Y:S04]  /*2ffb0*/  LDL.LU R25, [R1+0xe0] ;  /* 0x0000e00001197983 */ /* 0x001ee80000300800 */
[----:B--2---:R-:W2:Y:S04]  /*2ffc0*/  LDL.LU R27, [R1+0xe4] ;  /* 0x0000e400011b7983 */ /* 0x004ea80000300800 */
[----:B-1----:R-:W-:Y:S04]  /*2ffd0*/  STL.64 [R1+0x30], R12 ;  /* 0x0000300c01007387 */ /* 0x002fe80000100a00 */
[----:B------:R-:W-:Y:S04]  /*2ffe0*/  STL.64 [R1+0x38], R14 ;  /* 0x0000380e01007387 */ /* 0x000fe80000100a00 */
[----:B--2---:R-:W-:Y:S04]  /*2fff0*/  STL.64 [R1+0x3110], R26 ;  /* 0x0031101a01007387 */ /* 0x004fe80000100a00 */
[----:B---3--:R0:W-:Y:S04]  /*30000*/  STL.64 [R1+0x3108], R24 ;  /* 0x0031081801007387 */ /* 0x0081e80000100a00 */
[----:B0-----:R-:W2:Y:S04]  /*30010*/  LDL.LU R24, [R1+0x70] ;  /* 0x0000700001187983 */ /* 0x001ea80000300800 */
[----:B------:R-:W2:Y:S04]  /*30020*/  LDL.LU R25, [R1+0x74] ;  /* 0x0000740001197983 */ /* 0x000ea80000300800 */
[----:B------:R-:W2:Y:S04]  /*30030*/  LDL.LU R26, [R1+0x78] ;  /* 0x00007800011a7983 */ /* 0x000ea80000300800 */
[----:B------:R-:W2:Y:S01]  /*30040*/  LDL.LU R27, [R1+0x7c] ;  /* 0x00007c00011b7983 */ /* 0x000ea20000300800 */
[----:B------:R-:W-:-:S02]  /*30050*/  IMAD.MOV.U32 R12, RZ, RZ, R5 ;  /* 0x000000ffff0c7224 */ /* 0x000fc400078e0005 */
[----:B------:R-:W-:Y:S02]  /*30060*/  IMAD.MOV.U32 R13, RZ, RZ, R7 ;  /* 0x000000ffff0d7224 */ /* 0x000fe400078e0007 */
[----:B------:R-:W-:Y:S02]  /*30070*/  IMAD.MOV.U32 R14, RZ, RZ, R9 ;  /* 0x000000ffff0e7224 */ /* 0x000fe400078e0009 */
[----:B------:R-:W-:-:S07]  /*30080*/  IMAD.MOV.U32 R15, RZ, RZ, R11 ;  /* 0x000000ffff0f7224 */ /* 0x000fce00078e000b */
[----:B--2---:R-:W-:Y:S01]  /*30090*/  HMMA.16816.F32 R12, R12, R20, R24 ;  /* 0x000000140c0c723c */ /* 0x004fe20000001818 */
[----:B------:R-:W2:Y:S06]  /*300a0*/  LDL.LU R20, [R1+0x50] ;  /* 0x0000500001147983 */ /* 0x000eac0000300800 */
[----:B------:R-:W-:-:S15]  /*300b0*/  IMAD.MOV.U32 R24, RZ, RZ, R0 ;  /* 0x000000ffff187224 */ /* 0x000fde00078e0000 */
[----:B------:R-:W-:-:S01]  /*300c0*/  NOP ;  /* 0x0000000000007918 */ /* 0x000fc20000000000 */
[----:B------:R-:W-:Y:S04]  /*300d0*/  STL.64 [R1+0xa0], R12 ;  /* 0x0000a00c01007387 */ /* 0x000fe80000100a00 */
[----:B------:R2:W-:Y:S04]  /*300e0*/  STL.64 [R1+0xa8], R14 ;  /* 0x0000a80e01007387 */ /* 0x0005e80000100a00 */
[----:B------:R-:W2:Y:S04]  /*300f0*/  LDL.LU R21, [R1+0x54] ;  /* 0x0000540001157983 */ /* 0x000ea80000300800 */
[----:B------:R-:W3:Y:S04]  /*30100*/  LDL.LU R0, [R1+0x3138] ;  /* 0x0031380001007983 */ /* 0x000ee80000300800 */
[----:B------:R-:W4:Y:S04]  /*30110*/  LDL.LU R25, [R1+0x44] ;  /* 0x0000440001197983 */ /* 0x000f280000300800 */
[----:B------:R-:W5:Y:S04]  /*30120*/  LDL.LU R26, [R1+0x48] ;  /* 0x00004800011a7983 */ /* 0x000f680000300800 */
[----:B------:R-:W5:Y:S01]  /*30130*/  LDL.LU R27, [R1+0x4c] ;  /* 0x00004c00011b7983 */ /* 0x000f620000300800 */
[----:B------:R-:W-:Y:S01]  /*30140*/  F2FP.F16.E4M3.UNPACK_B R2, R2.H1 ;  /* 0x00000002ff02723e */ /* 0x000fe200030006ff */
[----:B------:R-:W-:Y:S01]  /*30150*/  IMAD.MOV.U32 R16, RZ, RZ, R10 ;  /* 0x000000ffff107224 */ /* 0x000fe200078e000a */
[----:B------:R-:W-:Y:S01]  /*30160*/  F2FP.F16.E4M3.UNPACK_B R3, R3.H1 ;  /* 0x00000003ff03723e */ /* 0x000fe200030006ff */
[----:B------:R-:W-:-:S02]  /*30170*/  IMAD.MOV.U32 R17, RZ, RZ, R8 ;  /* 0x000000ffff117224 */ /* 0x000fc400078e0008 */
[----:B------:R-:W-:Y:S02]  /*30180*/  IMAD.MOV.U32 R18, RZ, RZ, R6 ;  /* 0x000000ffff127224 */ /* 0x000fe400078e0006 */
[----:B------:R-:W-:-:S07]  /*30190*/  IMAD.MOV.U32 R19, RZ, RZ, R4 ;  /* 0x000000ffff137224 */ /* 0x000fce00078e0004 */
[----:B--2---:R-:W-:Y:S01]  /*301a0*/  HMMA.16816.F32 R12, R16, R2, R20 ;  /* 0x00000002100c723c */ /* 0x004fe20000001814 */
[----:B---3--:R-:W-:Y:S04]  /*301b0*/  LDSM.16.MT88.4 R20, [R0+UR7+0x11000] ;  /* 0x011000070014783b */ /* 0x008fe80008004200 */
[----:B------:R-:W-:Y:S04]  /*301c0*/  LDSM.16.MT88.4 R16, [R0+UR7+0x11400] ;  /* 0x011400070010783b */ /* 0x000fe80008004200 */
[----:B-----5:R-:W-:Y:S04]  /*301d0*/  STL.64 [R1+0x3120], R26 ;  /* 0x0031201a01007387 */ /* 0x020fe80000100a00 */
[----:B----4-:R-:W-:Y:S04]  /*301e0*/  STL.64 [R1+0x3118], R24 ;  /* 0x0031181801007387 */ /* 0x010fe80000100a00 */
[----:B------:R0:W1:Y:S04]  /*301f0*/  LDSM.16.M88.4 R24, [R28+UR7+0x4000] ;  /* 0x004000071c18783b */ /* 0x0000680008000200 */
[----:B0-----:R-:W2:Y:S04]  /*30200*/  LDL.LU R28, [R1+0x3134] ;  /* 0x00313400011c7983 */ /* 0x001ea80000300800 */
[----:B-1----:R-:W-:Y:S04]  /*30210*/  STL.64 [R1+0xf0], R24 ;  /* 0x0000f01801007387 */ /* 0x002fe80000100a00 */
[----:B------:R-:W-:Y:S04]  /*30220*/  STL.64 [R1+0xf8], R26 ;  /* 0x0000f81a01007387 */ /* 0x000fe80000100a00 */
[----:B------:R0:W-:Y:S04]  /*30230*/  STL [R1+0x30a0], R21 ;  /* 0x0030a01501007387 */ /* 0x0001e80000100800 */
[----:B------:R-:W-:Y:S04]  /*30240*/  STL.64 [R1+0x50], R12 ;  /* 0x0000500c01007387 */ /* 0x000fe80000100a00 */
[----:B------:R-:W-:Y:S04]  /*30250*/  STL.64 [R1+0x58], R14 ;  /* 0x0000580e01007387 */ /* 0x000fe80000100a00 */
[----:B0-----:R-:W3:Y:S04]  /*30260*/  LDL R21, [R1+0x138] ;  /* 0x0001380001157983 */ /* 0x001ee80000100800 */
[----:B------:R-:W-:Y:S04]  /*30270*/  STL [R1+0x309c], R23 ;  /* 0x00309c1701007387 */ /* 0x000fe80000100800 */
[----:B------:R-:W-:Y:S04]  /*30280*/  STL [R1+0x30fc], R22 ;  /* 0x0030fc1601007387 */ /* 0x000fe80000100800 */
[----:B------:R0:W-:Y:S04]  /*30290*/  STL [R1+0x30f8], R20 ;  /* 0x0030f81401007387 */ /* 0x0001e80000100800 */
[----:B---3--:R1:W-:Y:S04]  /*302a0*/  STL [R1+0x3128], R21 ;  /* 0x0031281501007387 */ /* 0x0083e80000100800 */
[----:B0-----:R-:W3:Y:S04]  /*302b0*/  LDL.LU R20, [R1+0xd0] ;  /* 0x0000d00001147983 */ /* 0x001ee80000300800 */
[----:B-1----:R-:W3:Y:S04]  /*302c0*/  LDL.LU R21, [R1+0xd4] ;  /* 0x0000d40001157983 */ /* 0x002ee80000300800 */
[----:B------:R-:W3:Y:S04]  /*302d0*/  LDL.LU R22, [R1+0xd8] ;  /* 0x0000d80001167983 */ /* 0x000ee80000300800 */
[----:B------:R-:W3:Y:S01]  /*302e0*/  LDL.LU R23, [R1+0xdc] ;  /* 0x0000dc0001177983 */ /* 0x000ee20000300800 */
[----:B------:R-:W-:-:S03]  /*302f0*/  IMAD.MOV.U32 R24, RZ, RZ, R5 ;  /* 0x000000ffff187224 */ /* 0x000fc600078e0005 */
[----:B------:R0:W-:Y:S01]  /*30300*/  STL [R1+0x30a4], R17 ;  /* 0x0030a41101007387 */ /* 0x0001e20000100800 */
[----:B------:R-:W-:Y:S02]  /*30310*/  IMAD.MOV.U32 R25, RZ, RZ, R7 ;  /* 0x000000ffff197224 */ /* 0x000fe400078e0007 */
[----:B------:R-:W-:Y:S01]  /*30320*/  IMAD.MOV.U32 R26, RZ, RZ, R9 ;  /* 0x000000ffff1a7224 */ /* 0x000fe200078e0009 */
[----:B------:R-:W-:Y:S01]  /*30330*/  STL [R1+0x3098], R19 ;  /* 0x0030981301007387 */ /* 0x000fe20000100800 */
[----:B------:R-:W-:-:S03]  /*30340*/  IMAD.MOV.U32 R27, RZ, RZ, R11 ;  /* 0x000000ffff1b7224 */ /* 0x000fc600078e000b */
[----:B------:R-:W-:Y:S01]  /*30350*/  STL [R1+0x3104], R18 ;  /* 0x0031041201007387 */ /* 0x000fe20000100800 */
[----:B0-----:R-:W-:-:S03]  /*30360*/  IMAD.MOV.U32 R17, RZ, RZ, R29 ;  /* 0x000000ffff117224 */ /* 0x001fc600078e001d */
[----:B------:R2:W-:Y:S02]  /*30370*/  STL [R1+0x3100], R16 ;  /* 0x0031001001007387 */ /* 0x0005e40000100800 */
[----:B--2---:R-:W-:Y:S02]  /*30380*/  IMAD.MOV.U32 R16, RZ, RZ, R28 ;  /* 0x000000ffff107224 */ /* 0x004fe400078e001c */
[----:B------:R-:W2:Y:S04]  /*30390*/  LDL.LU R28, [R1+0x3130] ;  /* 0x00313000011c7983 */ /* 0x000ea80000300800 */
[----:B------:R-:W4:Y:S04]  /*303a0*/  LDL.LU R29, [R1+0x312c] ;  /* 0x00312c00011d7983 */ /* 0x000f280000300800 */
[----:B------:R-:W5:Y:S04]  /*303b0*/  LDL.LU R18, [R1+0xc8] ;  /* 0x0000c80001127983 */ /* 0x000f680000300800 */
[----:B------:R-:W5:Y:S04]  /*303c0*/  LDL.LU R19, [R1+0xcc] ;  /* 0x0000cc0001137983 */ /* 0x000f680000300800 */
[----:B------:R-:W-:Y:S01]  /*303d0*/  STL [R1+0x3080], R0 ;  /* 0x0030800001007387 */ /* 0x000fe20000100800 */
[----:B---3--:R-:W-:Y:S03]  /*303e0*/  HMMA.16816.F32 R24, R24, R2, R20 ;  /* 0x000000021818723c */ /* 0x008fe60000001814 */
[----:B------:R-:W3:-:S15]  /*303f0*/  LDL.LU R21, [R1+0x3128] ;  /* 0x0031280001157983 */ /* 0x000ede0000300800 */
[----:B------:R-:W-:-:S05]  /*30400*/  NOP ;  /* 0x0000000000007918 */ /* 0x000fca0000000000 */
[----:B------:R-:W-:Y:S04]  /*30410*/  STL.64 [R1+0x70], R24 ;  /* 0x0000701801007387 */ /* 0x000fe80000100a00 */
[----:B------:R-:W-:Y:S04]  /*30420*/  STL.64 [R1+0x78], R26 ;  /* 0x0000781a01007387 */ /* 0x000fe80000100a00 */
[----:B---3--:R-:W0:Y:S01]  /*30430*/  LDSM.16.M88.4 R24, [R21+UR7+0x8000] ;  /* 0x008000071518783b */ /* 0x008e220008000200 */
[----:B--2---:R-:W-:Y:S01]  /*30440*/  F2FP.F16.E4M3.UNPACK_B R28, R28.H1 ;  /* 0x0000001cff1c723e */ /* 0x004fe200030006ff */
[----:B------:R-:W-:Y:S01]  /*30450*/  IMAD.MOV.U32 R12, RZ, RZ, R10 ;  /* 0x000000ffff0c7224 */ /* 0x000fe200078e000a */
[----:B----4-:R-:W-:Y:S01]  /*30460*/  F2FP.F16.E4M3.UNPACK_B R29, R29.H1 ;  /* 0x0000001dff1d723e */ /* 0x010fe200030006ff */
[----:B------:R-:W-:Y:S01]  /*30470*/  IMAD.MOV.U32 R13, RZ, RZ, R8 ;  /* 0x000000ffff0d7224 */ /* 0x000fe200078e0008 */
[----:B------:R-:W1:Y:S04]  /*30480*/  LDSM.16.M88.4 R20, [R21+UR7+0xc000] ;  /* 0x00c000071514783b */ /* 0x000e680008000200 */
[----:B0-----:R-:W-:Y:S04]  /*30490*/  STL.64 [R1+0x100], R24 ;  /* 0x0001001801007387 */ /* 0x001fe80000100a00 */
[----:B------:R0:W-:Y:S04]  /*304a0*/  STL.64 [R1+0x108], R26 ;  /* 0x0001081a01007387 */ /* 0x0001e80000100a00 */
[----:B0-----:R-:W2:Y:S04]  /*304b0*/  LDL.LU.64 R26, [R1+0x3120] ;  /* 0x00312000011a7983 */ /* 0x001ea80000300a00 */
[----:B------:R-:W2:Y:S01]  /*304c0*/  LDL.LU.64 R24, [R1+0x3118] ;  /* 0x0031180001187983 */ /* 0x000ea20000300a00 */
[----:B------:R-:W-:-:S02]  /*304d0*/  IMAD.MOV.U32 R14, RZ, RZ, R6 ;  /* 0x000000ffff0e7224 */ /* 0x000fc400078e0006 */
[----:B------:R-:W-:Y:S02]  /*304e0*/  IMAD.MOV.U32 R15, RZ, RZ, R4 ;  /* 0x000000ffff0f7224 */ /* 0x000fe400078e0004 */
[----:B------:R-:W-:Y:S02]  /*304f0*/  IMAD.MOV.U32 R4, RZ, RZ, R5 ;  /* 0x000000ffff047224 */ /* 0x000fe400078e0005 */
[----:B------:R-:W-:Y:S02]  /*30500*/  IMAD.MOV.U32 R5, RZ, RZ, R7 ;  /* 0x000000ffff057224 */ /* 0x000fe400078e0007 */
[----:B------:R-:W-:Y:S02]  /*30510*/  IMAD.MOV.U32 R6, RZ, RZ, R9 ;  /* 0x000000ffff067224 */ /* 0x000fe400078e0009 */
[----:B------:R-:W-:-:S07]  /*30520*/  IMAD.MOV.U32 R7, RZ, RZ, R11 ;  /* 0x000000ffff077224 */ /* 0x000fce00078e000b */
[-C--:B-----5:R-:W-:Y:S06]  /*30530*/  HMMA.16816.F32 R4, R4, R28.reuse, R16 ;  /* 0x0000001c0404723c */ /* 0x0a0fec0000001810 */
[----:B--2---:R-:W-:Y:S01]  /*30540*/  HMMA.16816.F32 R12, R12, R28, R24 ;  /* 0x0000001c0c0c723c */ /* 0x004fe20000001818 */
[----:B------:R-:W2:Y:S04]  /*30550*/  LDL.LU.64 R26, [R1+0x3110] ;  /* 0x00311000011a7983 */ /* 0x000ea80000300a00 */
[----:B------:R-:W3:-:S15]  /*30560*/  LDL.LU.64 R24, [R1+0x3108] ;  /* 0x0031080001187983 */ /* 0x000ede0000300a00 */
[----:B------:R-:W-:-:S04]  /*30570*/  NOP ;  /* 0x0000000000007918 */ /* 0x000fc80000000000 */
[----:B------:R-:W-:Y:S01]  /*30580*/  IMAD.MOV.U32 R0, RZ, RZ, R15 ;  /* 0x000000ffff007224 */ /* 0x000fe200078e000f */
[----:B------:R-:W-:Y:S04]  /*30590*/  STL.64 [R1+0x60], R12 ;  /* 0x0000600c01007387 */ /* 0x000fe80000100a00 */
[----:B------:R-:W-:Y:S04]  /*305a0*/  STL [R1+0x68], R14 ;  /* 0x0000680e01007387 */ /* 0x000fe80000100800 */
[----:B------:R0:W-:Y:S04]  /*305b0*/  STL [R1+0x30d0], R0 ;  /* 0x0030d00001007387 */ /* 0x0001e80000100800 */
[----:B0-----:R-:W4:Y:S04]  /*305c0*/  LDL.LU R0, [R1+0x30] ;  /* 0x0000300001007983 */ /* 0x001f280000300800 */
[----:B------:R-:W5:Y:S04]  /*305d0*/  LDL.LU R15, [R1+0x38] ;  /* 0x00003800010f7983 */ /* 0x000f680000300800 */
[----:B------:R-:W5:Y:S04]  /*305e0*/  LDL.LU R18, [R1+0x3104] ;  /* 0x0031040001127983 */ /* 0x000f680000300800 */
[----:B------:R-:W5:Y:S04]  /*305f0*/  LDL.LU R16, [R1+0x3100] ;  /* 0x0031000001107983 */ /* 0x000f680000300800 */
[----:B------:R0:W-:Y:S04]  /*30600*/  STL.64 [R1+0x40], R4 ;  /* 0x0000400401007387 */ /* 0x0001e80000100a00 */
[----:B------:R1:W-:Y:S04]  /*30610*/  STL.64 [R1+0x48], R6 ;  /* 0x0000480601007387 */ /* 0x0003e80000100a00 */
[----:B0-----:R-:W5:Y:S04]  /*30620*/  LDL.LU R4, [R1+0x90] ;  /* 0x0000900001047983 */ /* 0x001f680000300800 */
[----:B------:R-:W5:Y:S04]  /*30630*/  LDL.LU R5, [R1+0x94] ;  /* 0x0000940001057983 */ /* 0x000f680000300800 */
[----:B-1----:R-:W5:Y:S04]  /*30640*/  LDL.LU R6, [R1+0x98] ;  /* 0x0000980001067983 */ /* 0x002f680000300800 */
[----:B------:R-:W5:Y:S04]  /*30650*/  LDL.LU R7, [R1+0x9c] ;  /* 0x00009c0001077983 */ /* 0x000f680000300800 */
[----:B------:R-:W5:Y:S04]  /*30660*/  LDL.LU R28, [R1+0xf0] ;  /* 0x0000f000011c7983 */ /* 0x000f680000300800 */
[----:B------:R-:W5:Y:S04]  /*30670*/  LDL.LU R29, [R1+0xf4] ;  /* 0x0000f400011d7983 */ /* 0x000f680000300800 */
[----:B------:R-:W-:Y:S04]  /*30680*/  STL.64 [R1+0x110], R20 ;  /* 0x0001101401007387 */ /* 0x000fe80000100a00 */
[----:B------:R0:W-:Y:S04]  /*30690*/  STL.64 [R1+0x118], R22 ;  /* 0x0001181601007387 */ /* 0x0001e80000100a00 */
[----:B0-----:R-:W5:Y:S04]  /*306a0*/  LDL.LU R22, [R1+0x30fc] ;  /* 0x0030fc0001167983 */ /* 0x001f680000300800 */
[----:B------:R-:W5:Y:S01]  /*306b0*/  LDL.LU R20, [R1+0x30f8] ;  /* 0x0030f80001147983 */ /* 0x000f620000300800 */
[----:B--2---:R-:W-:Y:S01]  /*306c0*/  F2FP.F16.E4M3.UNPACK_B R3, R27 ;  /* 0x0000001bff03723e */ /* 0x004fe200020006ff */
[----:B------:R-:W-:Y:S01]  /*306d0*/  IMAD.MOV.U32 R9, RZ, RZ, R26 ;  /* 0x000000ffff097224 */ /* 0x000fe200078e001a */
[----:B---3--:R-:W-:Y:S01]  /*306e0*/  F2FP.F16.E4M3.UNPACK_B R2, R25 ;  /* 0x00000019ff02723e */ /* 0x008fe200020006ff */
[----:B------:R-:W-:-:S02]  /*306f0*/  IMAD.MOV.U32 R8, RZ, RZ, R24 ;  /* 0x000000ffff087224 */ /* 0x000fc400078e0018 */
[----:B----4-:R-:W-:Y:S02]  /*30700*/  IMAD.MOV.U32 R10, RZ, RZ, R0 ;  /* 0x000000ffff0a7224 */ /* 0x010fe400078e0000 */
[----:B-----5:R-:W-:-:S07]  /*30710*/  IMAD.MOV.U32 R11, RZ, RZ, R15 ;  /* 0x000000ffff0b7224 */ /* 0x020fce00078e000f */
[----:B------:R-:W-:-:S15]  /*30720*/  HMMA.16816.F32 R4, R8, R2, R4 ;  /* 0x000000020804723c */ /* 0x000fde0000001804 */
[----:B------:R-:W-:-:S08]  /*30730*/  NOP ;  /* 0x0000000000007918 */ /* 0x000fd00000000000 */
[----:B------:R0:W-:Y:S04]  /*30740*/  STL.64 [R1+0x10], R4 ;  /* 0x0000100401007387 */ /* 0x0001e80000100a00 */
[----:B------:R-:W-:Y:S04]  /*30750*/  STL.64 [R1+0x18], R6 ;  /* 0x0000180601007387 */ /* 0x000fe80000100a00 */
[----:B------:R-:W-:Y:S01]  /*30760*/  STL.64 [R1+0x30f0], R26 ;  /* 0x0030f01a01007387 */ /* 0x000fe20000100a00 */
[----:B0-----:R-:W-:-:S03]  /*30770*/  IMAD.MOV.U32 R4, RZ, RZ, R24 ;  /* 0x000000ffff047224 */ /* 0x001fc600078e0018 */
[----:B------:R0:W-:Y:S01]  /*30780*/  STL.64 [R1+0x30e8], R24 ;  /* 0x0030e81801007387 */ /* 0x0001e20000100a00 */
[----:B------:R-:W-:-:S03]  /*30790*/  IMAD.MOV.U32 R5, RZ, RZ, R26 ;  /* 0x000000ffff057224 */ /* 0x000fc600078e001a */
        /* <DEDUP_REMOVED lines=9> */
[----:B------:R-:W2:Y:S04]  /*30830*/  LDL.LU.64 R26, [R1+0x30f0] ;  /* 0x0030f000011a7983 */ /* 0x000ea80000300a00 */
[----:B------:R-:W3:-:S15]  /*30840*/  LDL.LU.64 R24, [R1+0x30e8] ;  /* 0x0030e80001187983 */ /* 0x000ede0000300a00 */
[----:B------:R-:W-:-:S04]  /*30850*/  NOP ;  /* 0x0000000000007918 */ /* 0x000fc80000000000 */
[----:B------:R-:W-:Y:S02]  /*30860*/  IMAD.MOV.U32 R17, RZ, RZ, R8 ;  /* 0x000000ffff117224 */ /* 0x000fe400078e0008 */
[----:B------:R-:W-:Y:S01]  /*30870*/  IMAD.MOV.U32 R21, RZ, RZ, R9 ;  /* 0x000000ffff157224 */ /* 0x000fe200078e0009 */
[----:B------:R-:W4:Y:S01]  /*30880*/  LDL.LU R8, [R1+0x80] ;  /* 0x0000800001087983 */ /* 0x000f220000300800 */
[----:B------:R-:W-:Y:S02]  /*30890*/  IMAD.MOV.U32 R23, RZ, RZ, R10 ;  /* 0x000000ffff177224 */ /* 0x000fe400078e000a */
[----:B------:R-:W-:Y:S01]  /*308a0*/  IMAD.MOV.U32 R19, RZ, RZ, R11 ;  /* 0x000000ffff137224 */ /* 0x000fe200078e000b */
[----:B------:R-:W4:Y:S04]  /*308b0*/  LDL.LU R9, [R1+0x84] ;  /* 0x0000840001097983 */ /* 0x000f280000300800 */
[----:B------:R-:W4:Y:S04]  /*308c0*/  LDL.LU R10, [R1+0x88] ;  /* 0x00008800010a7983 */ /* 0x000f280000300800 */
[----:B------:R-:W4:Y:S01]  /*308d0*/  LDL.LU R11, [R1+0x8c] ;  /* 0x00008c00010b7983 */ /* 0x000f220000300800 */
[----:B------:R-:W-:Y:S01]  /*308e0*/  F2FP.F16.E4M3.UNPACK_B R12, R28 ;  /* 0x0000001cff0c723e */ /* 0x000fe200020006ff */
[----:B------:R-:W-:Y:S01]  /*308f0*/  IMAD.MOV.U32 R6, RZ, RZ, R0 ;  /* 0x000000ffff067224 */ /* 0x000fe200078e0000 */
[----:B------:R-:W-:Y:S01]  /*30900*/  F2FP.F16.E4M3.UNPACK_B R13, R29 ;  /* 0x0000001dff0d723e */ /* 0x000fe200020006ff */
[----:B------:R-:W-:Y:S01]  /*30910*/  IMAD.MOV.U32 R7, RZ, RZ, R15 ;  /* 0x000000ffff077224 */ /* 0x000fe200078e000f */
[----:B------:R-:W5:Y:S04]  /*30920*/  LDL R2, [R1+0x100] ;  /* 0x0001000001027983 */ /* 0x000f680000100800 */
[----:B------:R-:W5:Y:S02]  /*30930*/  LDL R3, [R1+0x104] ;  /* 0x0001040001037983 */ /* 0x000f640000100800 */
[----:B----4-:R-:W-:-:S15]  /*30940*/  HMMA.16816.F32 R4, R4, R12, R8 ;  /* 0x0000000c0404723c */ /* 0x010fde0000001808 */
[----:B------:R-:W-:-:S08]  /*30950*/  NOP ;  /* 0x0000000000007918 */ /* 0x000fd00000000000 */
[----:B------:R3:W-:Y:S04]  /*30960*/  STL.64 [R1], R4 ;  /* 0x0000000401007387 */ /* 0x0007e80000100a00 */
[----:B------:R-:W-:Y:S04]  /*30970*/  STL [R1+0x8], R6 ;  /* 0x0000080601007387 */ /* 0x000fe80000100800 */
[----:B--2---:R-:W-:Y:S01]  /*30980*/  STL.64 [R1+0x30e0], R26 ;  /* 0x0030e01a01007387 */ /* 0x004fe20000100a00 */
[----:B---3--:R-:W-:-:S03]  /*30990*/  IMAD.MOV.U32 R4, RZ, RZ, R24 ;  /* 0x000000ffff047224 */ /* 0x008fc600078e0018 */
        /* <DEDUP_REMOVED lines=13> */
[----:B------:R-:W-:-:S03]  /*30a70*/  NOP ;  /* 0x0000000000007918 */ /* 0x000fc60000000000 */
[----:B------:R0:W-:Y:S04]  /*30a80*/  STL.64 [R1+0x90], R8 ;  /* 0x0000900801007387 */ /* 0x0001e80000100a00 */
[----:B------:R1:W-:Y:S04]  /*30a90*/  STL.64 [R1+0x98], R10 ;  /* 0x0000980a01007387 */ /* 0x0003e80000100a00 */
[----:B0-----:R-:W4:Y:S04]  /*30aa0*/  LDL.LU R8, [R1+0x50] ;  /* 0x0000500001087983 */ /* 0x001f280000300800 */
[----:B------:R-:W4:Y:S04]  /*30ab0*/  LDL.LU R9, [R1+0x54] ;  /* 0x0000540001097983 */ /* 0x000f280000300800 */
[----:B-1----:R-:W4:Y:S04]  /*30ac0*/  LDL.LU R10, [R1+0x58] ;  /* 0x00005800010a7983 */ /* 0x002f280000300800 */
[----:B------:R-:W4:Y:S01]  /*30ad0*/  LDL.LU R11, [R1+0x5c] ;  /* 0x00005c00010b7983 */ /* 0x000f220000300800 */
[----:B------:R-:W-:Y:S01]  /*30ae0*/  IMAD.MOV.U32 R14, RZ, RZ, R7 ;  /* 0x000000ffff0e7224 */ /* 0x000fe200078e0007 */
[----:B-----5:R-:W-:Y:S01]  /*30af0*/  F2FP.F16.E4M3.UNPACK_B R2, R2 ;  /* 0x00000002ff02723e */ /* 0x020fe200020006ff */
[----:B------:R-:W-:Y:S01]  /*30b00*/  IMAD.MOV.U32 R6, RZ, RZ, R0 ;  /* 0x000000ffff067224 */ /* 0x000fe200078e0000 */
[----:B------:R-:W-:Y:S01]  /*30b10*/  F2FP.F16.E4M3.UNPACK_B R3, R3 ;  /* 0x00000003ff03723e */ /* 0x000fe200020006ff */
[----:B------:R-:W-:Y:S01]  /*30b20*/  IMAD.MOV.U32 R7, RZ, RZ, R15 ;  /* 0x000000ffff077224 */ /* 0x000fe200078e000f */
[----:B------:R-:W5:Y:S04]  /*30b30*/  LDL R12, [R1+0x110] ;  /* 0x00011000010c7983 */ /* 0x000f680000100800 */
[----:B------:R-:W5:Y:S02]  /*30b40*/  LDL R13, [R1+0x114] ;  /* 0x00011400010d7983 */ /* 0x000f640000100800 */
[----:B----4-:R-:W-:-:S15]  /*30b50*/  HMMA.16816.F32 R4, R4, R2, R8 ;  /* 0x000000020404723c */ /* 0x010fde0000001808 */
[----:B------:R-:W-:-:S08]  /*30b60*/  NOP ;  /* 0x0000000000007918 */ /* 0x000fd00000000000 */
[----:B------:R3:W-:Y:S04]  /*30b70*/  STL.64 [R1+0x50], R4 ;  /* 0x0000500401007387 */ /* 0x0007e80000100a00 */
[----:B------:R-:W-:Y:S01]  /*30b80*/  STL.64 [R1+0x58], R6 ;  /* 0x0000580601007387 */ /* 0x000fe20000100a00 */
[----:B---3--:R-:W-:-:S03]  /*30b90*/  IMAD.MOV.U32 R4, RZ, RZ, R24 ;  /* 0x000000ffff047224 */ /* 0x008fc600078e0018 */
[----:B------:R-:W3:Y:S01]  /*30ba0*/  LDL.LU R24, [R1+0x34] ;  /* 0x0000340001187983 */ /* 0x000ee20000300800 */
[----:B--2---:R-:W-:-:S03]  /*30bb0*/  IMAD.MOV.U32 R5, RZ, RZ, R26 ;  /* 0x000000ffff057224 */ /* 0x004fc600078e001a */
[----:B------:R-:W2:Y:S01]  /*30bc0*/  LDL R26, [R1+0x3c] ;  /* 0x00003c00011a7983 */ /* 0x000ea20000100800 */
[----:B------:R-:W-:-:S03]  /*30bd0*/  IMAD.MOV.U32 R8, RZ, RZ, R20 ;  /* 0x000000ffff087224 */ /* 0x000fc600078e0014 */
        /* <DEDUP_REMOVED lines=9> */
[----:B------:R-:W-:Y:S02]  /*30c70*/  IMAD.MOV.U32 R6, RZ, RZ, R0 ;  /* 0x000000ffff067224 */ /* 0x000fe400078e0000 */
[----:B------:R-:W3:Y:S01]  /*30c80*/  LDL.LU R0, [R1+0x30d0] ;  /* 0x0030d00001007983 */ /* 0x000ee20000300800 */
[----:B------:R-:W-:-:S03]  /*30c90*/  IMAD.MOV.U32 R7, RZ, RZ, R15 ;  /* 0x000000ffff077224 */ /* 0x000fc600078e000f */
[----:B------:R-:W4:Y:S01]  /*30ca0*/  LDL R15, [R1+0x130] ;  /* 0x00013000010f7983 */ /* 0x000f220000100800 */
[----:B--2---:R-:W-:Y:S03]  /*30cb0*/  HMMA.16816.F32 R8, R8, R2, R24 ;  /* 0x000000020808723c */ /* 0x004fe60000001818 */
[----:B------:R-:W2:Y:S04]  /*30cc0*/  LDL.LU.64 R26, [R1+0x30c8] ;  /* 0x0030c800011a7983 */ /* 0x000ea80000300a00 */
[----:B------:R-:W4:-:S15]  /*30cd0*/  LDL.LU.64 R24, [R1+0x30c0] ;  /* 0x0030c00001187983 */ /* 0x000f1e0000300a00 */
[----:B------:R-:W-:-:S01]  /*30ce0*/  NOP ;  /* 0x0000000000007918 */ /* 0x000fc20000000000 */
[----:B------:R0:W-:Y:S04]  /*30cf0*/  STL.64 [R1+0xb0], R8 ;  /* 0x0000b00801007387 */ /* 0x0001e80000100a00 */
[----:B------:R1:W-:Y:S04]  /*30d00*/  STL.64 [R1+0xb8], R10 ;  /* 0x0000b80a01007387 */ /* 0x0003e80000100a00 */
[----:B0-----:R-:W4:Y:S04]  /*30d10*/  LDL.LU R8, [R1+0x60] ;  /* 0x0000600001087983 */ /* 0x001f280000300800 */
[----:B------:R-:W4:Y:S04]  /*30d20*/  LDL.LU R9, [R1+0x64] ;  /* 0x0000640001097983 */ /* 0x000f280000300800 */
[----:B-1----:R-:W4:Y:S01]  /*30d30*/  LDL.LU R10, [R1+0x68] ;  /* 0x00006800010a7983 */ /* 0x002f220000300800 */
[----:B-----5:R-:W-:Y:S01]  /*30d40*/  F2FP.F16.E4M3.UNPACK_B R12, R12 ;  /* 0x0000000cff0c723e */ /* 0x020fe200020006ff */
[----:B---3--:R-:W-:Y:S01]  /*30d50*/  IMAD.MOV.U32 R11, RZ, RZ, R0 ;  /* 0x000000ffff0b7224 */ /* 0x008fe200078e0000 */
[----:B------:R-:W-:-:S02]  /*30d60*/  F2FP.F16.E4M3.UNPACK_B R13, R13 ;  /* 0x0000000dff0d723e */ /* 0x000fc400020006ff */
[----:B--2---:R-:W-:Y:S02]  /*30d70*/  F2FP.F16.E4M3.UNPACK_B R3, R27.H1 ;  /* 0x0000001bff03723e */ /* 0x004fe400030006ff */
[----:B----4-:R-:W-:-:S03]  /*30d80*/  F2FP.F16.E4M3.UNPACK_B R2, R25.H1 ;  /* 0x00000019ff02723e */ /* 0x010fc600030006ff */
[----:B------:R-:W-:-:S15]  /*30d90*/  HMMA.16816.F32 R4, R4, R12, R8 ;  /* 0x0000000c0404723c */ /* 0x000fde0000001808 */
[----:B------:R-:W-:-:S08]  /*30da0*/  NOP ;  /* 0x0000000000007918 */ /* 0x000fd00000000000 */
[----:B------:R0:W-:Y:S04]  /*30db0*/  STL.64 [R1+0x60], R4 ;  /* 0x0000600401007387 */ /* 0x0001e80000100a00 */
[----:B------:R-:W-:Y:S04]  /*30dc0*/  STL [R1+0x68], R6 ;  /* 0x0000680601007387 */ /* 0x000fe80000100800 */
[----:B------:R-:W2:Y:S04]  /*30dd0*/  LDL.LU R25, [R1+0x30b8] ;  /* 0x0030b80001197983 */ /* 0x000ea80000300800 */
[----:B------:R-:W3:Y:S01]  /*30de0*/  LDL.LU R27, [R1+0x30b4] ;  /* 0x0030b400011b7983 */ /* 0x000ee20000300800 */
[----:B0-----:R-:W-:-:S03]  /*30df0*/  IMAD.MOV.U32 R4, RZ, RZ, R20 ;  /* 0x000000ffff047224 */ /* 0x001fc600078e0014 */
[----:B------:R-:W4:Y:S01]  /*30e00*/  LDL.LU R20, [R1+0x104] ;  /* 0x0001040001147983 */ /* 0x000f220000300800 */
[----:B------:R-:W-:-:S03]  /*30e10*/  IMAD.MOV.U32 R5, RZ, RZ, R22 ;  /* 0x000000ffff057224 */ /* 0x000fc600078e0016 */
[----:B------:R-:W-:Y:S04]  /*30e20*/  STL [R1+0x30b0], R23 ;  /* 0x0030b01701007387 */ /* 0x000fe80000100800 */
[----:B----4-:R0:W-:Y:S04]  /*30e30*/  STL.64 [R1+0x30a8], R20 ;  /* 0x0030a81401007387 */ /* 0x0101e80000100a00 */
[----:B0-----:R-:W4:Y:S04]  /*30e40*/  LDL.LU R20, [R1+0x40] ;  /* 0x0000400001147983 */ /* 0x001f280000300800 */
[----:B------:R-:W4:Y:S04]  /*30e50*/  LDL.LU R21, [R1+0x44] ;  /* 0x0000440001157983 */ /* 0x000f280000300800 */
[----:B------:R-:W4:Y:S04]  /*30e60*/  LDL.LU R22, [R1+0x48] ;  /* 0x0000480001167983 */ /* 0x000f280000300800 */
[----:B------:R-:W4:Y:S01]  /*30e70*/  LDL.LU R23, [R1+0x4c] ;  /* 0x00004c0001177983 */ /* 0x000f220000300800 */
[----:B------:R-:W-:-:S02]  /*30e80*/  IMAD.MOV.U32 R0, RZ, RZ, R7 ;  /* 0x000000ffff007224 */ /* 0x000fc400078e0007 */
[----:B------:R-:W-:Y:S02]  /*30e90*/  IMAD.MOV.U32 R6, RZ, RZ, R16 ;  /* 0x000000ffff067224 */ /* 0x000fe400078e0010 */
[----:B------:R-:W-:-:S07]  /*30ea0*/  IMAD.MOV.U32 R7, RZ, RZ, R18 ;  /* 0x000000ffff077224 */ /* 0x000fce00078e0012 */
[----:B----4-:R-:W-:Y:S01]  /*30eb0*/  HMMA.16816.F32 R4, R4, R12, R20 ;  /* 0x0000000c0404723c */ /* 0x010fe20000001814 */
[----:B------:R-:W4:Y:S04]  /*30ec0*/  LDL.LU R23, [R1+0x30b0] ;  /* 0x0030b00001177983 */ /* 0x000f280000300800 */
[----:B------:R-:W5:Y:S02]  /*30ed0*/  LDL.LU.64 R20, [R1+0x30a8] ;  /* 0x0030a80001147983 */ /* 0x000f640000300a00 */
[----:B------:R-:W-:-:S15]  /*30ee0*/  IMAD.MOV.U32 R12, RZ, RZ, R17 ;  /* 0x000000ffff0c7224 */ /* 0x000fde00078e0011 */
[----:B------:R-:W-:-:S01]  /*30ef0*/  NOP ;  /* 0x0000000000007918 */ /* 0x000fc20000000000 */
[----:B------:R0:W-:Y:S01]  /*30f00*/  STL.64 [R1+0x40], R4 ;  /* 0x0000400401007387 */ /* 0x0001e20000100a00 */
[----:B------:R-:W-:-:S03]  /*30f10*/  IMAD.MOV.U32 R22, RZ, RZ, R7 ;  /* 0x000000ffff167224 */ /* 0x000fc600078e0007 */
[----:B------:R1:W-:Y:S04]  /*30f20*/  STL [R1+0x48], R6 ;  /* 0x0000480601007387 */ /* 0x0003e80000100800 */
[----:B0-----:R-:W3:Y:S04]  /*30f30*/  LDL.LU R4, [R1+0x10] ;  /* 0x0000100001047983 */ /* 0x001ee80000300800 */
[----:B------:R-:W3:Y:S04]  /*30f40*/  LDL.LU R5, [R1+0x14] ;  /* 0x0000140001057983 */ /* 0x000ee80000300800 */
[----:B-1----:R-:W3:Y:S04]  /*30f50*/  LDL.LU R6, [R1+0x18] ;  /* 0x0000180001067983 */ /* 0x002ee80000300800 */
[----:B------:R-:W3:Y:S04]  /*30f60*/  LDL.LU R7, [R1+0x1c] ;  /* 0x00001c0001077983 */ /* 0x000ee80000300800 */
[----:B------:R0:W-:Y:S04]  /*30f70*/  STL.64 [R1+0x3090], R14 ;  /* 0x0030900e01007387 */ /* 0x0001e80000100a00 */
[----:B------:R-:W3:Y:S01]  /*30f80*/  LDL.LU R17, [R1+0x30a4] ;  /* 0x0030a40001117983 */ /* 0x000ee20000300800 */
[----:B0-----:R-:W-:-:S02]  /*30f90*/  IMAD.MOV.U32 R15, RZ, RZ, R19 ;  /* 0x000000ffff0f7224 */ /* 0x001fc400078e0013 */
[----:B----4-:R-:W-:Y:S02]  /*30fa0*/  IMAD.MOV.U32 R14, RZ, RZ, R23 ;  /* 0x000000ffff0e7224 */ /* 0x010fe400078e0017 */
[----:B-----5:R-:W-:Y:S02]  /*30fb0*/  IMAD.MOV.U32 R13, RZ, RZ, R21 ;  /* 0x000000ffff0d7224 */ /* 0x020fe400078e0015 */
[----:B------:R-:W4:Y:S04]  /*30fc0*/  LDL.LU R21, [R1+0x30a0] ;  /* 0x0030a00001157983 */ /* 0x000f280000300800 */
[----:B------:R-:W5:Y:S04]  /*30fd0*/  LDL.LU R23, [R1+0x309c] ;  /* 0x00309c0001177983 */ /* 0x000f680000300800 */
[----:B------:R-:W5:Y:S01]  /*30fe0*/  LDL.LU R19, [R1+0x3098] ;  /* 0x0030980001137983 */ /* 0x000f620000300800 */
[----:B--2---:R-:W-:-:S02]  /*30ff0*/  IMAD.MOV.U32 R8, RZ, RZ, R25 ;  /* 0x000000ffff087224 */ /* 0x004fc400078e0019 */
[----:B---3--:R-:W-:Y:S02]  /*31000*/  IMAD.MOV.U32 R9, RZ, RZ, R27 ;  /* 0x000000ffff097224 */ /* 0x008fe400078e001b */
[----:B------:R-:W-:Y:S02]  /*31010*/  IMAD.MOV.U32 R10, RZ, RZ, R24 ;  /* 0x000000ffff0a7224 */ /* 0x000fe400078e0018 */
[----:B------:R-:W-:-:S07]  /*31020*/  IMAD.MOV.U32 R11, RZ, RZ, R26 ;  /* 0x000000ffff0b7224 */ /* 0x000fce00078e001a */
[----:B------:R-:W-:Y:S07]  /*31030*/  HMMA.16816.F32 R4, R8, R2, R4 ;  /* 0x000000020804723c */ /* 0x000fee0000001804 */
[----:B------:R-:W-:-:S15]  /*31040*/  IMAD.MOV.U32 R10, RZ, RZ, R17 ;  /* 0x000000ffff0a7224 */ /* 0x000fde00078e0011 */
[----:B------:R-:W-:-:S01]  /*31050*/  NOP ;  /* 0x0000000000007918 */ /* 0x000fc20000000000 */
[----:B------:R-:W-:Y:S04]  /*31060*/  STL.64 [R1+0x80], R4 ;  /* 0x0000800401007387 */ /* 0x000fe80000100a00 */
[----:B------:R-:W-:Y:S01]  /*31070*/  STL.64 [R1+0x88], R6 ;  /* 0x0000880601007387 */ /* 0x000fe20000100a00 */
[----:B----4-:R-:W-:Y:S02]  /*31080*/  IMAD.MOV.U32 R8, RZ, RZ, R21 ;  /* 0x000000ffff087224 */ /* 0x010fe400078e0015 */
[----:B-----5:R-:W-:Y:S02]  /*31090*/  IMAD.MOV.U32 R9, RZ, RZ, R23 ;  /* 0x000000ffff097224 */ /* 0x020fe400078e0017 */
[----:B------:R-:W-:-:S07]  /*310a0*/  IMAD.MOV.U32 R11, RZ, RZ, R19 ;  /* 0x000000ffff0b7224 */ /* 0x000fce00078e0013 */
[----:B------:R-:W-:Y:S01]  /*310b0*/  HMMA.16816.F32 R8, R8, R2, R12 ;  /* 0x000000020808723c */ /* 0x000fe2000000180c */
[----:B------:R-:W2:-:S15]  /*310c0*/  LDL.LU.64 R14, [R1+0x3090] ;  /* 0x00309000010e7983 */ /* 0x000e9e0000300a00 */
[----:B------:R-:W-:-:S07]  /*310d0*/  NOP ;  /* 0x0000000000007918 */ /* 0x000fce0000000000 */
[----:B------:R0:W-:Y:S04]  /*310e0*/  STL.64 [R1+0x20], R8 ;  /* 0x0000200801007387 */ /* 0x0001e80000100a00 */
[----:B------:R1:W-:Y:S04]  /*310f0*/  STL.64 [R1+0x28], R10 ;  /* 0x0000280a01007387 */ /* 0x0003e80000100a00 */
[----:B0-----:R-:W3:Y:S04]  /*31100*/  LDL.LU R8, [R1] ;  /* 0x0000000001087983 */ /* 0x001ee80000300800 */
[----:B------:R-:W3:Y:S04]  /*31110*/  LDL.LU R9, [R1+0x4] ;  /* 0x0000040001097983 */ /* 0x000ee80000300800 */
[----:B-1----:R-:W3:Y:S01]  /*31120*/  LDL.LU R10, [R1+0x8] ;  /* 0x00000800010a7983 */ /* 0x002ee20000300800 */
[----:B------:R-:W-:Y:S01]  /*31130*/  F2FP.F16.E4M3.UNPACK_B R28, R28.H1 ;  /* 0x0000001cff1c723e */ /* 0x000fe200030006ff */
[----:B------:R-:W-:Y:S01]  /*31140*/  IMAD.MOV.U32 R4, RZ, RZ, R25 ;  /* 0x000000ffff047224 */ /* 0x000fe200078e0019 */
[----:B------:R-:W-:Y:S01]  /*31150*/  F2FP.F16.E4M3.UNPACK_B R29, R29.H1 ;  /* 0x0000001dff1d723e */ /* 0x000fe200030006ff */
[----:B------:R-:W-:Y:S01]  /*31160*/  IMAD.MOV.U32 R5, RZ, RZ, R27 ;  /* 0x000000ffff057224 */ /* 0x000fe200078e001b */
[----:B------:R-:W4:Y:S01]  /*31170*/  LDL.LU R3, [R1+0x100] ;  /* 0x0001000001037983 */ /* 0x000f220000300800 */
[----:B------:R-:W-:-:S02]  /*31180*/  IMAD.MOV.U32 R6, RZ, RZ, R24 ;  /* 0x000000ffff067224 */ /* 0x000fc400078e0018 */
[----:B------:R-:W-:Y:S02]  /*31190*/  IMAD.MOV.U32 R7, RZ, RZ, R26 ;  /* 0x000000ffff077224 */ /* 0x000fe400078e001a */
[----:B--2---:R-:W-:-:S07]  /*311a0*/  IMAD.MOV.U32 R11, RZ, RZ, R14 ;  /* 0x000000ffff0b7224 */ /* 0x004fce00078e000e */
[----:B---3--:R-:W-:Y:S01]  /*311b0*/  HMMA.16816.F32 R4, R4, R28, R8 ;  /* 0x0000001c0404723c */ /* 0x008fe20000001808 */
[----:B------:R-:W0:Y:S04]  /*311c0*/  LDSM.16.MT88.4 R8, [R15+UR7+0x11800] ;  /* 0x011800070f08783b */ /* 0x000e280008004200 */
[----:B------:R-:W1:-:S15]  /*311d0*/  LDSM.16.MT88.4 R12, [R15+UR7+0x11c00] ;  /* 0x011c00070f0c783b */ /* 0x000e5e0008004200 */
[----:B------:R-:W-:-:S03]  /*311e0*/  NOP ;  /* 0x0000000000007918 */ /* 0x000fc60000000000 */
[----:B------:R-:W-:Y:S04]  /*311f0*/  STL.64 [R1+0x70], R4 ;  /* 0x0000700401007387 */ /* 0x000fe80000100a00 */
[----:B------:R-:W-:Y:S04]  /*31200*/  STL.64 [R1+0x78], R6 ;  /* 0x0000780601007387 */ /* 0x000fe80000100a00 */
[----:B0-----:R-:W-:Y:S04]  /*31210*/  STL.64 [R1], R8 ;  /* 0x0000000801007387 */ /* 0x001fe80000100a00 */
[----:B------:R-:W-:Y:S04]  /*31220*/  STL.64 [R1+0x8], R10 ;  /* 0x0000080a01007387 */ /* 0x000fe80000100a00 */
[----:B-1----:R-:W-:Y:S04]  /*31230*/  STL [R1+0x301c], R13 ;  /* 0x00301c0d01007387 */ /* 0x002fe80000100800 */
[----:B------:R-:W-:Y:S04]  /*31240*/  STL [R1+0x3018], R15 ;  /* 0x0030180f01007387 */ /* 0x000fe80000100800 */
[----:B------:R-:W-:Y:S04]  /*31250*/  STL [R1+0x3088], R14 ;  /* 0x0030880e01007387 */ /* 0x000fe80000100800 */
[----:B------:R0:W-:Y:S04]  /*31260*/  STL [R1+0x3084], R12 ;  /* 0x0030840c01007387 */ /* 0x0001e80000100800 */
[----:B0-----:R-:W2:Y:S04]  /*31270*/  LDL.LU R12, [R1+0x90] ;  /* 0x00009000010c7983 */ /* 0x001ea80000300800 */
[----:B------:R-:W2:Y:S04]  /*31280*/  LDL.LU R13, [R1+0x94] ;  /* 0x00009400010d7983 */ /* 0x000ea80000300800 */
[----:B------:R-:W2:Y:S04]  /*31290*/  LDL.LU R14, [R1+0x98] ;  /* 0x00009800010e7983 */ /* 0x000ea80000300800 */
[----:B------:R-:W2:Y:S01]  /*312a0*/  LDL.LU R15, [R1+0x9c] ;  /* 0x00009c00010f7983 */ /* 0x000ea20000300800 */
[----:B------:R-:W-:-:S02]  /*312b0*/  IMAD.MOV.U32 R4, RZ, RZ, R21 ;  /* 0x000000ffff047224 */ /* 0x000fc400078e0015 */
[----:B------:R-:W-:Y:S02]  /*312c0*/  IMAD.MOV.U32 R5, RZ, RZ, R23 ;  /* 0x000000ffff057224 */ /* 0x000fe400078e0017 */
[----:B------:R-:W-:Y:S02]  /*312d0*/  IMAD.MOV.U32 R6, RZ, RZ, R17 ;  /* 0x000000ffff067224 */ /* 0x000fe400078e0011 */
[----:B------:R-:W-:Y:S01]  /*312e0*/  IMAD.MOV.U32 R7, RZ, RZ, R19 ;  /* 0x000000ffff077224 */ /* 0x000fe200078e0013 */
[----:B----4-:R-:W-:Y:S01]  /*312f0*/  F2FP.F16.E4M3.UNPACK_B R2, R3.H1 ;  /* 0x00000003ff02723e */ /* 0x010fe200030006ff */
[----:B------:R-:W-:Y:S01]  /*31300*/  IMAD.MOV.U32 R11, RZ, RZ, R26 ;  /* 0x000000ffff0b7224 */ /* 0x000fe200078e001a */
[----:B------:R-:W-:-:S04]  /*31310*/  F2FP.F16.E4M3.UNPACK_B R3, R20.H1 ;  /* 0x00000014ff03723e */ /* 0x000fc800030006ff */
[----:B--2---:R-:W-:Y:S01]  /*31320*/  HMMA.16816.F32 R4, R4, R28, R12 ;  /* 0x0000001c0404723c */ /* 0x004fe2000000180c */
[----:B------:R-:W2:Y:S04]  /*31330*/  LDL.LU R14, [R1+0x3088] ;  /* 0x00308800010e7983 */ /* 0x000ea80000300800 */
[----:B------:R-:W3:-:S15]  /*31340*/  LDL.LU R12, [R1+0x3084] ;  /* 0x00308400010c7983 */ /* 0x000ede0000300800 */
[----:B------:R-:W-:-:S03]  /*31350*/  NOP ;  /* 0x0000000000007918 */ /* 0x000fc60000000000 */
[----:B------:R0:W-:Y:S04]  /*31360*/  STL.64 [R1+0xa0], R4 ;  /* 0x0000a00401007387 */ /* 0x0001e80000100a00 */
[----:B------:R1:W-:Y:S04]  /*31370*/  STL.64 [R1+0xa8], R6 ;  /* 0x0000a80601007387 */ /* 0x0003e80000100a00 */
[----:B0-----:R-:W4:Y:S04]  /*31380*/  LDL.LU R4, [R1+0x50] ;  /* 0x0000500001047983 */ /* 0x001f280000300800 */
[----:B------:R-:W4:Y:S04]  /*31390*/  LDL.LU R5, [R1+0x54] ;  /* 0x0000540001057983 */ /* 0x000f280000300800 */
[----:B-1----:R-:W4:Y:S04]  /*313a0*/  LDL.LU R6, [R1+0x58] ;  /* 0x0000580001067983 */ /* 0x002f280000300800 */
[----:B------:R-:W4:Y:S04]  /*313b0*/  LDL.LU R7, [R1+0x5c] ;  /* 0x00005c0001077983 */ /* 0x000f280000300800 */
[----:B------:R-:W5:Y:S04]  /*313c0*/  LDL.LU R20, [R1+0x110] ;  /* 0x0001100001147983 */ /* 0x000f680000300800 */
[----:B------:R-:W5:Y:S04]  /*313d0*/  LDL.LU R26, [R1+0x114] ;  /* 0x00011400011a7983 */ /* 0x000f680000300800 */
[----:B------:R-:W2:Y:S04]  /*313e0*/  LDL R15, [R1+0xe8] ;  /* 0x0000e800010f7983 */ /* 0x000ea80000100800 */
[----:B------:R-:W3:Y:S01]  /*313f0*/  LDL R13, [R1+0xec] ;  /* 0x0000ec00010d7983 */ /* 0x000ee20000100800 */
[----:B------:R-:W-:-:S02]  /*31400*/  IMAD.MOV.U32 R16, RZ, RZ, R8 ;  /* 0x000000ffff107224 */ /* 0x000fc400078e0008 */
[----:B------:R-:W-:Y:S02]  /*31410*/  IMAD.MOV.U32 R18, RZ, RZ, R10 ;  /* 0x000000ffff127224 */ /* 0x000fe400078e000a */
[----:B------:R-:W-:Y:S02]  /*31420*/  IMAD.MOV.U32 R8, RZ, RZ, R25 ;  /* 0x000000ffff087224 */ /* 0x000fe400078e0019 */
[----:B------:R-:W-:Y:S02]  /*31430*/  IMAD.MOV.U32 R9, RZ, RZ, R27 ;  /* 0x000000ffff097224 */ /* 0x000fe400078e001b */
[----:B------:R-:W-:-:S07]  /*31440*/  IMAD.MOV.U32 R10, RZ, RZ, R24 ;  /* 0x000000ffff0a7224 */ /* 0x000fce00078e0018 */
[----:B----4-:R-:W-:-:S15]  /*31450*/  HMMA.16816.F32 R4, R8, R2, R4 ;  /* 0x000000020804723c */ /* 0x010fde0000001804 */
[----:B------:R-:W-:-:S08]  /*31460*/  NOP ;  /* 0x0000000000007918 */ /* 0x000fd00000000000 */
[----:B------:R-:W-:Y:S04]  /*31470*/  STL.64 [R1+0x90], R4 ;  /* 0x0000900401007387 */ /* 0x000fe80000100a00 */
[----:B------:R-:W-:Y:S04]  /*31480*/  STL.64 [R1+0x98], R6 ;  /* 0x0000980601007387 */ /* 0x000fe80000100a00 */
[----:B--2---:R-:W-:Y:S04]  /*31490*/  STL.64 [R1+0x3068], R14 ;  /* 0x0030680e01007387 */ /* 0x004fe80000100a00 */
[----:B---3--:R0:W-:Y:S04]  /*314a0*/  STL.64 [R1+0x3060], R12 ;  /* 0x0030600c01007387 */ /* 0x0081e80000100a00 */
[----:B0-----:R-:W2:Y:S04]  /*314b0*/  LDL.LU R12, [R1+0x60] ;  /* 0x00006000010c7983 */ /* 0x001ea80000300800 */
[----:B------:R-:W2:Y:S04]  /*314c0*/  LDL.LU R13, [R1+0x64] ;  /* 0x00006400010d7983 */ /* 0x000ea80000300800 */
[----:B------:R-:W3:Y:S01]  /*314d0*/  LDL.LU R14, [R1+0x68] ;  /* 0x00006800010e7983 */ /* 0x000ee20000300800 */
[----:B------:R-:W-:-:S03]  /*314e0*/  IMAD.MOV.U32 R15, RZ, RZ, R0 ;  /* 0x000000ffff0f7224 */ /* 0x000fc600078e0000 */
[----:B------:R-:W4:Y:S04]  /*314f0*/  LDL.LU R0, [R1+0x3080] ;  /* 0x0030800001007983 */ /* 0x000f280000300800 */
[----:B---3--:R-:W-:Y:S04]  /*31500*/  STL.64 [R1+0x3078], R14 ;  /* 0x0030780e01007387 */ /* 0x008fe80000100a00 */
[----:B--2---:R0:W-:Y:S04]  /*31510*/  STL.64 [R1+0x3070], R12 ;  /* 0x0030700c01007387 */ /* 0x0041e80000100a00 */
[----:B----4-:R-:W1:Y:S04]  /*31520*/  LDSM.16.MT88.4 R8, [R0+UR7+0x11800] ;  /* 0x011800070008783b */ /* 0x010e680008004200 */
[----:B------:R-:W2:Y:S04]  /*31530*/  LDSM.16.MT88.4 R4, [R0+UR7+0x11c00] ;  /* 0x011c00070004783b */ /* 0x000ea80008004200 */
[----:B0-----:R-:W3:Y:S04]  /*31540*/  LDL.LU R12, [R1+0xb0] ;  /* 0x0000b000010c7983 */ /* 0x001ee80000300800 */
[----:B------:R-:W3:Y:S04]  /*31550*/  LDL.LU R13, [R1+0xb4] ;  /* 0x0000b400010d7983 */ /* 0x000ee80000300800 */
[----:B------:R-:W3:Y:S04]  /*31560*/  LDL.LU R14, [R1+0xb8] ;  /* 0x0000b800010e7983 */ /* 0x000ee80000300800 */
[----:B------:R-:W3:Y:S01]  /*31570*/  LDL.LU R15, [R1+0xbc] ;  /* 0x0000bc00010f7983 */ /* 0x000ee20000300800 */
[----:B-----5:R-:W-:Y:S01]  /*31580*/  F2FP.F16.E4M3.UNPACK_B R28, R20.H1 ;  /* 0x00000014ff1c723e */ /* 0x020fe200030006ff */
[----:B------:R-:W-:Y:S01]  /*31590*/  IMAD.MOV.U32 R20, RZ, RZ, R27 ;  /* 0x000000ffff147224 */ /* 0x000fe200078e001b */
[----:B------:R-:W-:Y:S01]  /*315a0*/  F2FP.F16.E4M3.UNPACK_B R29, R26.H1 ;  /* 0x0000001aff1d723e */ /* 0x000fe200030006ff */
[----:B------:R-:W-:-:S02]  /*315b0*/  IMAD.MOV.U32 R26, RZ, RZ, R17 ;  /* 0x000000ffff1a7224 */ /* 0x000fc400078e0011 */
[----:B------:R-:W-:Y:S01]  /*315c0*/  IMAD.MOV.U32 R27, RZ, RZ, R19 ;  /* 0x000000ffff1b7224 */ /* 0x000fe200078e0013 */
[----:B-1----:R-:W-:Y:S04]  /*315d0*/  STL [R1+0x3004], R9 ;  /* 0x0030040901007387 */ /* 0x002fe80000100800 */
[----:B------:R0:W-:Y:S04]  /*315e0*/  STL [R1+0x3000], R11 ;  /* 0x0030000b01007387 */ /* 0x0001e80000100800 */
[----:B------:R-:W-:Y:S04]  /*315f0*/  STL [R1+0x305c], R10 ;  /* 0x00305c0a01007387 */ /* 0x000fe80000100800 */
[----:B------:R1:W-:Y:S01]  /*31600*/  STL [R1+0x3058], R8 ;  /* 0x0030580801007387 */ /* 0x0003e20000100800 */
[----:B0-----:R-:W-:-:S02]  /*31610*/  IMAD.MOV.U32 R11, RZ, RZ, R22 ;  /* 0x000000ffff0b7224 */ /* 0x001fc400078e0016 */
[----:B------:R-:W-:Y:S01]  /*31620*/  IMAD.MOV.U32 R22, RZ, RZ, R25 ;  /* 0x000000ffff167224 */ /* 0x000fe200078e0019 */
[----:B-1----:R-:W4:Y:S04]  /*31630*/  LDL.LU R8, [R1+0x40] ;  /* 0x0000400001087983 */ /* 0x002f280000300800 */
[----:B------:R-:W4:Y:S04]  /*31640*/  LDL.LU R9, [R1+0x44] ;  /* 0x0000440001097983 */ /* 0x000f280000300800 */
[----:B------:R-:W4:Y:S01]  /*31650*/  LDL.LU R10, [R1+0x48] ;  /* 0x00004800010a7983 */ /* 0x000f220000300800 */
[----:B------:R-:W-:-:S03]  /*31660*/  IMAD.MOV.U32 R25, RZ, RZ, R23 ;  /* 0x000000ffff197224 */ /* 0x000fc600078e0017 */
[----:B--2---:R-:W-:Y:S04]  /*31670*/  STL [R1+0x300c], R5 ;  /* 0x00300c0501007387 */ /* 0x004fe80000100800 */
[----:B------:R0:W-:Y:S04]  /*31680*/  STL [R1+0x3008], R7 ;  /* 0x0030080701007387 */ /* 0x0001e80000100800 */
[----:B------:R1:W-:Y:S01]  /*31690*/  STL [R1+0x2fe8], R0 ;  /* 0x002fe80001007387 */ /* 0x0003e20000100800 */
[----:B0-----:R-:W-:Y:S02]  /*316a0*/  IMAD.MOV.U32 R7, RZ, RZ, R24 ;  /* 0x000000ffff077224 */ /* 0x001fe400078e0018 */
[----:B------:R-:W-:Y:S01]  /*316b0*/  IMAD.MOV.U32 R24, RZ, RZ, R21 ;  /* 0x000000ffff187224 */ /* 0x000fe200078e0015 */
[----:B-1----:R-:W2:Y:S04]  /*316c0*/  LDL.LU R0, [R1+0x10c] ;  /* 0x00010c0001007983 */ /* 0x002ea80000300800 */
[----:B------:R-:W5:Y:S02]  /*316d0*/  LDL.LU R5, [R1+0x3c] ;  /* 0x00003c0001057983 */ /* 0x000f640000300800 */
[----:B---3--:R-:W-:Y:S02]  /*316e0*/  HMMA.16816.F32 R24, R24, R2, R12 ;  /* 0x000000021818723c */ /* 0x008fe4000000180c */
[----:B------:R-:W3:Y:S04]  /*316f0*/  LDL.LU.64 R14, [R1+0x3078] ;  /* 0x00307800010e7983 */ /* 0x000ee80000300a00 */
[----:B------:R-:W3:-:S15]  /*31700*/  LDL.LU.64 R12, [R1+0x3070] ;  /* 0x00307000010c7983 */ /* 0x000ede0000300a00 */
[----:B------:R-:W-:-:S02]  /*31710*/  NOP ;  /* 0x0000000000007918 */ /* 0x000fc40000000000 */
[----:B------:R0:W-:Y:S04]  /*31720*/  STL.64 [R1+0x50], R24 ;  /* 0x0000501801007387 */ /* 0x0001e80000100a00 */
[----:B------:R1:W-:Y:S01]  /*31730*/  STL.64 [R1+0x58], R26 ;  /* 0x0000581a01007387 */ /* 0x0003e20000100a00 */
[----:B0-----:R-:W-:Y:S02]  /*31740*/  IMAD.MOV.U32 R24, RZ, RZ, R22 ;  /* 0x000000ffff187224 */ /* 0x001fe400078e0016 */
[----:B------:R-:W-:Y:S02]  /*31750*/  IMAD.MOV.U32 R25, RZ, RZ, R20 ;  /* 0x000000ffff197224 */ /* 0x000fe400078e0014 */
[----:B-1----:R-:W-:Y:S02]  /*31760*/  IMAD.MOV.U32 R26, RZ, RZ, R7 ;  /* 0x000000ffff1a7224 */ /* 0x002fe400078e0007 */
[----:B-----5:R-:W-:-:S07]  /*31770*/  IMAD.MOV.U32 R27, RZ, RZ, R5 ;  /* 0x000000ffff1b7224 */ /* 0x020fce00078e0005 */
[----:B---3--:R-:W-:Y:S01]  /*31780*/  HMMA.16816.F32 R24, R24, R28, R12 ;  /* 0x0000001c1818723c */ /* 0x008fe2000000180c */
[----:B------:R-:W3:Y:S04]  /*31790*/  LDL.LU.64 R14, [R1+0x3068] ;  /* 0x00306800010e7983 */ /* 0x000ee80000300a00 */
[----:B------:R-:W5:Y:S01]  /*317a0*/  LDL.LU.64 R12, [R1+0x3060] ;  /* 0x00306000010c7983 */ /* 0x000f620000300a00 */
[----:B------:R-:W-:Y:S02]  /*317b0*/  IMAD.MOV.U32 R20, RZ, RZ, R21 ;  /* 0x000000ffff147224 */ /* 0x000fe400078e0015 */
[----:B------:R-:W-:Y:S02]  /*317c0*/  IMAD.MOV.U32 R21, RZ, RZ, R23 ;  /* 0x000000ffff157224 */ /* 0x000fe400078e0017 */
[----:B------:R-:W-:-:S02]  /*317d0*/  IMAD.MOV.U32 R22, RZ, RZ, R17 ;  /* 0x000000ffff167224 */ /* 0x000fc400078e0011 */
[----:B------:R-:W-:-:S07]  /*317e0*/  IMAD.MOV.U32 R23, RZ, RZ, R19 ;  /* 0x000000ffff177224 */ /* 0x000fce00078e0013 */
[----:B----4-:R-:W-:Y:S04]  /*317f0*/  HMMA.16816.F32 R20, R20, R28, R8 ;  /* 0x0000001c1414723c */ /* 0x010fe80000001808 */
[----:B------:R0:W-:Y:S04]  /*31800*/  STL.64 [R1+0x60], R24 ;  /* 0x0000601801007387 */ /* 0x0001e80000100a00 */
[----:B------:R-:W-:Y:S04]  /*31810*/  STL.64 [R1+0x68], R26 ;  /* 0x0000681a01007387 */ /* 0x000fe80000100a00 */
[----:B0-----:R-:W4:Y:S04]  /*31820*/  LDL R25, [R1+0x108] ;  /* 0x0001080001197983 */ /* 0x001f280000100800 */
[----:B------:R-:W2:Y:S04]  /*31830*/  LDL.LU R10, [R1+0x305c] ;  /* 0x00305c00010a7983 */ /* 0x000ea80000300800 */
[----:B------:R-:W2:Y:S04]  /*31840*/  LDL.LU R8, [R1+0x3058] ;  /* 0x0030580001087983 */ /* 0x000ea80000300800 */
[----:B------:R0:W-:Y:S04]  /*31850*/  STL [R1+0x40], R20 ;  /* 0x0000401401007387 */ /* 0x0001e80000100800 */
[----:B------:R1:W-:Y:S04]  /*31860*/  STL [R1+0x4c], R23 ;  /* 0x00004c1701007387 */ /* 0x0003e80000100800 */
[----:B0-----:R-:W2:Y:S01]  /*31870*/  LDL.LU R20, [R1+0x80] ;  /* 0x0000800001147983 */ /* 0x001ea20000300800 */
[----:B---3--:R-:W-:Y:S01]  /*31880*/  F2FP.F16.E4M3.UNPACK_B R2, R15 ;  /* 0x0000000fff02723e */ /* 0x008fe200020006ff */
[----:B------:R-:W-:Y:S01]  /*31890*/  IMAD.MOV.U32 R15, RZ, RZ, R22 ;  /* 0x000000ffff0f7224 */ /* 0x000fe200078e0016 */
[----:B-----5:R-:W-:Y:S01]  /*318a0*/  F2FP.F16.E4M3.UNPACK_B R3, R13 ;  /* 0x0000000dff03723e */ /* 0x020fe200020006ff */
[----:B------:R-:W-:-:S02]  /*318b0*/  IMAD.MOV.U32 R13, RZ, RZ, R21 ;  /* 0x000000ffff0d7224 */ /* 0x000fc400078e0015 */
[----:B------:R-:W2:Y:S04]  /*318c0*/  LDL.LU R21, [R1+0x84] ;  /* 0x0000840001157983 */ /* 0x000ea80000300800 */
[----:B------:R-:W2:Y:S04]  /*318d0*/  LDL.LU R22, [R1+0x88] ;  /* 0x0000880001167983 */ /* 0x000ea80000300800 */
[----:B-1----:R-:W2:Y:S04]  /*318e0*/  LDL.LU R23, [R1+0x8c] ;  /* 0x00008c0001177983 */ /* 0x002ea80000300800 */
[----:B------:R0:W-:Y:S04]  /*318f0*/  STL [R1+0x3034], R15 ;  /* 0x0030340f01007387 */ /* 0x0001e80000100800 */
[----:B0-----:R-:W3:Y:S04]  /*31900*/  LDL.LU R15, [R1] ;  /* 0x00000000010f7983 */ /* 0x001ee80000300800 */
[----:B------:R0:W-:Y:S04]  /*31910*/  STL [R1+0x3030], R13 ;  /* 0x0030300d01007387 */ /* 0x0001e80000100800 */
[----:B0-----:R-:W5:Y:S04]  /*31920*/  LDL.LU R13, [R1+0x8] ;  /* 0x00000800010d7983 */ /* 0x001f680000300800 */
[----:B------:R-:W4:Y:S04]  /*31930*/  LDL.LU R28, [R1+0xf8] ;  /* 0x0000f800011c7983 */ /* 0x000f280000300800 */
[----:B------:R-:W2:Y:S01]  /*31940*/  LDL.LU R29, [R1+0xfc] ;  /* 0x0000fc00011d7983 */ /* 0x000ea20000300800 */
[----:B------:R-:W-:Y:S01]  /*31950*/  IMAD.MOV.U32 R17, RZ, RZ, R18 ;  /* 0x000000ffff117224 */ /* 0x000fe200078e0012 */
[----:B----4-:R-:W-:-:S02]  /*31960*/  F2FP.F16.E4M3.UNPACK_B R26, R28 ;  /* 0x0000001cff1a723e */ /* 0x010fc400020006ff */
[----:B--2---:R-:W-:-:S05]  /*31970*/  F2FP.F16.E4M3.UNPACK_B R27, R29 ;  /* 0x0000001dff1b723e */ /* 0x004fca00020006ff */
[----:B------:R-:W-:Y:S04]  /*31980*/  STL.64 [R1+0x3050], R26 ;  /* 0x0030501a01007387 */ /* 0x000fe80000100a00 */
[----:B------:R0:W-:Y:S04]  /*31990*/  STL [R1+0x3048], R25 ;  /* 0x0030481901007387 */ /* 0x0001e80000100800 */
[----:B------:R-:W2:Y:S04]  /*319a0*/  LDL.LU R24, [R1+0x20] ;  /* 0x0000200001187983 */ /* 0x000ea80000300800 */
[----:B0-----:R-:W2:Y:S04]  /*319b0*/  LDL.LU R25, [R1+0x24] ;  /* 0x0000240001197983 */ /* 0x001ea80000300800 */
[----:B------:R-:W2:Y:S04]  /*319c0*/  LDL.LU R26, [R1+0x28] ;  /* 0x00002800011a7983 */ /* 0x000ea80000300800 */
[----:B------:R-:W2:Y:S01]  /*319d0*/  LDL.LU R27, [R1+0x2c] ;  /* 0x00002c00011b7983 */ /* 0x000ea20000300800 */
[----:B------:R-:W-:-:S02]  /*319e0*/  IMAD.MOV.U32 R18, RZ, RZ, R12 ;  /* 0x000000ffff127224 */ /* 0x000fc400078e000c */
[----:B------:R-:W-:-:S07]  /*319f0*/  IMAD.MOV.U32 R19, RZ, RZ, R14 ;  /* 0x000000ffff137224 */ /* 0x000fce00078e000e */
[----:B------:R-:W-:Y:S07]  /*31a00*/  HMMA.16816.F32 R16, R16, R2, R20 ;  /* 0x000000021010723c */ /* 0x000fee0000001814 */
[----:B------:R-:W-:Y:S02]  /*31a10*/  IMAD.MOV.U32 R20, RZ, RZ, R8 ;  /* 0x000000ffff147224 */ /* 0x000fe400078e0008 */
[----:B------:R-:W-:Y:S02]  /*31a20*/  IMAD.MOV.U32 R21, RZ, RZ, R10 ;  /* 0x000000ffff157224 */ /* 0x000fe400078e000a */
[----:B------:R-:W-:-:S02]  /*31a30*/  IMAD.MOV.U32 R22, RZ, RZ, R4 ;  /* 0x000000ffff167224 */ /* 0x000fc400078e0004 */
[----:B------:R-:W-:-:S07]  /*31a40*/  IMAD.MOV.U32 R23, RZ, RZ, R6 ;  /* 0x000000ffff177224 */ /* 0x000fce00078e0006 */
[----:B--2---:R-:W-:Y:S01]  /*31a50*/  HMMA.16816.F32 R20, R20, R2, R24 ;  /* 0x000000021414723c */ /* 0x004fe20000001818 */
[----:B------:R-:W2:Y:S04]  /*31a60*/  LDL.LU.64 R26, [R1+0x3050] ;  /* 0x00305000011a7983 */ /* 0x000ea80000300a00 */
[----:B------:R-:W4:-:S15]  /*31a70*/  LDL.LU R25, [R1+0x3048] ;  /* 0x0030480001197983 */ /* 0x000f1e0000300800 */
[----:B------:R-:W-:-:S03]  /*31a80*/  NOP ;  /* 0x0000000000007918 */ /* 0x000fc60000000000 */
[----:B------:R0:W-:Y:S04]  /*31a90*/  STL.64 [R1+0x20], R20 ;  /* 0x0000201401007387 */ /* 0x0001e80000100a00 */
[----:B------:R1:W-:Y:S04]  /*31aa0*/  STL.64 [R1+0x28], R22 ;  /* 0x0000281601007387 */ /* 0x0003e80000100a00 */
[----:B0-----:R-:W2:Y:S04]  /*31ab0*/  LDL.LU R20, [R1+0x70] ;  /* 0x0000700001147983 */ /* 0x001ea80000300800 */
[----:B------:R-:W2:Y:S04]  /*31ac0*/  LDL.LU R21, [R1+0x74] ;  /* 0x0000740001157983 */ /* 0x000ea80000300800 */
[----:B-1----:R-:W2:Y:S04]  /*31ad0*/  LDL.LU R22, [R1+0x78] ;  /* 0x0000780001167983 */ /* 0x002ea80000300800 */
[----:B------:R-:W2:Y:S01]  /*31ae0*/  LDL.LU R23, [R1+0x7c] ;  /* 0x00007c0001177983 */ /* 0x000ea20000300800 */
[----:B------:R-:W-:-:S02]  /*31af0*/  IMAD.MOV.U32 R5, RZ, RZ, R16 ;  /* 0x000000ffff057224 */ /* 0x000fc400078e0010 */
[----:B------:R-:W-:Y:S01]  /*31b00*/  IMAD.MOV.U32 R7, RZ, RZ, R17 ;  /* 0x000000ffff077224 */ /* 0x000fe200078e0011 */
[----:B------:R-:W4:Y:S01]  /*31b10*/  LDL R2, [R1+0x118] ;  /* 0x0001180001027983 */ /* 0x000f220000100800 */
[----:B------:R-:W-:Y:S02]  /*31b20*/  IMAD.MOV.U32 R9, RZ, RZ, R18 ;  /* 0x000000ffff097224 */ /* 0x000fe400078e0012 */
[----:B------:R-:W-:Y:S01]  /*31b30*/  IMAD.MOV.U32 R11, RZ, RZ, R19 ;  /* 0x000000ffff0b7224 */ /* 0x000fe200078e0013 */
[----:B------:R-:W4:Y:S01]  /*31b40*/  LDL R3, [R1+0x11c] ;  /* 0x00011c0001037983 */ /* 0x000f220000100800 */
[----:B---3--:R-:W-:Y:S02]  /*31b50*/  IMAD.MOV.U32 R16, RZ, RZ, R15 ;  /* 0x000000ffff107224 */ /* 0x008fe400078e000f */
[----:B-----5:R-:W-:Y:S02]  /*31b60*/  IMAD.MOV.U32 R17, RZ, RZ, R13 ;  /* 0x000000ffff117224 */ /* 0x020fe400078e000d */
[----:B------:R-:W-:-:S02]  /*31b70*/  IMAD.MOV.U32 R18, RZ, RZ, R12 ;  /* 0x000000ffff127224 */ /* 0x000fc400078e000c */
[----:B------:R-:W-:-:S07]  /*31b80*/  IMAD.MOV.U32 R19, RZ, RZ, R14 ;  /* 0x000000ffff137224 */ /* 0x000fce00078e000e */
[----:B--2---:R-:W-:Y:S07]  /*31b90*/  HMMA.16816.F32 R16, R16, R26, R20 ;  /* 0x0000001a1010723c */ /* 0x004fee0000001814 */
[----:B------:R-:W-:Y:S02]  /*31ba0*/  IMAD.MOV.U32 R20, RZ, RZ, R8 ;  /* 0x000000ffff147224 */ /* 0x000fe400078e0008 */
[----:B------:R-:W-:-:S14]  /*31bb0*/  IMAD.MOV.U32 R21, RZ, RZ, R10 ;  /* 0x000000ffff157224 */ /* 0x000fdc00078e000a */
[----:B------:R-:W-:Y:S04]  /*31bc0*/  STL.64 [R1+0x10], R16 ;  /* 0x0000101001007387 */ /* 0x000fe80000100a00 */
[----:B------:R-:W-:Y:S04]  /*31bd0*/  STL.64 [R1+0x18], R18 ;  /* 0x0000181201007387 */ /* 0x000fe80000100a00 */
[----:B------:R-:W-:Y:S04]  /*31be0*/  STL.64 [R1+0x3040], R10 ;  /* 0x0030400a01007387 */ /* 0x000fe80000100a00 */
[----:B------:R0:W-:Y:S04]  /*31bf0*/  STL.64 [R1+0x3038], R8 ;  /* 0x0030380801007387 */ /* 0x0001e80000100a00 */
[----:B0-----:R-:W2:Y:S04]  /*31c00*/  LDL.LU R8, [R1+0xa0] ;  /* 0x0000a00001087983 */ /* 0x001ea80000300800 */
[----:B------:R-:W2:Y:S04]  /*31c10*/  LDL.LU R9, [R1+0xa4] ;  /* 0x0000a40001097983 */ /* 0x000ea80000300800 */
[----:B------:R-:W2:Y:S04]  /*31c20*/  LDL.LU R10, [R1+0xa8] ;  /* 0x0000a800010a7983 */ /* 0x000ea80000300800 */
[----:B------:R-:W2:Y:S01]  /*31c30*/  LDL.LU R11, [R1+0xac] ;  /* 0x0000ac00010b7983 */ /* 0x000ea20000300800 */
[----:B------:R-:W-:-:S02]  /*31c40*/  IMAD.MOV.U32 R22, RZ, RZ, R4 ;  /* 0x000000ffff167224 */ /* 0x000fc400078e0004 */
[----:B------:R-:W-:-:S07]  /*31c50*/  IMAD.MOV.U32 R23, RZ, RZ, R6 ;  /* 0x000000ffff177224 */ /* 0x000fce00078e0006 */
[----:B--2---:R-:W-:Y:S01]  /*31c60*/  HMMA.16816.F32 R20, R20, R26, R8 ;  /* 0x0000001a1414723c */ /* 0x004fe20000001808 */
[----:B------:R-:W2:Y:S04]  /*31c70*/  LDL.LU.64 R10, [R1+0x3040] ;  /* 0x00304000010a7983 */ /* 0x000ea80000300a00 */
[----:B------:R-:W3:-:S15]  /*31c80*/  LDL.LU.64 R8, [R1+0x3038] ;  /* 0x0030380001087983 */ /* 0x000ede0000300a00 */
[----:B------:R-:W-:-:S03]  /*31c90*/  NOP ;  /* 0x0000000000007918 */ /* 0x000fc60000000000 */
[----:B------:R0:W-:Y:S01]  /*31ca0*/  STL.64 [R1+0x70], R20 ;  /* 0x0000701401007387 */ /* 0x0001e20000100a00 */
[----:B------:R-:W-:-:S03]  /*31cb0*/  IMAD.MOV.U32 R26, RZ, RZ, R23 ;  /* 0x000000ffff1a7224 */ /* 0x000fc600078e0017 */
[----:B------:R1:W-:Y:S04]  /*31cc0*/  STL [R1+0x78], R22 ;  /* 0x0000781601007387 */ /* 0x0003e80000100800 */
[----:B0-----:R-:W5:Y:S04]  /*31cd0*/  LDL.LU R20, [R1+0x90] ;  /* 0x0000900001147983 */ /* 0x001f680000300800 */
[----:B------:R-:W5:Y:S04]  /*31ce0*/  LDL.LU R21, [R1+0x94] ;  /* 0x0000940001157983 */ /* 0x000f680000300800 */
[----:B-1----:R-:W5:Y:S04]  /*31cf0*/  LDL.LU R22, [R1+0x98] ;  /* 0x0000980001167983 */ /* 0x002f680000300800 */
[----:B------:R-:W5:Y:S01]  /*31d00*/  LDL.LU R23, [R1+0x9c] ;  /* 0x00009c0001177983 */ /* 0x000f620000300800 */
[----:B----4-:R-:W-:Y:S01]  /*31d10*/  F2FP.F16.E4M3.UNPACK_B R24, R25 ;  /* 0x00000019ff18723e */ /* 0x010fe200020006ff */
[----:B------:R-:W-:Y:S01]  /*31d20*/  IMAD.MOV.U32 R16, RZ, RZ, R15 ;  /* 0x000000ffff107224 */ /* 0x000fe200078e000f */
[----:B------:R-:W-:Y:S01]  /*31d30*/  F2FP.F16.E4M3.UNPACK_B R25, R0 ;  /* 0x00000000ff19723e */ /* 0x000fe200020006ff */
[----:B------:R-:W-:Y:S01]  /*31d40*/  IMAD.MOV.U32 R17, RZ, RZ, R13 ;  /* 0x000000ffff117224 */ /* 0x000fe200078e000d */
[----:B------:R-:W4:Y:S01]  /*31d50*/  LDL.LU R27, [R1+0xec] ;  /* 0x0000ec00011b7983 */ /* 0x000f220000300800 */
[----:B------:R-:W-:-:S02]  /*31d60*/  IMAD.MOV.U32 R18, RZ, RZ, R12 ;  /* 0x000000ffff127224 */ /* 0x000fc400078e000c */
[----:B------:R-:W-:-:S07]  /*31d70*/  IMAD.MOV.U32 R19, RZ, RZ, R14 ;  /* 0x000000ffff137224 */ /* 0x000fce00078e000e */
[----:B-----5:R-:W-:Y:S07]  /*31d80*/  HMMA.16816.F32 R16, R16, R24, R20 ;  /* 0x000000181010723c */ /* 0x020fee0000001814 */
[----:B------:R-:W-:-:S15]  /*31d90*/  IMAD.MOV.U32 R20, RZ, RZ, R15 ;  /* 0x000000ffff147224 */ /* 0x000fde00078e000f */
[----:B------:R-:W-:-:S01]  /*31da0*/  NOP ;  /* 0x0000000000007918 */ /* 0x000fc20000000000 */
[----:B------:R3:W-:Y:S04]  /*31db0*/  STL.64 [R1+0x80], R16 ;  /* 0x0000801001007387 */ /* 0x0007e80000100a00 */
[----:B------:R-:W-:Y:S04]  /*31dc0*/  STL.64 [R1+0x88], R18 ;  /* 0x0000881201007387 */ /* 0x000fe80000100a00 */
[----:B------:R-:W5:Y:S04]  /*31dd0*/  LDL.LU R15, [R1+0x3034] ;  /* 0x00303400010f7983 */ /* 0x000f680000300800 */
        /* <DEDUP_REMOVED lines=11> */
[----:B------:R-:W3:Y:S01]  /*31e90*/  LDL.LU R13, [R1+0x3030] ;  /* 0x00303000010d7983 */ /* 0x000ee20000300800 */
[----:B------:R-:W-:-:S03]  /*31ea0*/  IMAD.MOV.U32 R22, RZ, RZ, R12 ;  /* 0x000000ffff167224 */ /* 0x000fc600078e000c */
[----:B------:R-:W4:Y:S01]  /*31eb0*/  LDL.LU R12, [R1+0xe8] ;  /* 0x0000e800010c7983 */ /* 0x000f220000300800 */
[----:B--2---:R-:W-:Y:S03]  /*31ec0*/  HMMA.16816.F32 R16, R16, R24, R8 ;  /* 0x000000181010723c */ /* 0x004fe60000001808 */
[----:B------:R-:W2:Y:S04]  /*31ed0*/  LDL.LU.64 R10, [R1+0x3028] ;  /* 0x00302800010a7983 */ /* 0x000ea80000300a00 */
[----:B------:R-:W5:-:S15]  /*31ee0*/  LDL.LU.64 R8, [R1+0x3020] ;  /* 0x0030200001087983 */ /* 0x000f5e0000300a00 */
[----:B------:R-:W-:-:S01]  /*31ef0*/  NOP ;  /* 0x0000000000007918 */ /* 0x000fc20000000000 */
[----:B------:R0:W-:Y:S04]  /*31f00*/  STL.64 [R1+0xc0], R16 ;  /* 0x0000c01001007387 */ /* 0x0001e80000100a00 */
[----:B------:R1:W-:Y:S04]  /*31f10*/  STL.64 [R1+0xc8], R18 ;  /* 0x0000c81201007387 */ /* 0x0003e80000100a00 */
[----:B0-----:R-:W3:Y:S04]  /*31f20*/  LDL.LU R16, [R1+0x60] ;  /* 0x0000600001107983 */ /* 0x001ee80000300800 */
[----:B------:R-:W3:Y:S04]  /*31f30*/  LDL.LU R17, [R1+0x64] ;  /* 0x0000640001117983 */ /* 0x000ee80000300800 */
[----:B-1----:R-:W3:Y:S04]  /*31f40*/  LDL.LU R18, [R1+0x68] ;  /* 0x0000680001127983 */ /* 0x002ee80000300800 */
[----:B------:R-:W3:Y:S01]  /*31f50*/  LDL.LU R19, [R1+0x6c] ;  /* 0x00006c0001137983 */ /* 0x000ee20000300800 */
[----:B------:R-:W-:Y:S01]  /*31f60*/  F2FP.F16.E4M3.UNPACK_B R2, R2 ;  /* 0x00000002ff02723e */ /* 0x000fe200020006ff */
[----:B------:R-:W-:Y:S01]  /*31f70*/  IMAD.MOV.U32 R23, RZ, RZ, R14 ;  /* 0x000000ffff177224 */ /* 0x000fe200078e000e */
[----:B------:R-:W-:-:S07]  /*31f80*/  F2FP.F16.E4M3.UNPACK_B R3, R3 ;  /* 0x00000003ff03723e */ /* 0x000fce00020006ff */
[----:B---3--:R-:W-:Y:S07]  /*31f90*/  HMMA.16816.F32 R20, R20, R2, R16 ;  /* 0x000000021414723c */ /* 0x008fee0000001810 */
[----:B-----5:R-:W-:Y:S02]  /*31fa0*/  IMAD.MOV.U32 R16, RZ, RZ, R8 ;  /* 0x000000ffff107224 */ /* 0x020fe400078e0008 */
[----:B--2---:R-:W-:Y:S02]  /*31fb0*/  IMAD.MOV.U32 R17, RZ, RZ, R10 ;  /* 0x000000ffff117224 */ /* 0x004fe400078e000a */
[----:B------:R-:W-:-:S12]  /*31fc0*/  IMAD.MOV.U32 R10, RZ, RZ, R15 ;  /* 0x000000ffff0a7224 */ /* 0x000fd800078e000f */
[----:B------:R-:W-:Y:S04]  /*31fd0*/  STL.64 [R1+0x60], R20 ;  /* 0x0000601401007387 */ /* 0x000fe80000100a00 */
[----:B------:R-:W-:Y:S04]  /*31fe0*/  STL.64 [R1+0x68], R22 ;  /* 0x0000681601007387 */ /* 0x000fe80000100a00 */
[----:B------:R-:W-:Y:S04]  /*31ff0*/  STL [R1+0x3014], R11 ;  /* 0x0030140b01007387 */ /* 0x000fe80000100800 */
[----:B------:R0:W-:Y:S04]  /*32000*/  STL [R1+0x3010], R9 ;  /* 0x0030100901007387 */ /* 0x0001e80000100800 */
[----:B------:R-:W2:Y:S01]  /*32010*/  LDL.LU R8, [R1+0x40] ;  /* 0x0000400001087983 */ /* 0x000ea20000300800 */
[----:B0-----:R-:W-:-:S03]  /*32020*/  IMAD.MOV.U32 R9, RZ, RZ, R13 ;  /* 0x000000ffff097224 */ /* 0x001fc600078e000d */
[----:B------:R-:W3:Y:S04]  /*32030*/  LDL.LU R13, [R1+0x301c] ;  /* 0x00301c00010d7983 */ /* 0x000ee80000300800 */
[----:B------:R-:W5:Y:S04]  /*32040*/  LDL.LU R15, [R1+0x3018] ;  /* 0x00301800010f7983 */ /* 0x000f680000300800 */
[----:B------:R-:W2:Y:S01]  /*32050*/  LDL.LU R11, [R1+0x4c] ;  /* 0x00004c00010b7983 */ /* 0x000ea20000300800 */
[----:B------:R-:W-:Y:S02]  /*32060*/  IMAD.MOV.U32 R18, RZ, RZ, R4 ;  /* 0x000000ffff127224 */ /* 0x000fe400078e0004 */
[----:B------:R-:W-:Y:S01]  /*32070*/  IMAD.MOV.U32 R19, RZ, RZ, R6 ;  /* 0x000000ffff137224 */ /* 0x000fe200078e0006 */
[----:B----4-:R-:W-:Y:S01]  /*32080*/  F2FP.F16.E4M3.UNPACK_B R25, R27.H1 ;  /* 0x0000001bff19723e */ /* 0x010fe200030006ff */
[----:B------:R-:W4:Y:S04]  /*32090*/  LDL R20, [R1+0x4] ;  /* 0x0000040001147983 */ /* 0x000f280000100800 */
[----:B------:R-:W4:Y:S04]  /*320a0*/  LDL R21, [R1+0xc] ;  /* 0x00000c0001157983 */ /* 0x000f280000100800 */
[----:B------:R-:W4:Y:S01]  /*320b0*/  LDL R27, [R1+0x130] ;  /* 0x00013000011b7983 */ /* 0x000f220000100800 */
[----:B--2---:R-:W-:Y:S03]  /*320c0*/  HMMA.16816.F32 R16, R16, R2, R8 ;  /* 0x000000021010723c */ /* 0x004fe60000001808 */
[----:B------:R-:W2:Y:S04]  /*320d0*/  LDL.LU R11, [R1+0x3014] ;  /* 0x00301400010b7983 */ /* 0x000ea80000300800 */
[----:B------:R-:W3:Y:S01]  /*320e0*/  LDL.LU R9, [R1+0x3010] ;  /* 0x0030100001097983 */ /* 0x000ee20000300800 */
[----:B------:R-:W-:-:S15]  /*320f0*/  F2FP.F16.E4M3.UNPACK_B R24, R12.H1 ;  /* 0x0000000cff18723e */ /* 0x000fde00030006ff */
[----:B------:R0:W-:Y:S01]  /*32100*/  STL [R1+0x40], R16 ;  /* 0x0000401001007387 */ /* 0x0001e20000100800 */
[----:B------:R-:W-:Y:S02]  /*32110*/  IMAD.MOV.U32 R12, RZ, RZ, R17 ;  /* 0x000000ffff0c7224 */ /* 0x000fe400078e0011 */
[----:B------:R-:W-:Y:S02]  /*32120*/  IMAD.MOV.U32 R10, RZ, RZ, R18 ;  /* 0x000000ffff0a7224 */ /* 0x000fe400078e0012 */
[----:B------:R-:W-:Y:S02]  /*32130*/  IMAD.MOV.U32 R17, RZ, RZ, R7 ;  /* 0x000000ffff117224 */ /* 0x000fe400078e0007 */
[----:B------:R-:W-:Y:S02]  /*32140*/  IMAD.MOV.U32 R8, RZ, RZ, R19 ;  /* 0x000000ffff087224 */ /* 0x000fe400078e0013 */
[----:B0-----:R-:W-:Y:S02]  /*32150*/  IMAD.MOV.U32 R16, RZ, RZ, R5 ;  /* 0x000000ffff107224 */ /* 0x001fe400078e0005 */
[----:B------:R-:W4:Y:S04]  /*32160*/  LDL.LU R5, [R1+0x300c] ;  /* 0x00300c0001057983 */ /* 0x000f280000300800 */
[----:B------:R-:W4:Y:S01]  /*32170*/  LDL.LU R7, [R1+0x3008] ;  /* 0x0030080001077983 */ /* 0x000f220000300800 */
[----:B--2---:R-:W-:-:S02]  /*32180*/  IMAD.MOV.U32 R19, RZ, RZ, R11 ;  /* 0x000000ffff137224 */ /* 0x004fc400078e000b */
[----:B---3--:R-:W-:Y:S02]  /*32190*/  IMAD.MOV.U32 R18, RZ, RZ, R9 ;  /* 0x000000ffff127224 */ /* 0x008fe400078e0009 */
[----:B------:R-:W2:Y:S04]  /*321a0*/  LDL.LU R9, [R1+0x3004] ;  /* 0x0030040001097983 */ /* 0x000ea80000300800 */
[----:B------:R-:W3:Y:S04]  /*321b0*/  LDL.LU R11, [R1+0x3000] ;  /* 0x00300000010b7983 */ /* 0x000ee80000300800 */
[----:B------:R0:W-:Y:S04]  /*321c0*/  STL [R1+0x2fd0], R10 ;  /* 0x002fd00a01007387 */ /* 0x0001e80000100800 */
[----:B0-----:R-:W3:Y:S01]  /*321d0*/  LDL.LU R10, [R1+0x4] ;  /* 0x00000400010a7983 */ /* 0x001ee20000300800 */
[----:B------:R-:W-:-:S02]  /*321e0*/  IMAD.MOV.U32 R22, RZ, RZ, R13 ;  /* 0x000000ffff167224 */ /* 0x000fc400078e000d */
[----:B-----5:R-:W-:-:S07]  /*321f0*/  IMAD.MOV.U32 R23, RZ, RZ, R15 ;  /* 0x000000ffff177224 */ /* 0x020fce00078e000f */
[----:B----4-:R-:W-:Y:S01]  /*32200*/  HMMA.16816.F32 R20, R20, R24, R16 ;  /* 0x000000181414723c */ /* 0x010fe20000001810 */
[----:B------:R0:W-:Y:S04]  /*32210*/  STL [R1+0x2fcc], R12 ;  /* 0x002fcc0c01007387 */ /* 0x0001e80000100800 */
[----:B0-----:R-:W4:-:S15]  /*32220*/  LDL.LU R12, [R1+0xc] ;  /* 0x00000c00010c7983 */ /* 0x001f1e0000300800 */
[----:B------:R-:W-:-:S03]  /*32230*/  NOP ;  /* 0x0000000000007918 */ /* 0x000fc60000000000 */
[----:B------:R2:W-:Y:S04]  /*32240*/  STL.64 [R1+0x30], R20 ;  /* 0x0000301401007387 */ /* 0x0005e80000100a00 */
[----:B------:R-:W-:Y:S01]  /*32250*/  STL.64 [R1+0x38], R22 ;  /* 0x0000381601007387 */ /* 0x000fe20000100a00 */
[----:B--2---:R-:W-:Y:S02]  /*32260*/  IMAD.MOV.U32 R20, RZ, RZ, R9 ;  /* 0x000000ffff147224 */ /* 0x004fe400078e0009 */
[----:B---3--:R-:W-:Y:S01]  /*32270*/  IMAD.MOV.U32 R21, RZ, RZ, R11 ;  /* 0x000000ffff157224 */ /* 0x008fe200078e000b */
[----:B------:R-:W-:Y:S01]  /*32280*/  STL.64 [R1+0x2ff8], R10 ;  /* 0x002ff80a01007387 */ /* 0x000fe20000100a00 */
[----:B------:R-:W-:-:S03]  /*32290*/  IMAD.MOV.U32 R16, RZ, RZ, R10 ;  /* 0x000000ffff107224 */ /* 0x000fc600078e000a */
        /* <DEDUP_REMOVED lines=11> */
[----:B------:R0:W-:Y:S04]  /*32350*/  STL.64 [R1+0xb0], R20 ;  /* 0x0000b01401007387 */ /* 0x0001e80000100a00 */
[----:B------:R1:W-:Y:S04]  /*32360*/  STL.64 [R1+0xb8], R22 ;  /* 0x0000b81601007387 */ /* 0x0003e80000100a00 */
[----:B0-----:R-:W5:Y:S04]  /*32370*/  LDL.LU R20, [R1+0x10] ;  /* 0x0000100001147983 */ /* 0x001f680000300800 */
[----:B------:R-:W5:Y:S04]  /*32380*/  LDL.LU R21, [R1+0x14] ;  /* 0x0000140001157983 */ /* 0x000f680000300800 */
[----:B-1----:R-:W5:Y:S04]  /*32390*/  LDL.LU R22, [R1+0x18] ;  /* 0x0000180001167983 */ /* 0x002f680000300800 */
[----:B------:R-:W5:Y:S01]  /*323a0*/  LDL.LU R23, [R1+0x1c] ;  /* 0x00001c0001177983 */ /* 0x000f620000300800 */
[----:B------:R-:W-:Y:S01]  /*323b0*/  F2FP.F16.E4M3.UNPACK_B R28, R28.H1 ;  /* 0x0000001cff1c723e */ /* 0x000fe200030006ff */
[----:B----4-:R-:W-:Y:S01]  /*323c0*/  IMAD.MOV.U32 R17, RZ, RZ, R12 ;  /* 0x000000ffff117224 */ /* 0x010fe200078e000c */
[----:B------:R-:W-:Y:S01]  /*323d0*/  F2FP.F16.E4M3.UNPACK_B R29, R29.H1 ;  /* 0x0000001dff1d723e */ /* 0x000fe200030006ff */
[----:B------:R-:W-:Y:S01]  /*323e0*/  IMAD.MOV.U32 R18, RZ, RZ, R13 ;  /* 0x000000ffff127224 */ /* 0x000fe200078e000d */
[----:B------:R-:W4:Y:S01]  /*323f0*/  LDL.LU R3, [R1+0x108] ;  /* 0x0001080001037983 */ /* 0x000f220000300800 */
[----:B------:R-:W-:-:S07]  /*32400*/  IMAD.MOV.U32 R19, RZ, RZ, R15 ;  /* 0x000000ffff137224 */ /* 0x000fce00078e000f */
[----:B-----5:R-:W-:Y:S01]  /*32410*/  HMMA.16816.F32 R16, R16, R28, R20 ;  /* 0x0000001c1010723c */ /* 0x020fe20000001814 */
[----:B------:R-:W-:-:S15]  /*32420*/  LDSM.16.MT88.4 R20, [R27+UR7+0x12400] ;  /* 0x012400071b14783b */ /* 0x000fde0008004200 */
[----:B------:R-:W-:-:S08]  /*32430*/  NOP ;  /* 0x0000000000007918 */ /* 0x000fd00000000000 */
[----:B------:R-:W-:Y:S01]  /*32440*/  IMAD.MOV.U32 R14, RZ, RZ, R18 ;  /* 0x000000ffff0e7224 */ /* 0x000fe200078e0012 */
[----:B------:R-:W-:Y:S04]  /*32450*/  STL.64 [R1+0x50], R16 ;  /* 0x0000501001007387 */ /* 0x000fe80000100a00 */
[----:B------:R-:W-:Y:S04]  /*32460*/  STL [R1+0x5c], R19 ;  /* 0x00005c1301007387 */ /* 0x000fe80000100800 */
[----:B------:R0:W-:Y:S04]  /*32470*/  STL [R1+0x2f88], R14 ;  /* 0x002f880e01007387 */ /* 0x0001e80000100800 */
[----:B0-----:R-:W5:Y:S04]  /*32480*/  LDL R14, [R1+0x134] ;  /* 0x00013400010e7983 */ /* 0x001f680000100800 */
[----:B-----5:R-:W0:Y:S04]  /*32490*/  LDSM.16.M88.4 R16, [R14+UR7+0x80] ;  /* 0x000080070e10783b */ /* 0x020e280008000200 */
[----:B0-----:R-:W-:Y:S01]  /*324a0*/  STL.64 [R1+0xd0], R16 ;  /* 0x0000d01001007387 */ /* 0x001fe20000100a00 */
[----:B------:R-:W-:-:S02]  /*324b0*/  IMAD.MOV.U32 R6, RZ, RZ, R16 ;  /* 0x000000ffff067224 */ /* 0x000fc400078e0010 */
[----:B------:R-:W-:Y:S01]  /*324c0*/  IMAD.MOV.U32 R4, RZ, RZ, R17 ;  /* 0x000000ffff047224 */ /* 0x000fe200078e0011 */
[----:B------:R-:W-:Y:S04]  /*324d0*/  STL.64 [R1+0xd8], R18 ;  /* 0x0000d81201007387 */ /* 0x000fe80000100a00 */
[----:B------:R-:W0:Y:S04]  /*324e0*/  LDSM.16.MT88.4 R16, [R27+UR7+0x12000] ;  /* 0x012000071b10783b */ /* 0x000e280008004200 */
[----:B0-----:R-:W-:Y:S04]  /*324f0*/  STL [R1+0x2f60], R17 ;  /* 0x002f601101007387 */ /* 0x001fe80000100800 */
[----:B------:R-:W-:Y:S04]  /*32500*/  STL [R1+0x2f5c], R19 ;  /* 0x002f5c1301007387 */ /* 0x000fe80000100800 */
[----:B------:R-:W-:Y:S04]  /*32510*/  STL [R1+0x2fa8], R18 ;  /* 0x002fa81201007387 */ /* 0x000fe80000100800 */
[----:B------:R0:W-:Y:S04]  /*32520*/  STL [R1+0x2fa4], R16 ;  /* 0x002fa41001007387 */ /* 0x0001e80000100800 */
[----:B0-----:R-:W5:Y:S04]  /*32530*/  LDL.LU R16, [R1+0x70] ;  /* 0x0000700001107983 */ /* 0x001f680000300800 */
[----:B------:R-:W5:Y:S04]  /*32540*/  LDL.LU R17, [R1+0x74] ;  /* 0x0000740001117983 */ /* 0x000f680000300800 */
[----:B------:R-:W5:Y:S01]  /*32550*/  LDL.LU R18, [R1+0x78] ;  /* 0x0000780001127983 */ /* 0x000f620000300800 */
[----:B------:R-:W-:-:S02]  /*32560*/  IMAD.MOV.U32 R19, RZ, RZ, R26 ;  /* 0x000000ffff137224 */ /* 0x000fc400078e001a */
[----:B---3--:R-:W-:Y:S02]  /*32570*/  IMAD.MOV.U32 R24, RZ, RZ, R9 ;  /* 0x000000ffff187224 */ /* 0x008fe400078e0009 */
[----:B--2---:R-:W-:Y:S02]  /*32580*/  IMAD.MOV.U32 R25, RZ, RZ, R11 ;  /* 0x000000ffff197224 */ /* 0x004fe400078e000b */
[----:B------:R-:W-:Y:S02]  /*32590*/  IMAD.MOV.U32 R26, RZ, RZ, R5 ;  /* 0x000000ffff1a7224 */ /* 0x000fe400078e0005 */
[----:B------:R-:W-:Y:S01]  /*325a0*/  IMAD.MOV.U32 R27, RZ, RZ, R7 ;  /* 0x000000ffff1b7224 */ /* 0x000fe200078e0007 */
[----:B------:R-:W-:Y:S04]  /*325b0*/  STL [R1+0x2f64], R21 ;  /* 0x002f641501007387 */ /* 0x000fe80000100800 */
[----:B------:R-:W-:Y:S04]  /*325c0*/  STL [R1+0x2f58], R23 ;  /* 0x002f581701007387 */ /* 0x000fe80000100800 */
[----:B------:R-:W-:Y:S04]  /*325d0*/  STL [R1+0x2fb0], R22 ;  /* 0x002fb01601007387 */ /* 0x000fe80000100800 */
[----:B------:R-:W-:Y:S04]  /*325e0*/  STL [R1+0x2fac], R20 ;  /* 0x002fac1401007387 */ /* 0x000fe80000100800 */
[----:B------:R-:W-:Y:S01]  /*325f0*/  STL.64 [R1+0x2fe0], R6 ;  /* 0x002fe00601007387 */ /* 0x000fe20000100a00 */
[----:B----4-:R-:W-:-:S03]  /*32600*/  F2FP.F16.E4M3.UNPACK_B R2, R3.H1 ;  /* 0x00000003ff02723e */ /* 0x010fc600030006ff */
[----:B------:R0:W-:Y:S01]  /*32610*/  STL.64 [R1+0x2fd8], R4 ;  /* 0x002fd80401007387 */ /* 0x0001e20000100a00 */
[----:B------:R-:W-:-:S03]  /*32620*/  F2FP.F16.E4M3.UNPACK_B R3, R0.H1 ;  /* 0x00000000ff03723e */ /* 0x000fc600030006ff */
[----:B0-----:R-:W2:Y:S04]  /*32630*/  LDL.LU R4, [R1+0x80] ;  /* 0x0000800001047983 */ /* 0x001ea80000300800 */
[----:B------:R-:W2:Y:S04]  /*32640*/  LDL.LU R5, [R1+0x84] ;  /* 0x0000840001057983 */ /* 0x000ea80000300800 */
[----:B------:R-:W2:Y:S04]  /*32650*/  LDL.LU R6, [R1+0x88] ;  /* 0x0000880001067983 */ /* 0x000ea80000300800 */
[----:B------:R-:W2:Y:S04]  /*32660*/  LDL.LU R7, [R1+0x8c] ;  /* 0x00008c0001077983 */ /* 0x000ea80000300800 */
[----:B------:R-:W3:Y:S01]  /*32670*/  LDL.LU R0, [R1+0x2fe8] ;  /* 0x002fe80001007983 */ /* 0x000ee20000300800 */
[----:B-----5:R-:W-:Y:S03]  /*32680*/  HMMA.16816.F32 R20, R24, R28, R16 ;  /* 0x0000001c1814723c */ /* 0x020fe60000001810 */
[----:B------:R-:W0:Y:S04]  /*32690*/  LDSM.16.M88.4 R24, [R14+UR7+0x4080] ;  /* 0x004080070e18783b */ /* 0x000e280008000200 */
[----:B------:R-:W4:Y:S04]  /*326a0*/  LDL.LU R19, [R1+0x118] ;  /* 0x0001180001137983 */ /* 0x000f280000300800 */
[----:B------:R-:W5:-:S12]  /*326b0*/  LDL.LU R17, [R1+0x11c] ;  /* 0x00011c0001117983 */ /* 0x000f580000300800 */
[----:B------:R1:W-:Y:S04]  /*326c0*/  STL.64 [R1+0xa0], R20 ;  /* 0x0000a01401007387 */ /* 0x0003e80000100a00 */
[----:B------:R0:W-:Y:S04]  /*326d0*/  STL.64 [R1+0xa8], R22 ;  /* 0x0000a81601007387 */ /* 0x0001e80000100a00 */
[----:B-1----:R-:W2:Y:S04]  /*326e0*/  LDL.LU R20, [R1+0x60] ;  /* 0x0000600001147983 */ /* 0x002ea80000300800 */
[----:B0-----:R-:W-:Y:S04]  /*326f0*/  STL.64 [R1+0xe0], R24 ;  /* 0x0000e01801007387 */ /* 0x001fe80000100a00 */
[----:B------:R-:W-:Y:S04]  /*32700*/  STL.64 [R1+0xe8], R26 ;  /* 0x0000e81a01007387 */ /* 0x000fe80000100a00 */
[----:B------:R-:W2:Y:S04]  /*32710*/  LDL.LU R21, [R1+0x64] ;  /* 0x0000640001157983 */ /* 0x000ea80000300800 */
[----:B------:R-:W4:Y:S04]  /*32720*/  LDL.LU R22, [R1+0x68] ;  /* 0x0000680001167983 */ /* 0x000f280000300800 */
[----:B------:R-:W4:Y:S04]  /*32730*/  LDL.LU R23, [R1+0x6c] ;  /* 0x00006c0001177983 */ /* 0x000f280000300800 */
[----:B---3--:R-:W0:Y:S02]  /*32740*/  LDSM.16.MT88.4 R24, [R0+UR7+0x12000] ;  /* 0x012000070018783b */ /* 0x008e240008004200 */
[----:B0-----:R-:W-:-:S02]  /*32750*/  IMAD.MOV.U32 R14, RZ, RZ, R26 ;  /* 0x000000ffff0e7224 */ /* 0x001fc400078e001a */
[----:B----4-:R-:W-:Y:S04]  /*32760*/  STL.64 [R1+0x2fc0], R22 ;  /* 0x002fc01601007387 */ /* 0x010fe80000100a00 */
[----:B--2---:R0:W-:Y:S04]  /*32770*/  STL.64 [R1+0x2fb8], R20 ;  /* 0x002fb81401007387 */ /* 0x0041e80000100a00 */
[----:B------:R-:W-:Y:S04]  /*32780*/  STL.64 [R1+0x20], R24 ;  /* 0x0000201801007387 */ /* 0x000fe80000100a00 */
[----:B------:R-:W-:Y:S04]  /*32790*/  STL.64 [R1+0x28], R26 ;  /* 0x0000281a01007387 */ /* 0x000fe80000100a00 */
[----:B------:R-:W1:Y:S01]  /*327a0*/  LDSM.16.MT88.4 R24, [R0+UR7+0x12400] ;  /* 0x012400070018783b */ /* 0x000e620008004200 */
[----:B0-----:R-:W-:-:S02]  /*327b0*/  IMAD.MOV.U32 R20, RZ, RZ, R10 ;  /* 0x000000ffff147224 */ /* 0x001fc400078e000a */
[----:B------:R-:W-:Y:S02]  /*327c0*/  IMAD.MOV.U32 R21, RZ, RZ, R12 ;  /* 0x000000ffff157224 */ /* 0x000fe400078e000c */
[----:B------:R-:W-:Y:S02]  /*327d0*/  IMAD.MOV.U32 R22, RZ, RZ, R13 ;  /* 0x000000ffff167224 */ /* 0x000fe400078e000d */
[----:B------:R-:W-:-:S07]  /*327e0*/  IMAD.MOV.U32 R23, RZ, RZ, R15 ;  /* 0x000000ffff177224 */ /* 0x000fce00078e000f */
[----:B------:R-:W-:Y:S01]  /*327f0*/  HMMA.16816.F32 R20, R20, R2, R4 ;  /* 0x000000021414723c */ /* 0x000fe20000001804 */
[----:B-1----:R-:W-:Y:S04]  /*32800*/  STL [R1+0x2f3c], R25 ;  /* 0x002f3c1901007387 */ /* 0x002fe80000100800 */
[----:B------:R0:W-:Y:S04]  /*32810*/  STL [R1+0x2f38], R27 ;  /* 0x002f381b01007387 */ /* 0x0001e80000100800 */
[----:B------:R-:W-:Y:S04]  /*32820*/  STL [R1+0x2f10], R0 ;  /* 0x002f100001007387 */ /* 0x000fe80000100800 */
[----:B------:R-:W2:Y:S04]  /*32830*/  LDL.LU.64 R6, [R1+0x2fe0] ;  /* 0x002fe00001067983 */ /* 0x000ea80000300a00 */
[----:B------:R-:W3:Y:S06]  /*32840*/  LDL.LU.64 R4, [R1+0x2fd8] ;  /* 0x002fd80001047983 */ /* 0x000eec0000300a00 */
[----:B------:R-:W-:Y:S04]  /*32850*/  STL.64 [R1+0x90], R20 ;  /* 0x0000901401007387 */ /* 0x000fe80000100a00 */
[----:B------:R-:W-:Y:S04]  /*32860*/  STL [R1+0x98], R22 ;  /* 0x0000981601007387 */ /* 0x000fe80000100800 */
[----:B0-----:R-:W4:Y:S04]  /*32870*/  LDL R27, [R1+0xe0] ;  /* 0x0000e000011b7983 */ /* 0x001f280000100800 */
[----:B------:R-:W5:Y:S04]  /*32880*/  LDL R25, [R1+0xe4] ;  /* 0x0000e40001197983 */ /* 0x000f680000100800 */
[----:B----4-:R0:W-:Y:S04]  /*32890*/  STL.64 [R1+0x2f98], R26 ;  /* 0x002f981a01007387 */ /* 0x0101e80000100a00 */
[----:B0-----:R-:W4:Y:S04]  /*328a0*/  LDL R27, [R1+0x134] ;  /* 0x00013400011b7983 */ /* 0x001f280000100800 */
[----:B-----5:R0:W-:Y:S04]  /*328b0*/  STL.64 [R1+0x2f90], R24 ;  /* 0x002f901801007387 */ /* 0x0201e80000100a00 */
[----:B----4-:R1:W-:Y:S04]  /*328c0*/  STL [R1+0x2fc8], R27 ;  /* 0x002fc81b01007387 */ /* 0x0103e80000100800 */
[----:B0-----:R-:W4:Y:S04]  /*328d0*/  LDL.LU R24, [R1+0xc0] ;  /* 0x0000c00001187983 */ /* 0x001f280000300800 */
[----:B------:R-:W4:Y:S04]  /*328e0*/  LDL.LU R25, [R1+0xc4] ;  /* 0x0000c40001197983 */ /* 0x000f280000300800 */
[----:B------:R-:W4:Y:S04]  /*328f0*/  LDL.LU R26, [R1+0xc8] ;  /* 0x0000c800011a7983 */ /* 0x000f280000300800 */
[----:B-1----:R-:W4:Y:S01]  /*32900*/  LDL.LU R27, [R1+0xcc] ;  /* 0x0000cc00011b7983 */ /* 0x002f220000300800 */
[----:B------:R-:W-:-:S02]  /*32910*/  IMAD.MOV.U32 R0, RZ, RZ, R23 ;  /* 0x000000ffff007224 */ /* 0x000fc400078e0017 */
[----:B------:R-:W-:Y:S02]  /*32920*/  IMAD.MOV.U32 R20, RZ, RZ, R9 ;  /* 0x000000ffff147224 */ /* 0x000fe400078e0009 */
[----:B------:R-:W-:Y:S02]  /*32930*/  IMAD.MOV.U32 R21, RZ, RZ, R11 ;  /* 0x000000ffff157224 */ /* 0x000fe400078e000b */
[----:B---3--:R-:W-:Y:S02]  /*32940*/  IMAD.MOV.U32 R22, RZ, RZ, R5 ;  /* 0x000000ffff167224 */ /* 0x008fe400078e0005 */
[----:B--2---:R-:W-:Y:S01]  /*32950*/  IMAD.MOV.U32 R23, RZ, RZ, R7 ;  /* 0x000000ffff177224 */ /* 0x004fe200078e0007 */
[----:B------:R-:W-:Y:S01]  /*32960*/  F2FP.F16.E4M3.UNPACK_B R29, R17.H1 ;  /* 0x00000011ff1d723e */ /* 0x000fe200030006ff */
[----:B------:R-:W-:Y:S02]  /*32970*/  IMAD.MOV.U32 R16, RZ, RZ, R10 ;  /* 0x000000ffff107224 */ /* 0x000fe400078e000a */
[----:B------:R-:W2:Y:S01]  /*32980*/  LDL.LU R10, [R1+0x2fd0] ;  /* 0x002fd000010a7983 */ /* 0x000ea20000300800 */
[----:B------:R-:W-:-:S03]  /*32990*/  IMAD.MOV.U32 R17, RZ, RZ, R12 ;  /* 0x000000ffff117224 */ /* 0x000fc600078e000c */
[----:B------:R-:W3:Y:S01]  /*329a0*/  LDL.LU R12, [R1+0x2fcc] ;  /* 0x002fcc00010c7983 */ /* 0x000ee20000300800 */
[----:B----4-:R-:W-:Y:S03]  /*329b0*/  HMMA.16816.F32 R20, R20, R2, R24 ;  /* 0x000000021414723c */ /* 0x010fe60000001818 */
[----:B------:R-:W4:-:S15]  /*329c0*/  LDL.LU R27, [R1+0x2fc8] ;  /* 0x002fc800011b7983 */ /* 0x000f1e0000300800 */
[----:B------:R-:W-:-:S05]  /*329d0*/  NOP ;  /* 0x0000000000007918 */ /* 0x000fca0000000000 */
[----:B------:R-:W-:Y:S04]  /*329e0*/  STL.64 [R1+0x80], R20 ;  /* 0x0000801401007387 */ /* 0x000fe80000100a00 */
[----:B------:R-:W-:Y:S04]  /*329f0*/  STL.64 [R1+0x88], R22 ;  /* 0x0000881601007387 */ /* 0x000fe80000100a00 */
[----:B----4-:R-:W0:Y:S04]  /*32a00*/  LDSM.16.M88.4 R20, [R27+UR7+0x8080] ;  /* 0x008080071b14783b */ /* 0x010e280008000200 */
[----:B0-----:R-:W-:Y:S04]  /*32a10*/  STL.64 [R1+0xf0], R20 ;  /* 0x0000f01401007387 */ /* 0x001fe80000100a00 */
[----:B------:R0:W-:Y:S04]  /*32a20*/  STL.64 [R1+0xf8], R22 ;  /* 0x0000f81601007387 */ /* 0x0001e80000100a00 */
[----:B0-----:R-:W4:Y:S04]  /*32a30*/  LDL.LU.64 R22, [R1+0x2fc0] ;  /* 0x002fc00001167983 */ /* 0x001f280000300a00 */
[----:B------:R-:W4:Y:S04]  /*32a40*/  LDL.LU.64 R20, [R1+0x2fb8] ;  /* 0x002fb80001147983 */ /* 0x000f280000300a00 */
[----:B------:R0:W-:Y:S04]  /*32a50*/  STL [R1+0x2fa0], R27 ;  /* 0x002fa01b01007387 */ /* 0x0001e80000100800 */
[----:B------:R-:W5:Y:S01]  /*32a60*/  LDL.LU R24, [R1+0x40] ;  /* 0x0000400001187983 */ /* 0x000f620000300800 */
[----:B------:R-:W-:Y:S01]  /*32a70*/  F2FP.F16.E4M3.UNPACK_B R28, R19.H1 ;  /* 0x00000013ff1c723e */ /* 0x000fe200030006ff */
[----:B------:R-:W-:-:S02]  /*32a80*/  IMAD.MOV.U32 R18, RZ, RZ, R13 ;  /* 0x000000ffff127224 */ /* 0x000fc400078e000d */
[----:B------:R-:W-:Y:S02]  /*32a90*/  IMAD.MOV.U32 R19, RZ, RZ, R15 ;  /* 0x000000ffff137224 */ /* 0x000fe400078e000f */
[----:B0-----:R-:W-:Y:S02]  /*32aa0*/  IMAD.MOV.U32 R27, RZ, RZ, R8 ;  /* 0x000000ffff1b7224 */ /* 0x001fe400078e0008 */
[----:B------:R-:W-:Y:S02]  /*32ab0*/  IMAD.MOV.U32 R8, RZ, RZ, R9 ;  /* 0x000000ffff087224 */ /* 0x000fe400078e0009 */
[----:B--2---:R-:W-:Y:S02]  /*32ac0*/  IMAD.MOV.U32 R26, RZ, RZ, R10 ;  /* 0x000000ffff1a7224 */ /* 0x004fe400078e000a */
[----:B------:R-:W-:Y:S02]  /*32ad0*/  IMAD.MOV.U32 R9, RZ, RZ, R11 ;  /* 0x000000ffff097224 */ /* 0x000fe400078e000b */
[----:B---3--:R-:W-:-:S02]  /*32ae0*/  IMAD.MOV.U32 R25, RZ, RZ, R12 ;  /* 0x000000ffff197224 */ /* 0x008fc400078e000c */
[----:B------:R-:W-:Y:S02]  /*32af0*/  IMAD.MOV.U32 R10, RZ, RZ, R5 ;  /* 0x000000ffff0a7224 */ /* 0x000fe400078e0005 */
[----:B------:R-:W-:Y:S01]  /*32b00*/  IMAD.MOV.U32 R11, RZ, RZ, R7 ;  /* 0x000000ffff0b7224 */ /* 0x000fe200078e0007 */
[-C--:B----4-:R-:W-:Y:S01]  /*32b10*/  HMMA.16816.F32 R16, R16, R28.reuse, R20 ;  /* 0x0000001c1010723c */ /* 0x090fe20000001814 */
[----:B------:R-:W2:Y:S04]  /*32b20*/  LDL.LU R22, [R1+0x2fb0] ;  /* 0x002fb00001167983 */ /* 0x000ea80000300800 */
[----:B------:R-:W3:Y:S01]  /*32b30*/  LDL.LU R20, [R1+0x2fac] ;  /* 0x002fac0001147983 */ /* 0x000ee20000300800 */
[----:B-----5:R-:W-:-:S15]  /*32b40*/  HMMA.16816.F32 R8, R8, R28, R24 ;  /* 0x0000001c0808723c */ /* 0x020fde0000001818 */
[----:B------:R-:W-:-:S02]  /*32b50*/  NOP ;  /* 0x0000000000007918 */ /* 0x000fc40000000000 */
[----:B------:R-:W-:Y:S04]  /*32b60*/  STL.64 [R1+0x70], R16 ;  /* 0x0000701001007387 */ /* 0x000fe80000100a00 */
[----:B------:R0:W-:Y:S04]  /*32b70*/  STL.64 [R1+0x78], R18 ;  /* 0x0000781201007387 */ /* 0x0001e80000100a00 */
[----:B0-----:R-:W4:Y:S04]  /*32b80*/  LDL.LU R18, [R1+0x2fa8] ;  /* 0x002fa80001127983 */ /* 0x001f280000300800 */
[----:B------:R-:W5:Y:S04]  /*32b90*/  LDL.LU R16, [R1+0x2fa4] ;  /* 0x002fa40001107983 */ /* 0x000f680000300800 */
[----:B------:R-:W2:Y:S01]  /*32ba0*/  LDL.LU R27, [R1+0x2fa0] ;  /* 0x002fa000011b7983 */ /* 0x000ea20000300800 */
[----:B------:R-:W-:-:S02]  /*32bb0*/  IMAD.MOV.U32 R21, RZ, RZ, R8 ;  /* 0x000000ffff157224 */ /* 0x000fc400078e0008 */
[----:B------:R-:W-:Y:S01]  /*32bc0*/  IMAD.MOV.U32 R17, RZ, RZ, R9 ;  /* 0x000000ffff117224 */ /* 0x000fe200078e0009 */
[----:B------:R-:W3:Y:S01]  /*32bd0*/  LDL.LU R8, [R1+0x30] ;  /* 0x0000300001087983 */ /* 0x000ee20000300800 */
[----:B------:R-:W-:Y:S02]  /*32be0*/  IMAD.MOV.U32 R19, RZ, RZ, R10 ;  /* 0x000000ffff137224 */ /* 0x000fe400078e000a */
[----:B------:R-:W-:Y:S01]  /*32bf0*/  IMAD.MOV.U32 R23, RZ, RZ, R11 ;  /* 0x000000ffff177224 */ /* 0x000fe200078e000b */
[----:B------:R-:W3:Y:S04]  /*32c00*/  LDL.LU R9, [R1+0x34] ;  /* 0x0000340001097983 */ /* 0x000ee80000300800 */
[----:B------:R-:W3:Y:S04]  /*32c10*/  LDL.LU R10, [R1+0x38] ;  /* 0x00003800010a7983 */ /* 0x000ee80000300800 */
[----:B------:R-:W3:Y:S04]  /*32c20*/  LDL.LU R11, [R1+0x3c] ;  /* 0x00003c00010b7983 */ /* 0x000ee80000300800 */
[----:B------:R-:W3:Y:S04]  /*32c30*/  LDL.LU R28, [R1+0xf0] ;  /* 0x0000f000011c7983 */ /* 0x000ee80000300800 */
[----:B------:R-:W3:Y:S04]  /*32c40*/  LDL.LU R29, [R1+0xf4] ;  /* 0x0000f400011d7983 */ /* 0x000ee80000300800 */
[----:B--2---:R-:W0:Y:S04]  /*32c50*/  LDSM.16.M88.4 R24, [R27+UR7+0xc080] ;  /* 0x00c080071b18783b */ /* 0x004e280008000200 */
[----:B0-----:R-:W-:Y:S04]  /*32c60*/  STL.64 [R1+0x100], R24 ;  /* 0x0001001801007387 */ /* 0x001fe80000100a00 */
[----:B------:R0:W-:Y:S04]  /*32c70*/  STL.64 [R1+0x108], R26 ;  /* 0x0001081a01007387 */ /* 0x0001e80000100a00 */
[----:B0-----:R-:W2:Y:S04]  /*32c80*/  LDL.LU.64 R26, [R1+0x2f98] ;  /* 0x002f9800011a7983 */ /* 0x001ea80000300a00 */
[----:B------:R-:W2:Y:S01]  /*32c90*/  LDL.LU.64 R24, [R1+0x2f90] ;  /* 0x002f900001187983 */ /* 0x000ea20000300a00 */
[----:B------:R-:W-:Y:S01]  /*32ca0*/  F2FP.F16.E4M3.UNPACK_B R12, R6 ;  /* 0x00000006ff0c723e */ /* 0x000fe200020006ff */
[----:B----4-:R-:W-:Y:S01]  /*32cb0*/  IMAD.MOV.U32 R5, RZ, RZ, R18 ;  /* 0x000000ffff057224 */ /* 0x010fe200078e0012 */
[----:B------:R-:W-:Y:S01]  /*32cc0*/  F2FP.F16.E4M3.UNPACK_B R13, R4 ;  /* 0x00000004ff0d723e */ /* 0x000fe200020006ff */
[----:B-----5:R-:W-:-:S02]  /*32cd0*/  IMAD.MOV.U32 R4, RZ, RZ, R16 ;  /* 0x000000ffff047224 */ /* 0x020fc400078e0010 */
[----:B---3--:R-:W-:Y:S02]  /*32ce0*/  IMAD.MOV.U32 R6, RZ, RZ, R20 ;  /* 0x000000ffff067224 */ /* 0x008fe400078e0014 */
[----:B------:R-:W-:-:S07]  /*32cf0*/  IMAD.MOV.U32 R7, RZ, RZ, R22 ;  /* 0x000000ffff077224 */ /* 0x000fce00078e0016 */
[----:B------:R-:W-:-:S15]  /*32d00*/  HMMA.16816.F32 R4, R4, R12, R8 ;  /* 0x0000000c0404723c */ /* 0x000fde0000001808 */
[----:B------:R-:W-:-:S08]  /*32d10*/  NOP ;  /* 0x0000000000007918 */ /* 0x000fd00000000000 */
[----:B------:R0:W-:Y:S04]  /*32d20*/  STL.64 [R1+0x10], R4 ;  /* 0x0000100401007387 */ /* 0x0001e80000100a00 */
[----:B------:R1:W-:Y:S04]  /*32d30*/  STL.64 [R1+0x18], R6 ;  /* 0x0000180601007387 */ /* 0x0003e80000100a00 */
[----:B0-----:R-:W3:Y:S01]  /*32d40*/  LDL R4, [R1+0x20] ;  /* 0x0000200001047983 */ /* 0x001ee20000100800 */
[----:B------:R-:W-:-:S03]  /*32d50*/  IMAD.MOV.U32 R5, RZ, RZ, R14 ;  /* 0x000000ffff057224 */ /* 0x000fc600078e000e */
[----:B------:R-:W4:Y:S04]  /*32d60*/  LDL.LU R14, [R1+0x2f88] ;  /* 0x002f8800010e7983 */ /* 0x000f280000300800 */
[----:B--2---:R-:W-:Y:S01]  /*32d70*/  STL [R1+0x2f84], R26 ;  /* 0x002f841a01007387 */ /* 0x004fe20000100800 */
[----:B-1----:R-:W-:Y:S02]  /*32d80*/  IMAD.MOV.U32 R7, RZ, RZ, R26 ;  /* 0x000000ffff077224 */ /* 0x002fe400078e001a */
[----:B------:R-:W-:Y:S01]  /*32d90*/  IMAD.MOV.U32 R6, RZ, RZ, R24 ;  /* 0x000000ffff067224 */ /* 0x000fe200078e0018 */
[----:B------:R0:W-:Y:S01]  /*32da0*/  STL [R1+0x2f80], R24 ;  /* 0x002f801801007387 */ /* 0x0001e20000100800 */
[----:B------:R-:W-:Y:S02]  /*32db0*/  F2FP.F16.E4M3.UNPACK_B R3, R25 ;  /* 0x00000019ff03723e */ /* 0x000fe400020006ff */
[----:B------:R-:W-:Y:S01]  /*32dc0*/  F2FP.F16.E4M3.UNPACK_B R2, R27 ;  /* 0x0000001bff02723e */ /* 0x000fe200020006ff */
[----:B0-----:R-:W3:Y:S04]  /*32dd0*/  LDL.LU R24, [R1+0xb0] ;  /* 0x0000b00001187983 */ /* 0x001ee80000300800 */
[----:B------:R-:W3:Y:S04]  /*32de0*/  LDL.LU R25, [R1+0xb4] ;  /* 0x0000b40001197983 */ /* 0x000ee80000300800 */
[----:B------:R-:W3:Y:S04]  /*32df0*/  LDL.LU R26, [R1+0xb8] ;  /* 0x0000b800011a7983 */ /* 0x000ee80000300800 */
[----:B------:R-:W3:Y:S02]  /*32e00*/  LDL.LU R27, [R1+0xbc] ;  /* 0x0000bc00011b7983 */ /* 0x000ee40000300800 */
[----:B---3--:R-:W-:Y:S02]  /*32e10*/  HMMA.16816.F32 R4, R4, R12, R24 ;  /* 0x0000000c0404723c */ /* 0x008fe40000001818 */
[----:B------:R-:W2:Y:S04]  /*32e20*/  LDL.LU R26, [R1+0x2f84] ;  /* 0x002f8400011a7983 */ /* 0x000ea80000300800 */
[----:B------:R-:W3:-:S15]  /*32e30*/  LDL.LU R24, [R1+0x2f80] ;  /* 0x002f800001187983 */ /* 0x000ede0000300800 */
[----:B------:R-:W-:-:S02]  /*32e40*/  NOP ;  /* 0x0000000000007918 */ /* 0x000fc40000000000 */
[----:B------:R-:W-:Y:S04]  /*32e50*/  STL.64 [R1+0x38], R6 ;  /* 0x0000380601007387 */ /* 0x000fe80000100a00 */
[----:B------:R-:W4:Y:S04]  /*32e60*/  LDL.LU R12, [R1+0x50] ;  /* 0x00005000010c7983 */ /* 0x000f280000300800 */
[----:B------:R-:W4:Y:S04]  /*32e70*/  LDL.LU R13, [R1+0x54] ;  /* 0x00005400010d7983 */ /* 0x000f280000300800 */
[----:B------:R-:W4:Y:S01]  /*32e80*/  LDL.LU R15, [R1+0x5c] ;  /* 0x00005c00010f7983 */ /* 0x000f220000300800 */
[----:B------:R-:W-:-:S02]  /*32e90*/  IMAD.MOV.U32 R8, RZ, RZ, R16 ;  /* 0x000000ffff087224 */ /* 0x000fc400078e0010 */
[----:B------:R-:W-:Y:S02]  /*32ea0*/  IMAD.MOV.U32 R9, RZ, RZ, R18 ;  /* 0x000000ffff097224 */ /* 0x000fe400078e0012 */
[----:B------:R-:W-:Y:S02]  /*32eb0*/  IMAD.MOV.U32 R10, RZ, RZ, R20 ;  /* 0x000000ffff0a7224 */ /* 0x000fe400078e0014 */
[----:B------:R-:W-:Y:S02]  /*32ec0*/  IMAD.MOV.U32 R11, RZ, RZ, R22 ;  /* 0x000000ffff0b7224 */ /* 0x000fe400078e0016 */
[----:B------:R-:W-:Y:S02]  /*32ed0*/  IMAD.MOV.U32 R25, RZ, RZ, R4 ;  /* 0x000000ffff197224 */ /* 0x000fe400078e0004 */
[----:B------:R-:W-:-:S05]  /*32ee0*/  IMAD.MOV.U32 R27, RZ, RZ, R5 ;  /* 0x000000ffff1b7224 */ /* 0x000fca00078e0005 */
[----:B------:R0:W-:Y:S04]  /*32ef0*/  STL [R1+0x2f54], R27 ;  /* 0x002f541b01007387 */ /* 0x0001e80000100800 */
[----:B0-----:R-:W5:Y:S04]  /*32f00*/  LDL.LU R27, [R1+0x20] ;  /* 0x00002000011b7983 */ /* 0x001f680000300800 */
[----:B------:R0:W-:Y:S04]  /*32f10*/  STL [R1+0x2f50], R25 ;  /* 0x002f501901007387 */ /* 0x0001e80000100800 */
[----:B0-----:R-:W2:Y:S01]  /*32f20*/  LDL.LU R25, [R1+0x28] ;  /* 0x0000280001197983 */ /* 0x001ea20000300800 */
[----:B----4-:R-:W-:Y:S07]  /*32f30*/  HMMA.16816.F32 R4, R8, R2, R12 ;  /* 0x000000020804723c */ /* 0x010fee000000180c */
[----:B------:R-:W-:-:S02]  /*32f40*/  F2FP.F16.E4M3.UNPACK_B R12, R28 ;  /* 0x0000001cff0c723e */ /* 0x000fc400020006ff */
[----:B------:R-:W-:-:S15]  /*32f50*/  F2FP.F16.E4M3.UNPACK_B R13, R29 ;  /* 0x0000001dff0d723e */ /* 0x000fde00020006ff */
[----:B------:R-:W-:Y:S02]  /*32f60*/  IMAD.MOV.U32 R14, RZ, RZ, R6 ;  /* 0x000000ffff0e7224 */ /* 0x000fe400078e0006 */
[----:B------:R-:W-:Y:S01]  /*32f70*/  IMAD.MOV.U32 R15, RZ, RZ, R7 ;  /* 0x000000ffff0f7224 */ /* 0x000fe200078e0007 */
[----:B------:R-:W-:Y:S04]  /*32f80*/  STL.64 [R1], R4 ;  /* 0x0000000401007387 */ /* 0x000fe80000100a00 */
[----:B------:R-:W-:Y:S04]  /*32f90*/  STL.64 [R1+0x2f78], R14 ;  /* 0x002f780e01007387 */ /* 0x000fe80000100a00 */
[----:B------:R0:W-:Y:S04]  /*32fa0*/  STL.64 [R1+0x2f70], R12 ;  /* 0x002f700c01007387 */ /* 0x0001e80000100a00 */
[----:B0-----:R-:W4:Y:S04]  /*32fb0*/  LDL.LU R12, [R1+0xa0] ;  /* 0x0000a000010c7983 */ /* 0x001f280000300800 */
[----:B------:R-:W4:Y:S04]  /*32fc0*/  LDL.LU R13, [R1+0xa4] ;  /* 0x0000a400010d7983 */ /* 0x000f280000300800 */
[----:B------:R-:W4:Y:S04]  /*32fd0*/  LDL.LU R14, [R1+0xa8] ;  /* 0x0000a800010e7983 */ /* 0x000f280000300800 */
[----:B------:R-:W4:Y:S01]  /*32fe0*/  LDL.LU R15, [R1+0xac] ;  /* 0x0000ac00010f7983 */ /* 0x000f220000300800 */
[----:B-----5:R-:W-:-:S02]  /*32ff0*/  IMAD.MOV.U32 R4, RZ, RZ, R27 ;  /* 0x000000ffff047224 */ /* 0x020fc400078e001b */
[----:B--2---:R-:W-:Y:S02]  /*33000*/  IMAD.MOV.U32 R5, RZ, RZ, R25 ;  /* 0x000000ffff057224 */ /* 0x004fe400078e0019 */
[----:B---3--:R-:W-:Y:S02]  /*33010*/  IMAD.MOV.U32 R6, RZ, RZ, R24 ;  /* 0x000000ffff067224 */ /* 0x008fe400078e0018 */
[----:B------:R-:W-:-:S07]  /*33020*/  IMAD.MOV.U32 R7, RZ, RZ, R26 ;  /* 0x000000ffff077224 */ /* 0x000fce00078e001a */
[----:B----4-:R-:W-:Y:S01]  /*33030*/  HMMA.16816.F32 R4, R4, R2, R12 ;  /* 0x000000020404723c */ /* 0x010fe2000000180c */
[----:B------:R-:W2:Y:S04]  /*33040*/  LDL.LU.64 R14, [R1+0x2f78] ;  /* 0x002f7800010e7983 */ /* 0x000ea80000300a00 */
[----:B------:R-:W3:-:S15]  /*33050*/  LDL.LU.64 R12, [R1+0x2f70] ;  /* 0x002f7000010c7983 */ /* 0x000ede0000300a00 */
[----:B------:R-:W-:-:S03]  /*33060*/  NOP ;  /* 0x0000000000007918 */ /* 0x000fc60000000000 */
[----:B------:R0:W-:Y:S04]  /*33070*/  STL.64 [R1+0x60], R4 ;  /* 0x0000600401007387 */ /* 0x0001e80000100a00 */
[----:B------:R1:W-:Y:S04]  /*33080*/  STL.64 [R1+0x68], R6 ;  /* 0x0000680601007387 */ /* 0x0003e80000100a00 */
[----:B0-----:R-:W3:Y:S04]  /*33090*/  LDL.LU R4, [R1+0x90] ;  /* 0x0000900001047983 */ /* 0x001ee80000300800 */
[----:B------:R-:W3:Y:S04]  /*330a0*/  LDL.LU R5, [R1+0x94] ;  /* 0x0000940001057983 */ /* 0x000ee80000300800 */
[----:B-1----:R-:W3:Y:S01]  /*330b0*/  LDL.LU R6, [R1+0x98] ;  /* 0x0000980001067983 */ /* 0x002ee20000300800 */
[----:B------:R-:W-:-:S03]  /*330c0*/  IMAD.MOV.U32 R7, RZ, RZ, R0 ;  /* 0x000000ffff077224 */ /* 0x000fc600078e0000 */
[----:B------:R-:W4:Y:S04]  /*330d0*/  LDL R2, [R1+0x100] ;  /* 0x0001000001027983 */ /* 0x000f280000100800 */
[----:B------:R-:W5:Y:S01]  /*330e0*/  LDL R3, [R1+0x104] ;  /* 0x0001040001037983 */ /* 0x000f620000100800 */
[----:B---3--:R-:W-:Y:S07]  /*330f0*/  HMMA.16816.F32 R8, R8, R12, R4 ;  /* 0x0000000c0808723c */ /* 0x008fee0000001804 */
[----:B------:R-:W-:-:S02]  /*33100*/  IMAD.MOV.U32 R4, RZ, RZ, R16 ;  /* 0x000000ffff047224 */ /* 0x000fc400078e0010 */
[----:B------:R-:W-:-:S14]  /*33110*/  IMAD.MOV.U32 R5, RZ, RZ, R18 ;  /* 0x000000ffff057224 */ /* 0x000fdc00078e0012 */
[----:B------:R-:W-:Y:S04]  /*33120*/  STL [R1+0x50], R8 ;  /* 0x0000500801007387 */ /* 0x000fe80000100800 */
[----:B------:R-:W-:Y:S04]  /*33130*/  STL.64 [R1+0x58], R10 ;  /* 0x0000580a01007387 */ /* 0x000fe80000100a00 */
[----:B------:R-:W-:Y:S04]  /*33140*/  STL [R1+0x2f6c], R19 ;  /* 0x002f6c1301007387 */ /* 0x000fe80000100800 */
[----:B------:R0:W-:Y:S04]  /*33150*/  STL [R1+0x2f68], R17 ;  /* 0x002f681101007387 */ /* 0x0001e80000100800 */
[----:B------:R-:W3:Y:S04]  /*33160*/  LDL.LU R16, [R1+0x80] ;  /* 0x0000800001107983 */ /* 0x000ee80000300800 */
[----:B0-----:R-:W3:Y:S04]  /*33170*/  LDL.LU R17, [R1+0x84] ;  /* 0x0000840001117983 */ /* 0x001ee80000300800 */
[----:B------:R-:W3:Y:S04]  /*33180*/  LDL.LU R18, [R1+0x88] ;  /* 0x0000880001127983 */ /* 0x000ee80000300800 */
[----:B------:R-:W3:Y:S01]  /*33190*/  LDL.LU R19, [R1+0x8c] ;  /* 0x00008c0001137983 */ /* 0x000ee20000300800 */
[----:B------:R-:W-:-:S02]  /*331a0*/  IMAD.MOV.U32 R0, RZ, RZ, R9 ;  /* 0x000000ffff007224 */ /* 0x000fc400078e0009 */
[----:B------:R-:W-:Y:S02]  /*331b0*/  IMAD.MOV.U32 R8, RZ, RZ, R27 ;  /* 0x000000ffff087224 */ /* 0x000fe400078e001b */
[----:B------:R-:W-:Y:S02]  /*331c0*/  IMAD.MOV.U32 R9, RZ, RZ, R25 ;  /* 0x000000ffff097224 */ /* 0x000fe400078e0019 */
[----:B------:R-:W-:Y:S02]  /*331d0*/  IMAD.MOV.U32 R10, RZ, RZ, R24 ;  /* 0x000000ffff0a7224 */ /* 0x000fe400078e0018 */
[----:B------:R-:W-:Y:S02]  /*331e0*/  IMAD.MOV.U32 R11, RZ, RZ, R26 ;  /* 0x000000ffff0b7224 */ /* 0x000fe400078e001a */
[----:B------:R-:W-:Y:S02]  /*331f0*/  IMAD.MOV.U32 R6, RZ, RZ, R20 ;  /* 0x000000ffff067224 */ /* 0x000fe400078e0014 */
[----:B------:R-:W2:Y:S01]  /*33200*/  LDL.LU R20, [R1+0xe4] ;  /* 0x0000e40001147983 */ /* 0x000ea20000300800 */
[----:B------:R-:W-:-:S02]  /*33210*/  IMAD.MOV.U32 R7, RZ, RZ, R22 ;  /* 0x000000ffff077224 */ /* 0x000fc400078e0016 */
[----:B---3--:R-:W-:Y:S01]  /*33220*/  HMMA.16816.F32 R8, R8, R12, R16 ;  /* 0x0000000c0808723c */ /* 0x008fe20000001810 */
[----:B------:R-:W3:Y:S04]  /*33230*/  LDL.LU R19, [R1+0x2f6c] ;  /* 0x002f6c0001137983 */ /* 0x000ee80000300800 */
[----:B------:R-:W3:-:S15]  /*33240*/  LDL.LU R17, [R1+0x2f68] ;  /* 0x002f680001117983 */ /* 0x000ede0000300800 */
[----:B------:R-:W-:-:S03]  /*33250*/  NOP ;  /* 0x0000000000007918 */ /* 0x000fc60000000000 */
[----:B------:R0:W-:Y:S01]  /*33260*/  STL [R1+0xb0], R8 ;  /* 0x0000b00801007387 */ /* 0x0001e20000100800 */
[----:B------:R-:W-:Y:S02]  /*33270*/  IMAD.MOV.U32 R22, RZ, RZ, R9 ;  /* 0x000000ffff167224 */ /* 0x000fe400078e0009 */
[----:B------:R-:W-:Y:S02]  /*33280*/  IMAD.MOV.U32 R18, RZ, RZ, R10 ;  /* 0x000000ffff127224 */ /* 0x000fe400078e000a */
[----:B------:R-:W-:Y:S01]  /*33290*/  IMAD.MOV.U32 R16, RZ, RZ, R11 ;  /* 0x000000ffff107224 */ /* 0x000fe200078e000b */
[----:B0-----:R-:W2:Y:S04]  /*332a0*/  LDL.LU R8, [R1+0x70] ;  /* 0x0000700001087983 */ /* 0x001ea80000300800 */
[----:B------:R-:W2:Y:S04]  /*332b0*/  LDL.LU R9, [R1+0x74] ;  /* 0x0000740001097983 */ /* 0x000ea80000300800 */
[----:B------:R-:W2:Y:S04]  /*332c0*/  LDL.LU R10, [R1+0x78] ;  /* 0x00007800010a7983 */ /* 0x000ea80000300800 */
[----:B------:R-:W2:Y:S04]  /*332d0*/  LDL.LU R11, [R1+0x7c] ;  /* 0x00007c00010b7983 */ /* 0x000ea80000300800 */
[----:B------:R-:W3:Y:S04]  /*332e0*/  LDL.LU R12, [R1+0xd0] ;  /* 0x0000d000010c7983 */ /* 0x000ee80000300800 */
[----:B------:R-:W3:Y:S01]  /*332f0*/  LDL.LU R13, [R1+0xd4] ;  /* 0x0000d400010d7983 */ /* 0x000ee20000300800 */
[----:B----4-:R-:W-:-:S02]  /*33300*/  F2FP.F16.E4M3.UNPACK_B R2, R2 ;  /* 0x00000002ff02723e */ /* 0x010fc400020006ff */
[----:B-----5:R-:W-:Y:S01]  /*33310*/  F2FP.F16.E4M3.UNPACK_B R3, R3 ;  /* 0x00000003ff03723e */ /* 0x020fe200020006ff */
[----:B------:R-:W-:Y:S04]  /*33320*/  STL [R1+0x2f0c], R22 ;  /* 0x002f0c1601007387 */ /* 0x000fe80000100800 */
[----:B------:R-:W-:Y:S02]  /*33330*/  STL [R1+0x2f08], R16 ;  /* 0x002f081001007387 */ /* 0x000fe40000100800 */
[----:B--2---:R-:W-:Y:S01]  /*33340*/  HMMA.16816.F32 R4, R4, R2, R8 ;  /* 0x000000020404723c */ /* 0x004fe20000001808 */
[----:B---3--:R-:W-:Y:S02]  /*33350*/  F2FP.F16.E4M3.UNPACK_B R12, R12.H1 ;  /* 0x0000000cff0c723e */ /* 0x008fe400030006ff */
[----:B------:R-:W-:-:S15]  /*33360*/  F2FP.F16.E4M3.UNPACK_B R13, R13.H1 ;  /* 0x0000000dff0d723e */ /* 0x000fde00030006ff */
[----:B------:R-:W-:-:S05]  /*33370*/  NOP ;  /* 0x0000000000007918 */ /* 0x000fca0000000000 */
[----:B------:R0:W-:Y:S04]  /*33380*/  STL.64 [R1+0x80], R4 ;  /* 0x0000800401007387 */ /* 0x0001e80000100a00 */
[----:B------:R1:W-:Y:S04]  /*33390*/  STL.64 [R1+0x88], R6 ;  /* 0x0000880601007387 */ /* 0x0003e80000100a00 */
[----:B------:R2:W-:Y:S04]  /*333a0*/  STL.64 [R1+0x2f48], R14 ;  /* 0x002f480e01007387 */ /* 0x0005e80000100a00 */
[----:B------:R3:W-:Y:S01]  /*333b0*/  STL.64 [R1+0x2f40], R12 ;  /* 0x002f400c01007387 */ /* 0x0007e20000100a00 */
[----:B0-----:R-:W-:-:S02]  /*333c0*/  IMAD.MOV.U32 R4, RZ, RZ, R27 ;  /* 0x000000ffff047224 */ /* 0x001fc400078e001b */
[----:B------:R-:W-:Y:S02]  /*333d0*/  IMAD.MOV.U32 R5, RZ, RZ, R25 ;  /* 0x000000ffff057224 */ /* 0x000fe400078e0019 */
[----:B-1----:R-:W-:Y:S02]  /*333e0*/  IMAD.MOV.U32 R6, RZ, RZ, R24 ;  /* 0x000000ffff067224 */ /* 0x002fe400078e0018 */
[----:B------:R-:W-:Y:S02]  /*333f0*/  IMAD.MOV.U32 R7, RZ, RZ, R26 ;  /* 0x000000ffff077224 */ /* 0x000fe400078e001a */
[----:B--2---:R-:W-:Y:S02]  /*33400*/  IMAD.MOV.U32 R14, RZ, RZ, R19 ;  /* 0x000000ffff0e7224 */ /* 0x004fe400078e0013 */
[----:B------:R-:W-:Y:S02]  /*33410*/  IMAD.MOV.U32 R15, RZ, RZ, R23 ;  /* 0x000000ffff0f7224 */ /* 0x000fe400078e0017 */
[----:B---3--:R-:W-:-:S02]  /*33420*/  IMAD.MOV.U32 R12, RZ, RZ, R21 ;  /* 0x000000ffff0c7224 */ /* 0x008fc400078e0015 */
[----:B------:R-:W-:Y:S01]  /*33430*/  IMAD.MOV.U32 R13, RZ, RZ, R17 ;  /* 0x000000ffff0d7224 */ /* 0x000fe200078e0011 */
[----:B------:R-:W2:Y:S04]  /*33440*/  LDL.LU R21, [R1+0x2f64] ;  /* 0x002f640001157983 */ /* 0x000ea80000300800 */
[----:B------:R-:W3:Y:S02]  /*33450*/  LDL.LU R17, [R1+0x2f60] ;  /* 0x002f600001117983 */ /* 0x000ee40000300800 */
[----:B------:R-:W-:Y:S02]  /*33460*/  HMMA.16816.F32 R4, R4, R2, R12 ;  /* 0x000000020404723c */ /* 0x000fe4000000180c */
[----:B------:R-:W4:Y:S04]  /*33470*/  LDL.LU R19, [R1+0x2f5c] ;  /* 0x002f5c0001137983 */ /* 0x000f280000300800 */
[----:B------:R-:W5:Y:S04]  /*33480*/  LDL.LU R23, [R1+0x2f58] ;  /* 0x002f580001177983 */ /* 0x000f680000300800 */
[----:B------:R-:W5:Y:S04]  /*33490*/  LDL.LU R27, [R1+0x2f54] ;  /* 0x002f5400011b7983 */ /* 0x000f680000300800 */
[----:B------:R-:W5:Y:S04]  /*334a0*/  LDL.LU R25, [R1+0x2f50] ;  /* 0x002f500001197983 */ /* 0x000f680000300800 */
[----:B------:R-:W5:Y:S04]  /*334b0*/  LDL.LU R24, [R1+0xe0] ;  /* 0x0000e00001187983 */ /* 0x000f680000300800 */
[----:B------:R-:W5:Y:S02]  /*334c0*/  LDL R26, [R1+0x130] ;  /* 0x00013000011a7983 */ /* 0x000f640000100800 */
[----:B------:R-:W-:-:S02]  /*334d0*/  IMAD.MOV.U32 R22, RZ, RZ, R4 ;  /* 0x000000ffff167224 */ /* 0x000fc400078e0004 */
[----:B------:R-:W5:Y:S01]  /*334e0*/  LDL.LU.64 R14, [R1+0x2f48] ;  /* 0x002f4800010e7983 */ /* 0x000f620000300a00 */
[----:B------:R-:W-:-:S03]  /*334f0*/  IMAD.MOV.U32 R16, RZ, RZ, R5 ;  /* 0x000000ffff107224 */ /* 0x000fc600078e0005 */
[----:B------:R-:W5:Y:S04]  /*33500*/  LDL.LU.64 R12, [R1+0x2f40] ;  /* 0x002f4000010c7983 */ /* 0x000f680000300a00 */
[----:B------:R0:W-:Y:S04]  /*33510*/  STL.64 [R1+0x48], R6 ;  /* 0x0000480601007387 */ /* 0x0001e80000100a00 */
[----:B------:R-:W5:Y:S04]  /*33520*/  LDL.LU R4, [R1+0x10] ;  /* 0x0000100001047983 */ /* 0x000f680000300800 */
[----:B------:R-:W5:Y:S04]  /*33530*/  LDL.LU R5, [R1+0x14] ;  /* 0x0000140001057983 */ /* 0x000f680000300800 */
[----:B0-----:R-:W5:Y:S04]  /*33540*/  LDL.LU R6, [R1+0x18] ;  /* 0x0000180001067983 */ /* 0x001f680000300800 */
[----:B------:R-:W5:Y:S01]  /*33550*/  LDL.LU R7, [R1+0x1c] ;  /* 0x00001c0001077983 */ /* 0x000f620000300800 */
[----:B--2---:R-:W-:-:S02]  /*33560*/  IMAD.MOV.U32 R10, RZ, RZ, R21 ;  /* 0x000000ffff0a7224 */ /* 0x004fc400078e0015 */
[----:B---3--:R-:W-:Y:S02]  /*33570*/  IMAD.MOV.U32 R8, RZ, RZ, R17 ;  /* 0x000000ffff087224 */ /* 0x008fe400078e0011 */
[----:B----4-:R-:W-:Y:S02]  /*33580*/  IMAD.MOV.U32 R9, RZ, RZ, R19 ;  /* 0x000000ffff097224 */ /* 0x010fe400078e0013 */
[----:B-----5:R-:W-:-:S07]  /*33590*/  IMAD.MOV.U32 R11, RZ, RZ, R23 ;  /* 0x000000ffff0b7224 */ /* 0x020fce00078e0017 */
[----:B------:R-:W-:-:S15]  /*335a0*/  HMMA.16816.F32 R4, R8, R12, R4 ;  /* 0x0000000c0804723c */ /* 0x000fde0000001804 */
[----:B------:R-:W-:-:S08]  /*335b0*/  NOP ;  /* 0x0000000000007918 */ /* 0x000fd00000000000 */
[----:B------:R0:W-:Y:S04]  /*335c0*/  STL.64 [R1+0x10], R4 ;  /* 0x0000100401007387 */ /* 0x0001e80000100a00 */
[----:B------:R-:W-:Y:S04]  /*335d0*/  STL.64 [R1+0x18], R6 ;  /* 0x0000180601007387 */ /* 0x000fe80000100a00 */
[----:B------:R-:W-:Y:S04]  /*335e0*/  STL.64 [R1+0x2f30], R18 ;  /* 0x002f301201007387 */ /* 0x000fe80000100a00 */
[----:B------:R1:W-:Y:S01]  /*335f0*/  STL.64 [R1+0x2f28], R16 ;  /* 0x002f281001007387 */ /* 0x0003e20000100a00 */
[----:B0-----:R-:W-:-:S02]  /*33600*/  IMAD.MOV.U32 R4, RZ, RZ, R17 ;  /* 0x000000ffff047224 */ /* 0x001fc400078e0011 */
[----:B------:R-:W-:Y:S02]  /*33610*/  IMAD.MOV.U32 R5, RZ, RZ, R19 ;  /* 0x000000ffff057224 */ /* 0x000fe400078e0013 */
[----:B-1----:R-:W-:Y:S02]  /*33620*/  IMAD.MOV.U32 R16, RZ, RZ, R25 ;  /* 0x000000ffff107224 */ /* 0x002fe400078e0019 */
[----:B------:R-:W2:Y:S01]  /*33630*/  LDL.LU R25, [R1+0x2f3c] ;  /* 0x002f3c0001197983 */ /* 0x000ea20000300800 */
[----:B------:R-:W-:-:S03]  /*33640*/  IMAD.MOV.U32 R17, RZ, RZ, R27 ;  /* 0x000000ffff117224 */ /* 0x000fc600078e001b */
[----:B------:R-:W3:Y:S04]  /*33650*/  LDL.LU R27, [R1+0x2f38] ;  /* 0x002f3800011b7983 */ /* 0x000ee80000300800 */
[----:B------:R-:W4:Y:S04]  /*33660*/  LDL.LU R18, [R1+0x38] ;  /* 0x0000380001127983 */ /* 0x000f280000300800 */
[----:B------:R-:W4:Y:S04]  /*33670*/  LDL.LU R19, [R1+0x3c] ;  /* 0x00003c0001137983 */ /* 0x000f280000300800 */
[----:B------:R-:W4:Y:S04]  /*33680*/  LDL R8, [R1+0x24] ;  /* 0x0000240001087983 */ /* 0x000f280000100800 */
[----:B------:R-:W4:Y:S01]  /*33690*/  LDL R9, [R1+0x2c] ;  /* 0x00002c0001097983 */ /* 0x000f220000100800 */
[----:B--2---:R-:W-:-:S02]  /*336a0*/  IMAD.MOV.U32 R10, RZ, RZ, R25 ;  /* 0x000000ffff0a7224 */ /* 0x004fc400078e0019 */
[----:B---3--:R-:W-:-:S07]  /*336b0*/  IMAD.MOV.U32 R11, RZ, RZ, R27 ;  /* 0x000000ffff0b7224 */ /* 0x008fce00078e001b */
[----:B----4-:R-:W-:Y:S01]  /*336c0*/  HMMA.16816.F32 R8, R8, R12, R16 ;  /* 0x0000000c0808723c */ /* 0x010fe20000001810 */
[----:B------:R-:W2:Y:S04]  /*336d0*/  LDL.LU.64 R18, [R1+0x2f30] ;  /* 0x002f300001127983 */ /* 0x000ea80000300a00 */
[----:B------:R-:W3:Y:S04]  /*336e0*/  LDL.LU.64 R16, [R1+0x2f28] ;  /* 0x002f280001107983 */ /* 0x000ee80000300a00 */
[----:B------:R-:W4:-:S14]  /*336f0*/  LDL.LU R12, [R1] ;  /* 0x00000000010c7983 */ /* 0x000f1c0000300800 */
[----:B------:R-:W-:Y:S04]  /*33700*/  STL.64 [R1+0xa0], R8 ;  /* 0x0000a00801007387 */ /* 0x000fe80000100a00 */
[----:B------:R-:W-:Y:S04]  /*33710*/  STL.64 [R1+0xa8], R10 ;  /* 0x0000a80a01007387 */ /* 0x000fe80000100a00 */
[----:B------:R-:W4:Y:S01]  /*33720*/  LDL.LU R13, [R1+0x4] ;  /* 0x00000400010d7983 */ /* 0x000f220000300800 */
[----:B------:R-:W-:Y:S01]  /*33730*/  F2FP.F16.E4M3.UNPACK_B R2, R24.H1 ;  /* 0x00000018ff02723e */ /* 0x000fe200030006ff */
[----:B------:R-:W-:Y:S01]  /*33740*/  IMAD.MOV.U32 R6, RZ, RZ, R21 ;  /* 0x000000ffff067224 */ /* 0x000fe200078e0015 */
[----:B------:R-:W-:Y:S01]  /*33750*/  F2FP.F16.E4M3.UNPACK_B R3, R20.H1 ;  /* 0x00000014ff03723e */ /* 0x000fe200030006ff */
[----:B------:R-:W-:-:S07]  /*33760*/  IMAD.MOV.U32 R7, RZ, RZ, R23 ;  /* 0x000000ffff077224 */ /* 0x000fce00078e0017 */
[----:B----4-:R-:W-:Y:S01]  /*33770*/  HMMA.16816.F32 R4, R4, R2, R12 ;  /* 0x000000020404723c */ /* 0x010fe2000000180c */
[----:B------:R-:W0:Y:S05]  /*33780*/  LDSM.16.MT88.4 R12, [R26+UR7+0x12800] ;  /* 0x012800071a0c783b */ /* 0x000e2a0008004200 */
[----:B0-----:R-:W-:-:S15]  /*33790*/  STL [R1+0x2ebc], R13 ;  /* 0x002ebc0d01007387 */ /* 0x001fde0000100800 */
[----:B------:R-:W-:-:S02]  /*337a0*/  NOP ;  /* 0x0000000000007918 */ /* 0x000fc40000000000 */
[----:B------:R-:W-:Y:S04]  /*337b0*/  STL.64 [R1], R4 ;  /* 0x0000000401007387 */ /* 0x000fe80000100a00 */
[----:B------:R-:W-:Y:S04]  /*337c0*/  STL.64 [R1+0x8], R6 ;  /* 0x0000080601007387 */ /* 0x000fe80000100a00 */
[----:B------:R-:W0:Y:S04]  /*337d0*/  LDSM.16.MT88.4 R4, [R26+UR7+0x12c00] ;  /* 0x012c00071a04783b */ /* 0x000e280008004200 */
[----:B------:R1:W-:Y:S04]  /*337e0*/  STL [R1+0x2eb8], R15 ;  /* 0x002eb80f01007387 */ /* 0x0003e80000100800 */
[----:B-1----:R-:W4:Y:S04]  /*337f0*/  LDL.LU R15, [R1+0x2c] ;  /* 0x00002c00010f7983 */ /* 0x002f280000300800 */
[----:B------:R1:W-:Y:S04]  /*33800*/  STL [R1+0x2e84], R26 ;  /* 0x002e841a01007387 */ /* 0x0003e80000100800 */
[----:B-1----:R-:W5:Y:S04]  /*33810*/  LDL.LU R26, [R1+0x24] ;  /* 0x00002400011a7983 */ /* 0x002f680000300800 */
[----:B0-----:R3:W-:Y:S04]  /*33820*/  STL.64 [R1+0x30], R4 ;  /* 0x0000300401007387 */ /* 0x0017e80000100a00 */
        /* <DEDUP_REMOVED lines=12> */
[----:B----4-:R-:W-:Y:S02]  /*338f0*/  IMAD.MOV.U32 R9, RZ, RZ, R15 ;  /* 0x000000ffff097224 */ /* 0x010fe400078e000f */
[----:B-----5:R-:W-:-:S07]  /*33900*/  IMAD.MOV.U32 R8, RZ, RZ, R26 ;  /* 0x000000ffff087224 */ /* 0x020fce00078e001a */
[----:B--2---:R-:W-:Y:S01]  /*33910*/  HMMA.16816.F32 R8, R8, R2, R16 ;  /* 0x000000020808723c */ /* 0x004fe20000001810 */
[----:B------:R-:W2:Y:S04]  /*33920*/  LDL.LU.64 R18, [R1+0x2f20] ;  /* 0x002f200001127983 */ /* 0x000ea80000300a00 */
[----:B------:R-:W3:-:S15]  /*33930*/  LDL.LU.64 R16, [R1+0x2f18] ;  /* 0x002f180001107983 */ /* 0x000ede0000300a00 */
[----:B------:R-:W-:-:S03]  /*33940*/  NOP ;  /* 0x0000000000007918 */ /* 0x000fc60000000000 */
[----:B------:R0:W-:Y:S04]  /*33950*/  STL.64 [R1+0x90], R8 ;  /* 0x0000900801007387 */ /* 0x0001e80000100a00 */
[----:B------:R1:W-:Y:S04]  /*33960*/  STL.64 [R1+0x98], R10 ;  /* 0x0000980a01007387 */ /* 0x0003e80000100a00 */
[----:B0-----:R-:W4:Y:S01]  /*33970*/  LDL.LU R8, [R1+0x50] ;  /* 0x0000500001087983 */ /* 0x001f220000300800 */
[----:B------:R-:W-:-:S03]  /*33980*/  IMAD.MOV.U32 R9, RZ, RZ, R0 ;  /* 0x000000ffff097224 */ /* 0x000fc600078e0000 */
[----:B------:R-:W5:Y:S04]  /*33990*/  LDL.LU R0, [R1+0x2f10] ;  /* 0x002f100001007983 */ /* 0x000f680000300800 */
[----:B-1----:R-:W4:Y:S04]  /*339a0*/  LDL.LU R10, [R1+0x58] ;  /* 0x00005800010a7983 */ /* 0x002f280000300800 */
[----:B------:R-:W4:Y:S01]  /*339b0*/  LDL.LU R11, [R1+0x5c] ;  /* 0x00005c00010b7983 */ /* 0x000f220000300800 */
[----:B------:R-:W-:Y:S01]  /*339c0*/  F2FP.F16.E4M3.UNPACK_B R28, R28.H1 ;  /* 0x0000001cff1c723e */ /* 0x000fe200030006ff */
[----:B------:R-:W-:Y:S01]  /*339d0*/  IMAD.MOV.U32 R6, RZ, RZ, R21 ;  /* 0x000000ffff067224 */ /* 0x000fe200078e0015 */
[----:B------:R-:W-:Y:S01]  /*339e0*/  F2FP.F16.E4M3.UNPACK_B R29, R29.H1 ;  /* 0x0000001dff1d723e */ /* 0x000fe200030006ff */
[----:B------:R-:W-:Y:S01]  /*339f0*/  IMAD.MOV.U32 R7, RZ, RZ, R23 ;  /* 0x000000ffff077224 */ /* 0x000fe200078e0017 */
[----:B------:R-:W2:Y:S04]  /*33a00*/  LDL.LU R3, [R1+0x104] ;  /* 0x0001040001037983 */ /* 0x000ea80000300800 */
[----:B------:R-:W2:Y:S02]  /*33a10*/  LDL R24, [R1+0xd8] ;  /* 0x0000d80001187983 */ /* 0x000ea40000100800 */
[----:B----4-:R-:W-:Y:S02]  /*33a20*/  HMMA.16816.F32 R4, R4, R28, R8 ;  /* 0x0000001c0404723c */ /* 0x010fe40000001808 */
[----:B-----5:R-:W0:-:S15]  /*33a30*/  LDSM.16.MT88.4 R8, [R0+UR7+0x12800] ;  /* 0x012800070008783b */ /* 0x020e1e0008004200 */
[----:B------:R-:W-:-:S06]  /*33a40*/  NOP ;  /* 0x0000000000007918 */ /* 0x000fcc0000000000 */
[----:B------:R-:W-:Y:S04]  /*33a50*/  STL.64 [R1+0x70], R4 ;  /* 0x0000700401007387 */ /* 0x000fe80000100a00 */
[----:B------:R-:W-:Y:S04]  /*33a60*/  STL.64 [R1+0x78], R6 ;  /* 0x0000780601007387 */ /* 0x000fe80000100a00 */
[----:B------:R-:W4:Y:S04]  /*33a70*/  LDL R13, [R1+0xdc] ;  /* 0x0000dc00010d7983 */ /* 0x000f280000100800 */
[----:B------:R-:W1:Y:S04]  /*33a80*/  LDSM.16.MT88.4 R4, [R0+UR7+0x12c00] ;  /* 0x012c00070004783b */ /* 0x000e680008004200 */
[----:B0-----:R3:W-:Y:S04]  /*33a90*/  STL [R1+0x2e9c], R9 ;  /* 0x002e9c0901007387 */ /* 0x0017e80000100800 */
[----:B------:R-:W-:Y:S04]  /*33aa0*/  STL [R1+0x2e98], R11 ;  /* 0x002e980b01007387 */ /* 0x000fe80000100800 */
[----:B------:R-:W-:Y:S01]  /*33ab0*/  STL [R1+0x2ef4], R10 ;  /* 0x002ef40a01007387 */ /* 0x000fe20000100800 */
[----:B---3--:R-:W-:-:S03]  /*33ac0*/  IMAD.MOV.U32 R9, RZ, RZ, R16 ;  /* 0x000000ffff097224 */ /* 0x008fc600078e0010 */
[----:B------:R0:W-:Y:S02]  /*33ad0*/  STL [R1+0x2ef0], R8 ;  /* 0x002ef00801007387 */ /* 0x0001e40000100800 */
[----:B0-----:R-:W-:Y:S02]  /*33ae0*/  IMAD.MOV.U32 R8, RZ, RZ, R22 ;  /* 0x000000ffff087224 */ /* 0x001fe400078e0016 */
[----:B------:R-:W3:Y:S04]  /*33af0*/  LDL.LU R22, [R1+0x2f0c] ;  /* 0x002f0c0001167983 */ /* 0x000ee80000300800 */
[----:B------:R-:W5:Y:S04]  /*33b00*/  LDL.LU R16, [R1+0x2f08] ;  /* 0x002f080001107983 */ /* 0x000f680000300800 */
[----:B------:R-:W2:Y:S04]  /*33b10*/  LDL.LU R10, [R1+0x48] ;  /* 0x00004800010a7983 */ /* 0x000ea80000300800 */
[----:B------:R-:W2:Y:S01]  /*33b20*/  LDL.LU R11, [R1+0x4c] ;  /* 0x00004c00010b7983 */ /* 0x000ea20000300800 */
[----:B------:R-:W-:Y:S01]  /*33b30*/  F2FP.F16.E4M3.UNPACK_B R2, R20.H1 ;  /* 0x00000014ff02723e */ /* 0x000fe200030006ff */
[----:B------:R-:W-:-:S02]  /*33b40*/  IMAD.MOV.U32 R20, RZ, RZ, R26 ;  /* 0x000000ffff147224 */ /* 0x000fc400078e001a */
[----:B--2---:R-:W-:Y:S04]  /*33b50*/  STL.64 [R1+0x2f00], R10 ;  /* 0x002f000a01007387 */ /* 0x004fe80000100a00 */
[----:B------:R0:W-:Y:S04]  /*33b60*/  STL.64 [R1+0x2ef8], R8 ;  /* 0x002ef80801007387 */ /* 0x0001e80000100a00 */
[----:B0-----:R-:W2:Y:S01]  /*33b70*/  LDL.LU R8, [R1+0xb0] ;  /* 0x0000b00001087983 */ /* 0x001ea20000300800 */
[----:B-----5:R-:W-:Y:S02]  /*33b80*/  IMAD.MOV.U32 R11, RZ, RZ, R16 ;  /* 0x000000ffff0b7224 */ /* 0x020fe400078e0010 */
[----:B------:R-:W-:-:S02]  /*33b90*/  IMAD.MOV.U32 R16, RZ, RZ, R17 ;  /* 0x000000ffff107224 */ /* 0x000fc400078e0011 */
[----:B------:R-:W-:Y:S02]  /*33ba0*/  IMAD.MOV.U32 R10, RZ, RZ, R18 ;  /* 0x000000ffff0a7224 */ /* 0x000fe400078e0012 */
[----:B------:R-:W-:Y:S02]  /*33bb0*/  IMAD.MOV.U32 R17, RZ, RZ, R19 ;  /* 0x000000ffff117224 */ /* 0x000fe400078e0013 */
[----:B---3--:R-:W-:Y:S02]  /*33bc0*/  IMAD.MOV.U32 R9, RZ, RZ, R22 ;  /* 0x000000ffff097224 */ /* 0x008fe400078e0016 */
[----:B------:R-:W-:Y:S02]  /*33bd0*/  IMAD.MOV.U32 R18, RZ, RZ, R21 ;  /* 0x000000ffff127224 */ /* 0x000fe400078e0015 */
[----:B------:R-:W-:Y:S02]  /*33be0*/  IMAD.MOV.U32 R19, RZ, RZ, R23 ;  /* 0x000000ffff137224 */ /* 0x000fe400078e0017 */
[----:B------:R-:W-:-:S02]  /*33bf0*/  IMAD.MOV.U32 R21, RZ, RZ, R15 ;  /* 0x000000ffff157224 */ /* 0x000fc400078e000f */
[----:B------:R-:W-:Y:S02]  /*33c00*/  IMAD.MOV.U32 R22, RZ, RZ, R25 ;  /* 0x000000ffff167224 */ /* 0x000fe400078e0019 */
[----:B------:R-:W-:Y:S01]  /*33c10*/  IMAD.MOV.U32 R23, RZ, RZ, R27 ;  /* 0x000000ffff177224 */ /* 0x000fe200078e001b */
[----:B-1----:R-:W-:Y:S04]  /*33c20*/  STL [R1+0x2ea4], R5 ;  /* 0x002ea40501007387 */ /* 0x002fe80000100800 */
[----:B------:R-:W-:Y:S04]  /*33c30*/  STL [R1+0x2ea0], R7 ;  /* 0x002ea00701007387 */ /* 0x000fe80000100800 */
[----:B------:R0:W-:Y:S04]  /*33c40*/  STL [R1+0x2e80], R0 ;  /* 0x002e800001007387 */ /* 0x0001e80000100800 */
[----:B0-----:R-:W3:Y:S01]  /*33c50*/  LDL.LU R0, [R1+0x38] ;  /* 0x0000380001007983 */ /* 0x001ee20000300800 */
[----:B--2---:R-:W-:Y:S03]  /*33c60*/  HMMA.16816.F32 R20, R20, R28, R8 ;  /* 0x0000001c1414723c */ /* 0x004fe60000001808 */
[----:B------:R-:W2:Y:S04]  /*33c70*/  LDL.LU.64 R10, [R1+0x2f00] ;  /* 0x002f0000010a7983 */ /* 0x000ea80000300a00 */
[----:B------:R-:W2:-:S15]  /*33c80*/  LDL.LU.64 R8, [R1+0x2ef8] ;  /* 0x002ef80001087983 */ /* 0x000e9e0000300a00 */
[----:B------:R-:W-:-:S01]  /*33c90*/  NOP ;  /* 0x0000000000007918 */ /* 0x000fc20000000000 */
[----:B------:R0:W-:Y:S04]  /*33ca0*/  STL.64 [R1+0x50], R20 ;  /* 0x0000501401007387 */ /* 0x0001e80000100a00 */
[----:B------:R1:W-:Y:S04]  /*33cb0*/  STL.64 [R1+0x58], R22 ;  /* 0x0000581601007387 */ /* 0x0003e80000100a00 */
[----:B0-----:R-:W5:Y:S04]  /*33cc0*/  LDL.LU R20, [R1+0x80] ;  /* 0x0000800001147983 */ /* 0x001f680000300800 */
[----:B------:R-:W5:Y:S04]  /*33cd0*/  LDL.LU R21, [R1+0x84] ;  /* 0x0000840001157983 */ /* 0x000f680000300800 */
[----:B-1----:R-:W5:Y:S04]  /*33ce0*/  LDL.LU R22, [R1+0x88] ;  /* 0x0000880001167983 */ /* 0x002f680000300800 */
[----:B------:R-:W5:Y:S01]  /*33cf0*/  LDL.LU R23, [R1+0x8c] ;  /* 0x00008c0001177983 */ /* 0x000f620000300800 */
[----:B------:R-:W-:-:S03]  /*33d00*/  F2FP.F16.E4M3.UNPACK_B R3, R3.H1 ;  /* 0x00000003ff03723e */ /* 0x000fc600030006ff */
[----:B------:R-:W3:Y:S04]  /*33d10*/  LDL.LU R28, [R1+0xe8] ;  /* 0x0000e800011c7983 */ /* 0x000ee80000300800 */
[----:B------:R-:W3:Y:S01]  /*33d20*/  LDL.LU R29, [R1+0xec] ;  /* 0x0000ec00011d7983 */ /* 0x000ee20000300800 */
[----:B-----5:R-:W-:Y:S07]  /*33d30*/  HMMA.16816.F32 R20, R16, R2, R20 ;  /* 0x000000021014723c */ /* 0x020fee0000001814 */
[----:B------:R-:W-:-:S02]  /*33d40*/  IMAD.MOV.U32 R16, RZ, RZ, R26 ;  /* 0x000000ffff107224 */ /* 0x000fc400078e001a */
[----:B------:R-:W-:Y:S02]  /*33d50*/  IMAD.MOV.U32 R17, RZ, RZ, R15 ;  /* 0x000000ffff117224 */ /* 0x000fe400078e000f */
[----:B------:R-:W-:Y:S02]  /*33d60*/  IMAD.MOV.U32 R18, RZ, RZ, R25 ;  /* 0x000000ffff127224 */ /* 0x000fe400078e0019 */
[----:B------:R-:W-:-:S07]  /*33d70*/  IMAD.MOV.U32 R19, RZ, RZ, R27 ;  /* 0x000000ffff137224 */ /* 0x000fce00078e001b */
[----:B--2---:R-:W-:Y:S03]  /*33d80*/  HMMA.16816.F32 R16, R16, R2, R8 ;  /* 0x000000021010723c */ /* 0x004fe60000001808 */
[----:B------:R-:W-:Y:S04]  /*33d90*/  STL.64 [R1+0x60], R20 ;  /* 0x0000601401007387 */ /* 0x000fe80000100a00 */
[----:B------:R-:W-:Y:S04]  /*33da0*/  STL.64 [R1+0x68], R22 ;  /* 0x0000681601007387 */ /* 0x000fe80000100a00 */
[----:B------:R-:W2:Y:S01]  /*33db0*/  LDL.LU R27, [R1+0x30] ;  /* 0x00003000011b7983 */ /* 0x000ea20000300800 */
[----:B----4-:R-:W-:-:S03]  /*33dc0*/  F2FP.F16.E4M3.UNPACK_B R25, R13 ;  /* 0x0000000dff19723e */ /* 0x010fc600020006ff */
[----:B------:R-:W4:Y:S04]  /*33dd0*/  LDL.LU R10, [R1+0x2ef4] ;  /* 0x002ef400010a7983 */ /* 0x000f280000300800 */
[----:B------:R-:W5:Y:S04]  /*33de0*/  LDL.LU R8, [R1+0x2ef0] ;  /* 0x002ef00001087983 */ /* 0x000f680000300800 */
[----:B------:R0:W-:Y:S01]  /*33df0*/  STL.64 [R1+0x40], R16 ;  /* 0x0000401001007387 */ /* 0x0001e20000100a00 */
[----:B------:R-:W-:Y:S02]  /*33e00*/  IMAD.MOV.U32 R13, RZ, RZ, R18 ;  /* 0x000000ffff0d7224 */ /* 0x000fe400078e0012 */
[----:B------:R-:W-:Y:S01]  /*33e10*/  IMAD.MOV.U32 R15, RZ, RZ, R19 ;  /* 0x000000ffff0f7224 */ /* 0x000fe200078e0013 */
[----:B0-----:R-:W4:Y:S04]  /*33e20*/  LDL.LU R16, [R1+0x10] ;  /* 0x0000100001107983 */ /* 0x001f280000300800 */
[----:B------:R-:W4:Y:S04]  /*33e30*/  LDL.LU R17, [R1+0x14] ;  /* 0x0000140001117983 */ /* 0x000f280000300800 */
[----:B------:R-:W4:Y:S04]  /*33e40*/  LDL.LU R18, [R1+0x18] ;  /* 0x0000180001127983 */ /* 0x000f280000300800 */
[----:B------:R-:W4:Y:S01]  /*33e50*/  LDL.LU R19, [R1+0x1c] ;  /* 0x00001c0001137983 */ /* 0x000f220000300800 */
[----:B------:R-:W-:Y:S01]  /*33e60*/  F2FP.F16.E4M3.UNPACK_B R24, R24 ;  /* 0x00000018ff18723e */ /* 0x000fe200020006ff */
[----:B------:R-:W-:-:S02]  /*33e70*/  IMAD.MOV.U32 R20, RZ, RZ, R12 ;  /* 0x000000ffff147224 */ /* 0x000fc400078e000c */
[----:B------:R-:W-:Y:S02]  /*33e80*/  IMAD.MOV.U32 R21, RZ, RZ, R14 ;  /* 0x000000ffff157224 */ /* 0x000fe400078e000e */
[----:B---3--:R-:W-:Y:S01]  /*33e90*/  IMAD.MOV.U32 R23, RZ, RZ, R0 ;  /* 0x000000ffff177224 */ /* 0x008fe200078e0000 */
[----:B------:R-:W-:Y:S04]  /*33ea0*/  STL.64 [R1+0x2ee8], R14 ;  /* 0x002ee80e01007387 */ /* 0x000fe80000100a00 */
[----:B------:R0:W-:Y:S01]  /*33eb0*/  STL.64 [R1+0x2ee0], R12 ;  /* 0x002ee00c01007387 */ /* 0x0001e20000100a00 */
[----:B--2---:R-:W-:-:S07]  /*33ec0*/  IMAD.MOV.U32 R22, RZ, RZ, R27 ;  /* 0x000000ffff167224 */ /* 0x004fce00078e001b */
[----:B----4-:R-:W-:-:S15]  /*33ed0*/  HMMA.16816.F32 R16, R20, R24, R16 ;  /* 0x000000181410723c */ /* 0x010fde0000001810 */
[----:B------:R-:W-:-:S09]  /*33ee0*/  NOP ;  /* 0x0000000000007918 */ /* 0x000fd20000000000 */
[----:B------:R-:W-:Y:S02]  /*33ef0*/  IMAD.MOV.U32 R5, RZ, RZ, R16 ;  /* 0x000000ffff057224 */ /* 0x000fe400078e0010 */
[----:B------:R-:W-:Y:S02]  /*33f00*/  IMAD.MOV.U32 R16, RZ, RZ, R12 ;  /* 0x000000ffff107224 */ /* 0x000fe400078e000c */
[----:B------:R-:W-:Y:S01]  /*33f10*/  IMAD.MOV.U32 R7, RZ, RZ, R17 ;  /* 0x000000ffff077224 */ /* 0x000fe200078e0011 */
[----:B0-----:R-:W2:Y:S01]  /*33f20*/  LDL.LU R12, [R1+0xa0] ;  /* 0x0000a000010c7983 */ /* 0x001ea20000300800 */
[----:B------:R-:W-:-:S03]  /*33f30*/  IMAD.MOV.U32 R17, RZ, RZ, R14 ;  /* 0x000000ffff117224 */ /* 0x000fc600078e000e */
[----:B------:R-:W2:Y:S04]  /*33f40*/  LDL.LU R13, [R1+0xa4] ;  /* 0x0000a400010d7983 */ /* 0x000ea80000300800 */
[----:B------:R-:W2:Y:S04]  /*33f50*/  LDL.LU R14, [R1+0xa8] ;  /* 0x0000a800010e7983 */ /* 0x000ea80000300800 */
[----:B------:R-:W2:Y:S01]  /*33f60*/  LDL.LU R15, [R1+0xac] ;  /* 0x0000ac00010f7983 */ /* 0x000ea20000300800 */
[----:B-----5:R-:W-:Y:S02]  /*33f70*/  IMAD.MOV.U32 R20, RZ, RZ, R8 ;  /* 0x000000ffff147224 */ /* 0x020fe400078e0008 */
[----:B------:R-:W-:-:S02]  /*33f80*/  IMAD.MOV.U32 R21, RZ, RZ, R10 ;  /* 0x000000ffff157224 */ /* 0x000fc400078e000a */
        /* <DEDUP_REMOVED lines=8> */
[----:B0-----:R-:W4:Y:S04]  /*34010*/  LDL.LU R20, [R1] ;  /* 0x0000000001147983 */ /* 0x001f280000300800 */
[----:B------:R-:W4:Y:S04]  /*34020*/  LDL.LU R21, [R1+0x4] ;  /* 0x0000040001157983 */ /* 0x000f280000300800 */
[----:B-1----:R-:W4:Y:S04]  /*34030*/  LDL.LU R22, [R1+0x8] ;  /* 0x0000080001167983 */ /* 0x002f280000300800 */
[----:B------:R-:W4:Y:S01]  /*34040*/  LDL.LU R23, [R1+0xc] ;  /* 0x00000c0001177983 */ /* 0x000f220000300800 */
[----:B------:R-:W-:Y:S01]  /*34050*/  IMAD.MOV.U32 R9, RZ, RZ, R18 ;  /* 0x000000ffff097224 */ /* 0x000fe200078e0012 */
[----:B------:R-:W-:Y:S01]  /*34060*/  F2FP.F16.E4M3.UNPACK_B R2, R28 ;  /* 0x0000001cff02723e */ /* 0x000fe200020006ff */
[----:B------:R-:W-:Y:S01]  /*34070*/  IMAD.MOV.U32 R11, RZ, RZ, R19 ;  /* 0x000000ffff0b7224 */ /* 0x000fe200078e0013 */
[----:B------:R-:W-:Y:S01]  /*34080*/  F2FP.F16.E4M3.UNPACK_B R3, R29 ;  /* 0x0000001dff03723e */ /* 0x000fe200020006ff */
[----:B------:R-:W-:Y:S01]  /*34090*/  IMAD.MOV.U32 R18, RZ, RZ, R27 ;  /* 0x000000ffff127224 */ /* 0x000fe200078e001b */
[----:B------:R-:W5:Y:S01]  /*340a0*/  LDL R24, [R1+0xf8] ;  /* 0x0000f80001187983 */ /* 0x000f620000100800 */
[----:B------:R-:W-:-:S03]  /*340b0*/  IMAD.MOV.U32 R19, RZ, RZ, R0 ;  /* 0x000000ffff137224 */ /* 0x000fc600078e0000 */
[----:B------:R-:W5:Y:S04]  /*340c0*/  LDL R25, [R1+0xfc] ;  /* 0x0000fc0001197983 */ /* 0x000f680000100800 */
        /* <DEDUP_REMOVED lines=33> */
[----:B----4-:R-:W-:Y:S07]  /*342e0*/  HMMA.16816.F32 R16, R16, R24, R20 ;  /* 0x000000181010723c */ /* 0x010fee0000001814 */
[----:B---3--:R-:W-:-:S15]  /*342f0*/  IMAD.MOV.U32 R20, RZ, RZ, R12 ;  /* 0x000000ffff147224 */ /* 0x008fde00078e000c */
[----:B------:R-:W-:-:S01]  /*34300*/  NOP ;  /* 0x0000000000007918 */ /* 0x000fc20000000000 */
[----:B------:R0:W-:Y:S04]  /*34310*/  STL.64 [R1+0x70], R16 ;  /* 0x0000701001007387 */ /* 0x0001e80000100a00 */
[----:B------:R-:W-:Y:S04]  /*34320*/  STL.64 [R1+0x78], R18 ;  /* 0x0000781201007387 */ /* 0x000fe80000100a00 */
[----:B------:R-:W3:Y:S04]  /*34330*/  LDL.LU R12, [R1+0xdc] ;  /* 0x0000dc00010c7983 */ /* 0x000ee80000300800 */
[----:B------:R-:W-:Y:S01]  /*34340*/  STL.64 [R1+0x2ec8], R10 ;  /* 0x002ec80a01007387 */ /* 0x000fe20000100a00 */
[----:B0-----:R-:W-:-:S03]  /*34350*/  IMAD.MOV.U32 R16, RZ, RZ, R8 ;  /* 0x000000ffff107224 */ /* 0x001fc600078e0008 */
[----:B------:R0:W-:Y:S01]  /*34360*/  STL.64 [R1+0x2ec0], R8 ;  /* 0x002ec00801007387 */ /* 0x0001e20000100a00 */
[----:B------:R-:W-:-:S03]  /*34370*/  IMAD.MOV.U32 R17, RZ, RZ, R10 ;  /* 0x000000ffff117224 */ /* 0x000fc600078e000a */
[----:B0-----:R-:W4:Y:S04]  /*34380*/  LDL.LU R8, [R1+0x50] ;  /* 0x0000500001087983 */ /* 0x001f280000300800 */
[----:B------:R-:W4:Y:S04]  /*34390*/  LDL.LU R9, [R1+0x54] ;  /* 0x0000540001097983 */ /* 0x000f280000300800 */
[----:B------:R-:W4:Y:S04]  /*343a0*/  LDL.LU R10, [R1+0x58] ;  /* 0x00005800010a7983 */ /* 0x000f280000300800 */
[----:B------:R-:W4:Y:S01]  /*343b0*/  LDL.LU R11, [R1+0x5c] ;  /* 0x00005c00010b7983 */ /* 0x000f220000300800 */
[----:B------:R-:W-:-:S02]  /*343c0*/  IMAD.MOV.U32 R18, RZ, RZ, R4 ;  /* 0x000000ffff127224 */ /* 0x000fc400078e0004 */
[----:B------:R-:W-:Y:S02]  /*343d0*/  IMAD.MOV.U32 R19, RZ, RZ, R6 ;  /* 0x000000ffff137224 */ /* 0x000fe400078e0006 */
[----:B--2---:R-:W-:Y:S02]  /*343e0*/  IMAD.MOV.U32 R21, RZ, RZ, R14 ;  /* 0x000000ffff157224 */ /* 0x004fe400078e000e */
[----:B------:R-:W2:Y:S01]  /*343f0*/  LDL.LU R14, [R1+0x34] ;  /* 0x00003400010e7983 */ /* 0x000ea20000300800 */
[----:B------:R-:W-:-:S03]  /*34400*/  IMAD.MOV.U32 R22, RZ, RZ, R27 ;  /* 0x000000ffff167224 */ /* 0x000fc600078e001b */
[----:B------:R-:W5:Y:S01]  /*34410*/  LDL R27, [R1+0x138] ;  /* 0x00013800011b7983 */ /* 0x000f620000100800 */
[----:B----4-:R-:W-:Y:S03]  /*34420*/  HMMA.16816.F32 R16, R16, R24, R8 ;  /* 0x000000181010723c */ /* 0x010fe60000001808 */
[----:B------:R-:W4:Y:S04]  /*34430*/  LDL.LU.64 R10, [R1+0x2ec8] ;  /* 0x002ec800010a7983 */ /* 0x000f280000300a00 */
[----:B------:R-:W2:-:S15]  /*34440*/  LDL.LU.64 R8, [R1+0x2ec0] ;  /* 0x002ec00001087983 */ /* 0x000e9e0000300a00 */
[----:B------:R-:W-:-:S01]  /*34450*/  NOP ;  /* 0x0000000000007918 */ /* 0x000fc20000000000 */
[----:B------:R0:W-:Y:S04]  /*34460*/  STL.64 [R1+0xc0], R16 ;  /* 0x0000c01001007387 */ /* 0x0001e80000100a00 */
[----:B------:R1:W-:Y:S04]  /*34470*/  STL [R1+0xc8], R18 ;  /* 0x0000c81201007387 */ /* 0x0003e80000100800 */
[----:B------:R-:W3:Y:S01]  /*34480*/  LDL.LU R25, [R1+0xd8] ;  /* 0x0000d80001197983 */ /* 0x000ee20000300800 */
[----:B------:R-:W-:-:S03]  /*34490*/  IMAD.MOV.U32 R23, RZ, RZ, R0 ;  /* 0x000000ffff177224 */ /* 0x000fc600078e0000 */
[----:B0-----:R-:W4:Y:S01]  /*344a0*/  LDL.LU R16, [R1+0x60] ;  /* 0x0000600001107983 */ /* 0x001f220000300800 */
[----:B------:R-:W-:-:S03]  /*344b0*/  IMAD.MOV.U32 R0, RZ, RZ, R19 ;  /* 0x000000ffff007224 */ /* 0x000fc600078e0013 */
[----:B------:R-:W4:Y:S04]  /*344c0*/  LDL.LU R17, [R1+0x64] ;  /* 0x0000640001117983 */ /* 0x000f280000300800 */
[----:B-1----:R-:W4:Y:S04]  /*344d0*/  LDL.LU R18, [R1+0x68] ;  /* 0x0000680001127983 */ /* 0x002f280000300800 */
[----:B------:R-:W4:Y:S04]  /*344e0*/  LDL.LU R19, [R1+0x6c] ;  /* 0x00006c0001137983 */ /* 0x000f280000300800 */
[----:B-----5:R-:W-:Y:S01]  /*344f0*/  STL.64 [R1+0x2eb0], R26 ;  /* 0x002eb01a01007387 */ /* 0x020fe20000100a00 */
[----:B------:R-:W-:-:S02]  /*34500*/  F2FP.F16.E4M3.UNPACK_B R2, R2 ;  /* 0x00000002ff02723e */ /* 0x000fc400020006ff */
[----:B------:R-:W-:Y:S02]  /*34510*/  F2FP.F16.E4M3.UNPACK_B R3, R3 ;  /* 0x00000003ff03723e */ /* 0x000fe400020006ff */
[----:B---3--:R-:W-:Y:S02]  /*34520*/  F2FP.F16.E4M3.UNPACK_B R24, R25.H1 ;  /* 0x00000019ff18723e */ /* 0x008fe400030006ff */
[----:B------:R-:W-:-:S05]  /*34530*/  F2FP.F16.E4M3.UNPACK_B R25, R12.H1 ;  /* 0x0000000cff19723e */ /* 0x000fca00030006ff */
[----:B------:R0:W-:Y:S04]  /*34540*/  STL.64 [R1+0x2ea8], R24 ;  /* 0x002ea81801007387 */ /* 0x0001e80000100a00 */
[----:B0-----:R-:W3:Y:S04]  /*34550*/  LDL.LU R24, [R1+0x40] ;  /* 0x0000400001187983 */ /* 0x001ee80000300800 */
[----:B------:R-:W3:Y:S01]  /*34560*/  LDL.LU R25, [R1+0x44] ;  /* 0x0000440001197983 */ /* 0x000ee20000300800 */
[----:B----4-:R-:W-:Y:S01]  /*34570*/  HMMA.16816.F32 R16, R20, R2, R16 ;  /* 0x000000021410723c */ /* 0x010fe20000001810 */
[----:B------:R-:W-:-:S02]  /*34580*/  IMAD.MOV.U32 R26, RZ, RZ, R13 ;  /* 0x000000ffff1a7224 */ /* 0x000fc400078e000d */
[----:B------:R-:W4:Y:S01]  /*34590*/  LDL.LU R13, [R1+0x2ebc] ;  /* 0x002ebc00010d7983 */ /* 0x000f220000300800 */
[----:B------:R-:W-:-:S03]  /*345a0*/  IMAD.MOV.U32 R27, RZ, RZ, R15 ;  /* 0x000000ffff1b7224 */ /* 0x000fc600078e000f */
[----:B------:R-:W5:-:S15]  /*345b0*/  LDL.LU R15, [R1+0x2eb8] ;  /* 0x002eb800010f7983 */ /* 0x000f5e0000300800 */
[----:B------:R-:W-:-:S01]  /*345c0*/  NOP ;  /* 0x0000000000007918 */ /* 0x000fc20000000000 */
[----:B------:R2:W-:Y:S01]  /*345d0*/  STL.64 [R1+0x60], R16 ;  /* 0x0000601001007387 */ /* 0x0005e20000100a00 */
[----:B------:R-:W-:Y:S02]  /*345e0*/  IMAD.MOV.U32 R12, RZ, RZ, R19 ;  /* 0x000000ffff0c7224 */ /* 0x000fe400078e0013 */
[----:B------:R-:W-:Y:S01]  /*345f0*/  IMAD.MOV.U32 R19, RZ, RZ, R6 ;  /* 0x000000ffff137224 */ /* 0x000fe200078e0006 */
[----:B------:R0:W-:Y:S01]  /*34600*/  STL [R1+0x68], R18 ;  /* 0x0000681201007387 */ /* 0x0001e20000100800 */
[----:B--2---:R-:W-:Y:S02]  /*34610*/  IMAD.MOV.U32 R16, RZ, RZ, R8 ;  /* 0x000000ffff107224 */ /* 0x004fe400078e0008 */
[----:B------:R-:W-:Y:S01]  /*34620*/  IMAD.MOV.U32 R17, RZ, RZ, R10 ;  /* 0x000000ffff117224 */ /* 0x000fe200078e000a */
[----:B------:R-:W2:Y:S01]  /*34630*/  LDL.LU R8, [R1+0x3c] ;  /* 0x00003c0001087983 */ /* 0x000ea20000300800 */
[----:B0-----:R-:W-:-:S07]  /*34640*/  IMAD.MOV.U32 R18, RZ, RZ, R4 ;  /* 0x000000ffff127224 */ /* 0x001fce00078e0004 */
[----:B---3--:R-:W-:Y:S01]  /*34650*/  HMMA.16816.F32 R16, R16, R2, R24 ;  /* 0x000000021010723c */ /* 0x008fe20000001818 */
[----:B------:R-:W3:Y:S04]  /*34660*/  LDL.LU.64 R26, [R1+0x2eb0] ;  /* 0x002eb000011a7983 */ /* 0x000ee80000300a00 */
[----:B------:R-:W3:Y:S01]  /*34670*/  LDL.LU.64 R24, [R1+0x2ea8] ;  /* 0x002ea80001187983 */ /* 0x000ee20000300a00 */
[----:B----4-:R-:W-:Y:S02]  /*34680*/  IMAD.MOV.U32 R20, RZ, RZ, R13 ;  /* 0x000000ffff147224 */ /* 0x010fe400078e000d */
[----:B-----5:R-:W-:Y:S02]  /*34690*/  IMAD.MOV.U32 R21, RZ, RZ, R15 ;  /* 0x000000ffff157224 */ /* 0x020fe400078e000f */
[----:B------:R-:W-:-:S13]  /*346a0*/  IMAD.MOV.U32 R22, RZ, RZ, R14 ;  /* 0x000000ffff167224 */ /* 0x000fda00078e000e */
[----:B------:R0:W-:Y:S04]  /*346b0*/  STL.64 [R1+0x40], R16 ;  /* 0x0000401001007387 */ /* 0x0001e80000100a00 */
[----:B------:R1:W-:Y:S01]  /*346c0*/  STL.64 [R1+0x48], R18 ;  /* 0x0000481201007387 */ /* 0x0003e20000100a00 */
[----:B0-----:R-:W-:Y:S02]  /*346d0*/  IMAD.MOV.U32 R16, RZ, RZ, R5 ;  /* 0x000000ffff107224 */ /* 0x001fe400078e0005 */
[----:B------:R-:W-:Y:S01]  /*346e0*/  IMAD.MOV.U32 R17, RZ, RZ, R7 ;  /* 0x000000ffff117224 */ /* 0x000fe200078e0007 */
[----:B------:R-:W4:Y:S01]  /*346f0*/  LDL.LU R5, [R1+0x2ea4] ;  /* 0x002ea40001057983 */ /* 0x000f220000300800 */
[----:B--2---:R-:W-:Y:S02]  /*34700*/  IMAD.MOV.U32 R23, RZ, RZ, R8 ;  /* 0x000000ffff177224 */ /* 0x004fe400078e0008 */
[----:B-1----:R-:W-:Y:S01]  /*34710*/  IMAD.MOV.U32 R18, RZ, RZ, R9 ;  /* 0x000000ffff127224 */ /* 0x002fe200078e0009 */
[----:B------:R-:W2:Y:S01]  /*34720*/  LDL.LU R7, [R1+0x2ea0] ;  /* 0x002ea00001077983 */ /* 0x000ea20000300800 */
[----:B------:R-:W-:-:S03]  /*34730*/  IMAD.MOV.U32 R19, RZ, RZ, R11 ;  /* 0x000000ffff137224 */ /* 0x000fc600078e000b */
[----:B------:R-:W5:Y:S04]  /*34740*/  LDL.LU R9, [R1+0x2e9c] ;  /* 0x002e9c0001097983 */ /* 0x000f680000300800 */
[----:B------:R-:W4:Y:S01]  /*34750*/  LDL.LU R11, [R1+0x2e98] ;  /* 0x002e9800010b7983 */ /* 0x000f220000300800 */
[----:B---3--:R-:W-:Y:S07]  /*34760*/  HMMA.16816.F32 R20, R20, R24, R16 ;  /* 0x000000181414723c */ /* 0x008fee0000001810 */
[----:B------:R-:W-:-:S02]  /*34770*/  IMAD.MOV.U32 R16, RZ, RZ, R13 ;  /* 0x000000ffff107224 */ /* 0x000fc400078e000d */
[----:B------:R-:W-:Y:S02]  /*34780*/  IMAD.MOV.U32 R18, RZ, RZ, R14 ;  /* 0x000000ffff127224 */ /* 0x000fe400078e000e */
[----:B------:R-:W-:-:S12]  /*34790*/  IMAD.MOV.U32 R17, RZ, RZ, R15 ;  /* 0x000000ffff117224 */ /* 0x000fd800078e000f */
[----:B------:R-:W-:Y:S04]  /*347a0*/  STL.64 [R1+0x20], R20 ;  /* 0x0000201401007387 */ /* 0x000fe80000100a00 */
[----:B------:R-:W-:Y:S04]  /*347b0*/  STL.64 [R1+0x28], R22 ;  /* 0x0000281601007387 */ /* 0x000fe80000100a00 */
[----:B------:R-:W-:Y:S04]  /*347c0*/  STL.64 [R1+0x2e90], R14 ;  /* 0x002e900e01007387 */ /* 0x000fe80000100a00 */
[----:B------:R0:W-:Y:S04]  /*347d0*/  STL.64 [R1+0x2e88], R12 ;  /* 0x002e880c01007387 */ /* 0x0001e80000100a00 */
[----:B0-----:R-:W3:Y:S04]  /*347e0*/  LDL.LU R12, [R1+0x10] ;  /* 0x00001000010c7983 */ /* 0x001ee80000300800 */
[----:B------:R-:W3:Y:S04]  /*347f0*/  LDL.LU R13, [R1+0x14] ;  /* 0x00001400010d7983 */ /* 0x000ee80000300800 */
[----:B------:R-:W3:Y:S04]  /*34800*/  LDL.LU R14, [R1+0x18] ;  /* 0x00001800010e7983 */ /* 0x000ee80000300800 */
[----:B------:R-:W3:Y:S01]  /*34810*/  LDL.LU R15, [R1+0x1c] ;  /* 0x00001c00010f7983 */ /* 0x000ee20000300800 */
[----:B-----5:R-:W-:-:S02]  /*34820*/  IMAD.MOV.U32 R20, RZ, RZ, R9 ;  /* 0x000000ffff147224 */ /* 0x020fc400078e0009 */
[----:B----4-:R-:W-:Y:S02]  /*34830*/  IMAD.MOV.U32 R21, RZ, RZ, R11 ;  /* 0x000000ffff157224 */ /* 0x010fe400078e000b */
[----:B------:R-:W-:Y:S02]  /*34840*/  IMAD.MOV.U32 R22, RZ, RZ, R5 ;  /* 0x000000ffff167224 */ /* 0x000fe400078e0005 */
[----:B--2---:R-:W-:-:S07]  /*34850*/  IMAD.MOV.U32 R23, RZ, RZ, R7 ;  /* 0x000000ffff177224 */ /* 0x004fce00078e0007 */
[----:B---3--:R-:W-:Y:S01]  /*34860*/  HMMA.16816.F32 R20, R20, R24, R12 ;  /* 0x000000181414723c */ /* 0x008fe2000000180c */
[----:B------:R-:W2:Y:S04]  /*34870*/  LDL.LU.64 R14, [R1+0x2e90] ;  /* 0x002e9000010e7983 */ /* 0x000ea80000300a00 */
[----:B------:R-:W3:-:S15]  /*34880*/  LDL.LU.64 R12, [R1+0x2e88] ;  /* 0x002e8800010c7983 */ /* 0x000ede0000300a00 */
[----:B------:R-:W-:-:S03]  /*34890*/  NOP ;  /* 0x0000000000007918 */ /* 0x000fc60000000000 */
[----:B------:R0:W-:Y:S04]  /*348a0*/  STL.64 [R1+0xb0], R20 ;  /* 0x0000b01401007387 */ /* 0x0001e80000100a00 */
[----:B------:R1:W-:Y:S04]  /*348b0*/  STL.64 [R1+0xb8], R22 ;  /* 0x0000b81601007387 */ /* 0x0003e80000100a00 */
[----:B0-----:R-:W4:Y:S04]  /*348c0*/  LDL.LU R20, [R1] ;  /* 0x0000000001147983 */ /* 0x001f280000300800 */
[----:B------:R-:W4:Y:S04]  /*348d0*/  LDL.LU R21, [R1+0x4] ;  /* 0x0000040001157983 */ /* 0x000f280000300800 */
[----:B-1----:R-:W4:Y:S01]  /*348e0*/  LDL.LU R22, [R1+0x8] ;  /* 0x0000080001167983 */ /* 0x002f220000300800 */
[----:B------:R-:W-:-:S03]  /*348f0*/  IMAD.MOV.U32 R23, RZ, RZ, R26 ;  /* 0x000000ffff177224 */ /* 0x000fc600078e001a */
[----:B------:R-:W5:Y:S01]  /*34900*/  LDL.LU R26, [R1+0x2e84] ;  /* 0x002e8400011a7983 */ /* 0x000f620000300800 */
[----:B------:R-:W-:Y:S01]  /*34910*/  F2FP.F16.E4M3.UNPACK_B R28, R28.H1 ;  /* 0x0000001cff1c723e */ /* 0x000fe200030006ff */
[----:B------:R-:W-:Y:S01]  /*34920*/  IMAD.MOV.U32 R19, RZ, RZ, R8 ;  /* 0x000000ffff137224 */ /* 0x000fe200078e0008 */
[----:B------:R-:W-:Y:S01]  /*34930*/  F2FP.F16.E4M3.UNPACK_B R29, R29.H1 ;  /* 0x0000001dff1d723e */ /* 0x000fe200030006ff */
[----:B------:R-:W2:Y:S04]  /*34940*/  LDL.LU R3, [R1+0xf8] ;  /* 0x0000f80001037983 */ /* 0x000ea80000300800 */
[----:B------:R-:W2:Y:S02]  /*34950*/  LDL.LU R10, [R1+0xfc] ;  /* 0x0000fc00010a7983 */ /* 0x000ea40000300800 */
[----:B----4-:R-:W-:Y:S02]  /*34960*/  HMMA.16816.F32 R16, R16, R28, R20 ;  /* 0x0000001c1010723c */ /* 0x010fe40000001814 */
[----:B------:R-:W0:-:S15]  /*34970*/  LDSM.16.M88.4 R20, [R27+UR7+0x80] ;  /* 0x000080071b14783b */ /* 0x000e1e0008000200 */
[----:B------:R-:W-:-:S06]  /*34980*/  NOP ;  /* 0x0000000000007918 */ /* 0x000fcc0000000000 */
[----:B------:R-:W-:Y:S04]  /*34990*/  STL.64 [R1+0x50], R16 ;  /* 0x0000501001007387 */ /* 0x000fe80000100a00 */
[----:B------:R1:W-:Y:S04]  /*349a0*/  STL.64 [R1+0x58], R18 ;  /* 0x0000581201007387 */ /* 0x0003e80000100a00 */
[----:B0-----:R-:W-:Y:S01]  /*349b0*/  STL.64 [R1+0xd0], R20 ;  /* 0x0000d01401007387 */ /* 0x001fe20000100a00 */
[----:B------:R-:W-:Y:S02]  /*349c0*/  IMAD.MOV.U32 R6, RZ, RZ, R20 ;  /* 0x000000ffff067224 */ /* 0x000fe400078e0014 */
[----:B------:R-:W-:Y:S01]  /*349d0*/  IMAD.MOV.U32 R4, RZ, RZ, R21 ;  /* 0x000000ffff047224 */ /* 0x000fe200078e0015 */
[----:B------:R-:W-:Y:S04]  /*349e0*/  STL.64 [R1+0xd8], R22 ;  /* 0x0000d81601007387 */ /* 0x000fe80000100a00 */
[----:B-----5:R-:W0:Y:S04]  /*349f0*/  LDSM.16.MT88.4 R20, [R26+UR7+0x13000] ;  /* 0x013000071a14783b */ /* 0x020e280008004200 */
[----:B------:R-:W4:Y:S01]  /*34a00*/  LDSM.16.MT88.4 R24, [R26+UR7+0x13400] ;  /* 0x013400071a18783b */ /* 0x000f220008004200 */
[----:B-1----:R-:W-:-:S02]  /*34a10*/  IMAD.MOV.U32 R18, RZ, RZ, R5 ;  /* 0x000000ffff127224 */ /* 0x002fc400078e0005 */
[----:B------:R-:W-:Y:S01]  /*34a20*/  IMAD.MOV.U32 R19, RZ, RZ, R7 ;  /* 0x000000ffff137224 */ /* 0x000fe200078e0007 */
[----:B0-----:R-:W-:Y:S04]  /*34a30*/  STL [R1+0x2df8], R21 ;  /* 0x002df81501007387 */ /* 0x001fe80000100800 */
[----:B------:R-:W-:Y:S04]  /*34a40*/  STL [R1+0x2df4], R23 ;  /* 0x002df41701007387 */ /* 0x000fe80000100800 */
[----:B------:R-:W-:Y:S04]  /*34a50*/  STL [R1+0x2e44], R22 ;  /* 0x002e441601007387 */ /* 0x000fe80000100800 */
[----:B------:R-:W-:Y:S04]  /*34a60*/  STL [R1+0x2e40], R20 ;  /* 0x002e401401007387 */ /* 0x000fe80000100800 */
[----:B----4-:R-:W-:Y:S04]  /*34a70*/  STL [R1+0x2dfc], R25 ;  /* 0x002dfc1901007387 */ /* 0x010fe80000100800 */
[----:B------:R-:W-:Y:S04]  /*34a80*/  STL [R1+0x2df0], R27 ;  /* 0x002df01b01007387 */ /* 0x000fe80000100800 */
[----:B------:R-:W-:Y:S04]  /*34a90*/  STL [R1+0x2e4c], R26 ;  /* 0x002e4c1a01007387 */ /* 0x000fe80000100800 */
[----:B------:R-:W-:Y:S04]  /*34aa0*/  STL [R1+0x2e48], R24 ;  /* 0x002e481801007387 */ /* 0x000fe80000100800 */
[----:B------:R-:W-:Y:S04]  /*34ab0*/  STL.64 [R1+0x2e68], R6 ;  /* 0x002e680601007387 */ /* 0x000fe80000100a00 */
[----:B------:R0:W-:Y:S04]  /*34ac0*/  STL.64 [R1+0x2e60], R4 ;  /* 0x002e600401007387 */ /* 0x0001e80000100a00 */
[----:B0-----:R-:W4:Y:S04]  /*34ad0*/  LDL.LU R4, [R1+0x70] ;  /* 0x0000700001047983 */ /* 0x001f280000300800 */
[----:B------:R-:W4:Y:S04]  /*34ae0*/  LDL.LU R5, [R1+0x74] ;  /* 0x0000740001057983 */ /* 0x000f280000300800 */
[----:B------:R-:W5:Y:S04]  /*34af0*/  LDL.LU R6, [R1+0x78] ;  /* 0x0000780001067983 */ /* 0x000f680000300800 */
[----:B------:R-:W5:Y:S04]  /*34b00*/  LDL.LU R7, [R1+0x7c] ;  /* 0x00007c0001077983 */ /* 0x000f680000300800 */
[----:B-----5:R-:W-:Y:S04]  /*34b10*/  STL.64 [R1+0x2e78], R6 ;  /* 0x002e780601007387 */ /* 0x020fe80000100a00 */
[----:B----4-:R0:W-:Y:S04]  /*34b20*/  STL.64 [R1+0x2e70], R4 ;  /* 0x002e700401007387 */ /* 0x0101e80000100a00 */
[----:B0-----:R-:W4:Y:S04]  /*34b30*/  LDL.LU R4, [R1+0x80] ;  /* 0x0000800001047983 */ /* 0x001f280000300800 */
[----:B------:R-:W4:Y:S04]  /*34b40*/  LDL.LU R5, [R1+0x84] ;  /* 0x0000840001057983 */ /* 0x000f280000300800 */
[----:B------:R-:W4:Y:S04]  /*34b50*/  LDL.LU R6, [R1+0x88] ;  /* 0x0000880001067983 */ /* 0x000f280000300800 */
[----:B------:R-:W4:Y:S04]  /*34b60*/  LDL.LU R7, [R1+0x8c] ;  /* 0x00008c0001077983 */ /* 0x000f280000300800 */
[----:B------:R-:W5:Y:S04]  /*34b70*/  LDL.LU R20, [R1+0x60] ;  /* 0x0000600001147983 */ /* 0x000f680000300800 */
[----:B------:R-:W5:Y:S04]  /*34b80*/  LDL.LU R21, [R1+0x64] ;  /* 0x0000640001157983 */ /* 0x000f680000300800 */
[----:B------:R-:W5:Y:S01]  /*34b90*/  LDL.LU R22, [R1+0x68] ;  /* 0x0000680001167983 */ /* 0x000f620000300800 */
[----:B---3--:R-:W-:Y:S01]  /*34ba0*/  IMAD.MOV.U32 R23, RZ, RZ, R12 ;  /* 0x000000ffff177224 */ /* 0x008fe200078e000c */
[----:B--2---:R-:W-:Y:S01]  /*34bb0*/  F2FP.F16.E4M3.UNPACK_B R2, R3.H1 ;  /* 0x00000003ff02723e */ /* 0x004fe200030006ff */
[----:B------:R-:W-:Y:S01]  /*34bc0*/  IMAD.MOV.U32 R16, RZ, RZ, R9 ;  /* 0x000000ffff107224 */ /* 0x000fe200078e0009 */
[----:B------:R-:W-:Y:S01]  /*34bd0*/  F2FP.F16.E4M3.UNPACK_B R3, R10.H1 ;  /* 0x0000000aff03723e */ /* 0x000fe200030006ff */
[----:B------:R-:W-:Y:S01]  /*34be0*/  IMAD.MOV.U32 R17, RZ, RZ, R11 ;  /* 0x000000ffff117224 */ /* 0x000fe200078e000b */
[----:B------:R-:W2:Y:S04]  /*34bf0*/  LDL.LU R10, [R1+0x108] ;  /* 0x00010800010a7983 */ /* 0x000ea80000300800 */
[----:B------:R-:W3:Y:S02]  /*34c00*/  LDL.LU R12, [R1+0x10c] ;  /* 0x00010c00010c7983 */ /* 0x000ee40000300800 */
[----:B----4-:R-:W-:Y:S02]  /*34c10*/  HMMA.16816.F32 R16, R16, R28, R4 ;  /* 0x0000001c1010723c */ /* 0x010fe40000001804 */
[----:B-----5:R0:W-:Y:S04]  /*34c20*/  STL.64 [R1+0x2e58], R22 ;  /* 0x002e581601007387 */ /* 0x0201e80000100a00 */
[----:B------:R1:W-:Y:S01]  /*34c30*/  STL.64 [R1+0x2e50], R20 ;  /* 0x002e501401007387 */ /* 0x0003e20000100a00 */
[----:B0-----:R-:W-:-:S03]  /*34c40*/  IMAD.MOV.U32 R23, RZ, RZ, R0 ;  /* 0x000000ffff177224 */ /* 0x001fc600078e0000 */
[----:B-1----:R-:W4:Y:S04]  /*34c50*/  LDL.LU R20, [R1+0xc0] ;  /* 0x0000c00001147983 */ /* 0x002f280000300800 */
[----:B------:R-:W4:Y:S04]  /*34c60*/  LDL.LU R21, [R1+0xc4] ;  /* 0x0000c40001157983 */ /* 0x000f280000300800 */
[----:B------:R-:W4:Y:S04]  /*34c70*/  LDL.LU R22, [R1+0xc8] ;  /* 0x0000c80001167983 */ /* 0x000f280000300800 */
[----:B------:R-:W5:Y:S04]  /*34c80*/  LDL.LU R0, [R1+0x2e80] ;  /* 0x002e800001007983 */ /* 0x000f680000300800 */
[----:B------:R-:W2:Y:S04]  /*34c90*/  LDL.LU.64 R6, [R1+0x2e78] ;  /* 0x002e780001067983 */ /* 0x000ea80000300a00 */
[----:B------:R-:W2:Y:S04]  /*34ca0*/  LDL.LU.64 R4, [R1+0x2e70] ;  /* 0x002e700001047983 */ /* 0x000ea80000300a00 */
[----:B------:R-:W3:Y:S04]  /*34cb0*/  LDL R29, [R1+0x138] ;  /* 0x00013800011d7983 */ /* 0x000ee80000100800 */
[----:B------:R-:W-:Y:S04]  /*34cc0*/  STL.64 [R1+0xa0], R16 ;  /* 0x0000a01001007387 */ /* 0x000fe80000100a00 */
[----:B------:R-:W-:Y:S01]  /*34cd0*/  STL.64 [R1+0xa8], R18 ;  /* 0x0000a81201007387 */ /* 0x000fe20000100a00 */
[----:B------:R-:W-:-:S02]  /*34ce0*/  IMAD.MOV.U32 R24, RZ, RZ, R13 ;  /* 0x000000ffff187224 */ /* 0x000fc400078e000d */
[----:B------:R-:W-:Y:S02]  /*34cf0*/  IMAD.MOV.U32 R25, RZ, RZ, R15 ;  /* 0x000000ffff197224 */ /* 0x000fe400078e000f */
[----:B------:R-:W-:Y:S02]  /*34d00*/  IMAD.MOV.U32 R26, RZ, RZ, R14 ;  /* 0x000000ffff1a7224 */ /* 0x000fe400078e000e */
[----:B------:R-:W-:Y:S01]  /*34d10*/  IMAD.MOV.U32 R27, RZ, RZ, R8 ;  /* 0x000000ffff1b7224 */ /* 0x000fe200078e0008 */
[----:B---3--:R-:W0:Y:S04]  /*34d20*/  LDSM.16.M88.4 R16, [R29+UR7+0x4080] ;  /* 0x004080071d10783b */ /* 0x008e280008000200 */
[----:B0-----:R-:W-:Y:S04]  /*34d30*/  STL.64 [R1+0xe0], R16 ;  /* 0x0000e01001007387 */ /* 0x001fe80000100a00 */
[----:B------:R-:W-:Y:S04]  /*34d40*/  STL.64 [R1+0xe8], R18 ;  /* 0x0000e81201007387 */ /* 0x000fe80000100a00 */
[----:B-----5:R-:W0:Y:S04]  /*34d50*/  LDSM.16.MT88.4 R16, [R0+UR7+0x13000] ;  /* 0x013000070010783b */ /* 0x020e280008004200 */
[----:B0-----:R-:W-:Y:S04]  /*34d60*/  STL.64 [R1+0x10], R16 ;  /* 0x0000101001007387 */ /* 0x001fe80000100a00 */
[----:B------:R-:W-:Y:S04]  /*34d70*/  STL.64 [R1+0x18], R18 ;  /* 0x0000181201007387 */ /* 0x000fe80000100a00 */
[----:B------:R-:W0:Y:S01]  /*34d80*/  LDSM.16.MT88.4 R16, [R0+UR7+0x13400] ;  /* 0x013400070010783b */ /* 0x000e220008004200 */
[----:B--2---:R-:W-:Y:S03]  /*34d90*/  HMMA.16816.F32 R24, R24, R2, R4 ;  /* 0x000000021818723c */ /* 0x004fe60000001804 */
[----:B0-----:R0:W-:Y:S04]  /*34da0*/  STL [R1+0x2dd4], R17 ;  /* 0x002dd41101007387 */ /* 0x0011e80000100800 */
[----:B0-----:R-:W2:Y:S04]  /*34db0*/  LDL.LU R17, [R1+0xe4] ;  /* 0x0000e40001117983 */ /* 0x001ea80000300800 */
[----:B------:R-:W-:Y:S04]  /*34dc0*/  STL [R1+0x2dd0], R19 ;  /* 0x002dd01301007387 */ /* 0x000fe80000100800 */
[----:B------:R0:W-:Y:S04]  /*34dd0*/  STL [R1+0x2db8], R0 ;  /* 0x002db80001007387 */ /* 0x0001e80000100800 */
[----:B0-----:R-:W3:Y:S04]  /*34de0*/  LDL R0, [R1+0x138] ;  /* 0x0001380001007983 */ /* 0x001ee80000100800 */
[----:B------:R-:W5:Y:S04]  /*34df0*/  LDL.LU.64 R6, [R1+0x2e68] ;  /* 0x002e680001067983 */ /* 0x000f680000300a00 */
[----:B------:R-:W4:Y:S04]  /*34e00*/  LDL.LU.64 R4, [R1+0x2e60] ;  /* 0x002e600001047983 */ /* 0x000f280000300a00 */
[----:B------:R-:W2:Y:S01]  /*34e10*/  LDL R19, [R1+0xe0] ;  /* 0x0000e00001137983 */ /* 0x000ea20000100800 */
[----:B------:R-:W-:-:S03]  /*34e20*/  F2FP.F16.E4M3.UNPACK_B R29, R12.H1 ;  /* 0x0000000cff1d723e */ /* 0x000fc600030006ff */
[----:B--2---:R-:W-:Y:S04]  /*34e30*/  STL.64 [R1+0x2e38], R18 ;  /* 0x002e381201007387 */ /* 0x004fe80000100a00 */
[----:B------:R0:W-:Y:S04]  /*34e40*/  STL.64 [R1+0x90], R24 ;  /* 0x0000901801007387 */ /* 0x0001e80000100a00 */
[----:B------:R4:W-:Y:S04]  /*34e50*/  STL.64 [R1+0x98], R26 ;  /* 0x0000981a01007387 */ /* 0x0009e80000100a00 */
[----:B------:R1:W-:Y:S01]  /*34e60*/  STL.64 [R1+0x2e30], R16 ;  /* 0x002e301001007387 */ /* 0x0003e20000100a00 */
[----:B0-----:R-:W-:-:S02]  /*34e70*/  IMAD.MOV.U32 R24, RZ, RZ, R9 ;  /* 0x000000ffff187224 */ /* 0x001fc400078e0009 */
[----:B------:R-:W-:Y:S02]  /*34e80*/  IMAD.MOV.U32 R25, RZ, RZ, R11 ;  /* 0x000000ffff197224 */ /* 0x000fe400078e000b */
[----:B----4-:R-:W-:Y:S02]  /*34e90*/  IMAD.MOV.U32 R26, RZ, RZ, R5 ;  /* 0x000000ffff1a7224 */ /* 0x010fe400078e0005 */
[----:B-----5:R-:W-:Y:S01]  /*34ea0*/  IMAD.MOV.U32 R27, RZ, RZ, R7 ;  /* 0x000000ffff1b7224 */ /* 0x020fe200078e0007 */
[----:B-1----:R-:W2:Y:S04]  /*34eb0*/  LDL.LU R16, [R1+0x40] ;  /* 0x0000400001107983 */ /* 0x002ea80000300800 */
[----:B------:R-:W2:Y:S02]  /*34ec0*/  LDL.LU R17, [R1+0x44] ;  /* 0x0000440001117983 */ /* 0x000ea40000300800 */
[----:B------:R-:W-:Y:S02]  /*34ed0*/  HMMA.16816.F32 R24, R24, R2, R20 ;  /* 0x000000021818723c */ /* 0x000fe40000001814 */
[----:B------:R-:W2:Y:S04]  /*34ee0*/  LDL.LU R18, [R1+0x48] ;  /* 0x0000480001127983 */ /* 0x000ea80000300800 */
[----:B------:R-:W2:Y:S04]  /*34ef0*/  LDL.LU R19, [R1+0x4c] ;  /* 0x00004c0001137983 */ /* 0x000ea80000300800 */
[----:B------:R-:W4:Y:S04]  /*34f00*/  LDL.LU.64 R22, [R1+0x2e58] ;  /* 0x002e580001167983 */ /* 0x000f280000300a00 */
[----:B------:R-:W4:Y:S09]  /*34f10*/  LDL.LU.64 R20, [R1+0x2e50] ;  /* 0x002e500001147983 */ /* 0x000f320000300a00 */
[----:B------:R-:W-:Y:S04]  /*34f20*/  STL.64 [R1+0x80], R24 ;  /* 0x0000801801007387 */ /* 0x000fe80000100a00 */
[----:B------:R-:W-:Y:S04]  /*34f30*/  STL.64 [R1+0x88], R26 ;  /* 0x0000881a01007387 */ /* 0x000fe80000100a00 */
[----:B---3--:R-:W0:Y:S01]  /*34f40*/  LDSM.16.M88.4 R24, [R0+UR7+0x8080] ;  /* 0x008080070018783b */ /* 0x008e220008000200 */
[----:B------:R-:W-:-:S02]  /*34f50*/  IMAD.MOV.U32 R12, RZ, RZ, R13 ;  /* 0x000000ffff0c7224 */ /* 0x000fc400078e000d */
[----:B------:R-:W-:Y:S02]  /*34f60*/  IMAD.MOV.U32 R13, RZ, RZ, R15 ;  /* 0x000000ffff0d7224 */ /* 0x000fe400078e000f */
[----:B------:R-:W-:Y:S01]  /*34f70*/  IMAD.MOV.U32 R15, RZ, RZ, R8 ;  /* 0x000000ffff0f7224 */ /* 0x000fe200078e0008 */
[----:B------:R-:W-:Y:S01]  /*34f80*/  F2FP.F16.E4M3.UNPACK_B R28, R10.H1 ;  /* 0x0000000aff1c723e */ /* 0x000fe200030006ff */
[----:B------:R-:W-:Y:S02]  /*34f90*/  IMAD.MOV.U32 R8, RZ, RZ, R9 ;  /* 0x000000ffff087224 */ /* 0x000fe400078e0009 */
[----:B------:R-:W-:Y:S02]  /*34fa0*/  IMAD.MOV.U32 R9, RZ, RZ, R11 ;  /* 0x000000ffff097224 */ /* 0x000fe400078e000b */
[----:B------:R-:W-:Y:S02]  /*34fb0*/  IMAD.MOV.U32 R10, RZ, RZ, R5 ;  /* 0x000000ffff0a7224 */ /* 0x000fe400078e0005 */
[----:B------:R-:W-:Y:S01]  /*34fc0*/  IMAD.MOV.U32 R11, RZ, RZ, R7 ;  /* 0x000000ffff0b7224 */ /* 0x000fe200078e0007 */
[----:B0-----:R-:W-:Y:S04]  /*34fd0*/  STL.64 [R1+0xf0], R24 ;  /* 0x0000f01801007387 */ /* 0x001fe80000100a00 */
[----:B------:R0:W-:Y:S04]  /*34fe0*/  STL.64 [R1+0xf8], R26 ;  /* 0x0000f81a01007387 */ /* 0x0001e80000100a00 */
[----:B0-----:R-:W3:Y:S04]  /*34ff0*/  LDL.LU R26, [R1+0x2e4c] ;  /* 0x002e4c00011a7983 */ /* 0x001ee80000300800 */
[----:B------:R-:W5:Y:S01]  /*35000*/  LDL.LU R24, [R1+0x2e48] ;  /* 0x002e480001187983 */ /* 0x000f620000300800 */
[-C--:B--2---:R-:W-:Y:S03]  /*35010*/  HMMA.16816.F32 R8, R8, R28.reuse, R16 ;  /* 0x0000001c0808723c */ /* 0x084fe60000001810 */
[----:B------:R-:W0:Y:S03]  /*35020*/  LDSM.16.M88.4 R16, [R0+UR7+0xc080] ;  /* 0x00c080070010783b */ /* 0x000e260008000200 */
[----:B----4-:R-:W-:Y:S01]  /*35030*/  HMMA.16816.F32 R12, R12, R28, R20 ;  /* 0x0000001c0c0c723c */ /* 0x010fe20000001814 */
[----:B------:R-:W2:Y:S04]  /*35040*/  LDL.LU R22, [R1+0x2e44] ;  /* 0x002e440001167983 */ /* 0x000ea80000300800 */
[----:B------:R-:W4:-:S13]  /*35050*/  LDL.LU R20, [R1+0x2e40] ;  /* 0x002e400001147983 */ /* 0x000f1a0000300800 */
[----:B------:R-:W-:Y:S02]  /*35060*/  IMAD.MOV.U32 R25, RZ, RZ, R8 ;  /* 0x000000ffff197224 */ /* 0x000fe400078e0008 */
[----:B------:R-:W-:Y:S02]  /*35070*/  IMAD.MOV.U32 R21, RZ, RZ, R9 ;  /* 0x000000ffff157224 */ /* 0x000fe400078e0009 */
[----:B------:R-:W-:Y:S01]  /*35080*/  IMAD.MOV.U32 R23, RZ, RZ, R10 ;  /* 0x000000ffff177224 */ /* 0x000fe200078e000a */
[----:B------:R-:W-:Y:S01]  /*35090*/  STL.64 [R1+0x70], R12 ;  /* 0x0000700c01007387 */ /* 0x000fe20000100a00 */
[----:B------:R-:W-:-:S03]  /*350a0*/  IMAD.MOV.U32 R27, RZ, RZ, R11 ;  /* 0x000000ffff1b7224 */ /* 0x000fc600078e000b */
[----:B------:R-:W-:Y:S04]  /*350b0*/  STL.64 [R1+0x78], R14 ;  /* 0x0000780e01007387 */ /* 0x000fe80000100a00 */
[----:B------:R-:W4:Y:S04]  /*350c0*/  LDL.LU R8, [R1+0x20] ;  /* 0x0000200001087983 */ /* 0x000f280000300800 */
[----:B------:R-:W4:Y:S04]  /*350d0*/  LDL.LU R9, [R1+0x24] ;  /* 0x0000240001097983 */ /* 0x000f280000300800 */
[----:B------:R-:W4:Y:S04]  /*350e0*/  LDL.LU R10, [R1+0x28] ;  /* 0x00002800010a7983 */ /* 0x000f280000300800 */
[----:B------:R-:W4:Y:S04]  /*350f0*/  LDL.LU R11, [R1+0x2c] ;  /* 0x00002c00010b7983 */ /* 0x000f280000300800 */
[----:B------:R-:W4:Y:S04]  /*35100*/  LDL.LU R28, [R1+0xf0] ;  /* 0x0000f000011c7983 */ /* 0x000f280000300800 */
[----:B------:R-:W4:Y:S04]  /*35110*/  LDL.LU R29, [R1+0xf4] ;  /* 0x0000f400011d7983 */ /* 0x000f280000300800 */
[----:B0-----:R-:W-:Y:S04]  /*35120*/  STL.64 [R1+0x100], R16 ;  /* 0x0001001001007387 */ /* 0x001fe80000100a00 */
[----:B------:R0:W-:Y:S04]  /*35130*/  STL.64 [R1+0x108], R18 ;  /* 0x0001081201007387 */ /* 0x0001e80000100a00 */
[----:B0-----:R-:W4:Y:S04]  /*35140*/  LDL.LU.64 R18, [R1+0x2e38] ;  /* 0x002e380001127983 */ /* 0x001f280000300a00 */
[----:B------:R-:W4:Y:S01]  /*35150*/  LDL.LU.64 R16, [R1+0x2e30] ;  /* 0x002e300001107983 */ /* 0x000f220000300a00 */
[----:B------:R-:W-:Y:S01]  /*35160*/  F2FP.F16.E4M3.UNPACK_B R12, R6 ;  /* 0x00000006ff0c723e */ /* 0x000fe200020006ff */
[----:B-----5:R-:W-:Y:S01]  /*35170*/  IMAD.MOV.U32 R6, RZ, RZ, R24 ;  /* 0x000000ffff067224 */ /* 0x020fe200078e0018 */
[----:B------:R-:W-:Y:S01]  /*35180*/  F2FP.F16.E4M3.UNPACK_B R13, R4 ;  /* 0x00000004ff0d723e */ /* 0x000fe200020006ff */
[----:B---3--:R-:W-:-:S02]  /*35190*/  IMAD.MOV.U32 R7, RZ, RZ, R26 ;  /* 0x000000ffff077224 */ /* 0x008fc400078e001a */
[----:B--2---:R-:W-:Y:S02]  /*351a0*/  IMAD.MOV.U32 R5, RZ, RZ, R22 ;  /* 0x000000ffff057224 */ /* 0x004fe400078e0016 */
[----:B----4-:R-:W-:-:S07]  /*351b0*/  IMAD.MOV.U32 R4, RZ, RZ, R20 ;  /* 0x000000ffff047224 */ /* 0x010fce00078e0014 */
[----:B------:R-:W-:-:S15]  /*351c0*/  HMMA.16816.F32 R4, R4, R12, R8 ;  /* 0x0000000c0404723c */ /* 0x000fde0000001808 */
[----:B------:R-:W-:-:S08]  /*351d0*/  NOP ;  /* 0x0000000000007918 */ /* 0x000fd00000000000 */
[----:B------:R-:W-:Y:S04]  /*351e0*/  STL.64 [R1+0x20], R4 ;  /* 0x0000200401007387 */ /* 0x000fe80000100a00 */
[----:B------:R-:W-:Y:S01]  /*351f0*/  STL.64 [R1+0x28], R6 ;  /* 0x0000280601007387 */ /* 0x000fe20000100a00 */
[----:B------:R-:W-:-:S03]  /*35200*/  F2FP.F16.E4M3.UNPACK_B R3, R17 ;  /* 0x00000011ff03723e */ /* 0x000fc600020006ff */
[----:B------:R0:W-:Y:S04]  /*35210*/  STL [R1+0x2de8], R17 ;  /* 0x002de81101007387 */ /* 0x0001e80000100800 */
[----:B0-----:R-:W2:Y:S01]  /*35220*/  LDL.LU R17, [R1+0x18] ;  /* 0x0000180001117983 */ /* 0x001ea20000300800 */
[----:B------:R-:W-:-:S03]  /*35230*/  IMAD.MOV.U32 R6, RZ, RZ, R16 ;  /* 0x000000ffff067224 */ /* 0x000fc600078e0010 */
[----:B------:R-:W3:Y:S01]  /*35240*/  LDL R4, [R1+0x10] ;  /* 0x0000100001047983 */ /* 0x000ee20000100800 */
[----:B------:R-:W-:-:S03]  /*35250*/  IMAD.MOV.U32 R7, RZ, RZ, R18 ;  /* 0x000000ffff077224 */ /* 0x000fc600078e0012 */
[----:B------:R-:W-:Y:S01]  /*35260*/  STL [R1+0x2e28], R18 ;  /* 0x002e281201007387 */ /* 0x000fe20000100800 */
[----:B------:R-:W-:-:S03]  /*35270*/  F2FP.F16.E4M3.UNPACK_B R2, R19 ;  /* 0x00000013ff02723e */ /* 0x000fc600020006ff */
[----:B--2---:R0:W-:Y:S01]  /*35280*/  STL.64 [R1+0x2e20], R16 ;  /* 0x002e201001007387 */ /* 0x0041e20000100a00 */
[----:B------:R-:W-:-:S03]  /*35290*/  IMAD.MOV.U32 R5, RZ, RZ, R17 ;  /* 0x000000ffff057224 */ /* 0x000fc600078e0011 */
[----:B0-----:R-:W3:Y:S04]  /*352a0*/  LDL.LU R16, [R1+0xb0] ;  /* 0x0000b00001107983 */ /* 0x001ee80000300800 */
[----:B------:R-:W3:Y:S04]  /*352b0*/  LDL.LU R17, [R1+0xb4] ;  /* 0x0000b40001117983 */ /* 0x000ee80000300800 */
[----:B------:R-:W3:Y:S04]  /*352c0*/  LDL.LU R18, [R1+0xb8] ;  /* 0x0000b80001127983 */ /* 0x000ee80000300800 */
[----:B------:R-:W3:Y:S02]  /*352d0*/  LDL.LU R19, [R1+0xbc] ;  /* 0x0000bc0001137983 */ /* 0x000ee40000300800 */
[----:B---3--:R-:W-:Y:S02]  /*352e0*/  HMMA.16816.F32 R12, R4, R12, R16 ;  /* 0x0000000c040c723c */ /* 0x008fe40000001810 */
[----:B------:R-:W2:Y:S04]  /*352f0*/  LDL.LU R18, [R1+0x2e28] ;  /* 0x002e280001127983 */ /* 0x000ea80000300800 */
[----:B------:R-:W3:-:S15]  /*35300*/  LDL.LU.64 R16, [R1+0x2e20] ;  /* 0x002e200001107983 */ /* 0x000ede0000300a00 */
[----:B------:R-:W-:-:S02]  /*35310*/  NOP ;  /* 0x0000000000007918 */ /* 0x000fc40000000000 */
[----:B------:R0:W-:Y:S01]  /*35320*/  STL [R1+0x34], R13 ;  /* 0x0000340d01007387 */ /* 0x0001e20000100800 */
[----:B------:R-:W-:-:S03]  /*35330*/  IMAD.MOV.U32 R19, RZ, RZ, R12 ;  /* 0x000000ffff137224 */ /* 0x000fc600078e000c */
[----:B------:R1:W-:Y:S04]  /*35340*/  STL.64 [R1+0x38], R14 ;  /* 0x0000380e01007387 */ /* 0x0003e80000100a00 */
[----:B------:R-:W4:Y:S04]  /*35350*/  LDL.LU R12, [R1+0x50] ;  /* 0x00005000010c7983 */ /* 0x000f280000300800 */
[----:B0-----:R-:W4:Y:S04]  /*35360*/  LDL.LU R13, [R1+0x54] ;  /* 0x00005400010d7983 */ /* 0x001f280000300800 */
[----:B-1----:R-:W4:Y:S04]  /*35370*/  LDL.LU R14, [R1+0x58] ;  /* 0x00005800010e7983 */ /* 0x002f280000300800 */
[----:B------:R-:W4:Y:S01]  /*35380*/  LDL.LU R15, [R1+0x5c] ;  /* 0x00005c00010f7983 */ /* 0x000f220000300800 */
[----:B------:R-:W-:-:S02]  /*35390*/  IMAD.MOV.U32 R8, RZ, RZ, R20 ;  /* 0x000000ffff087224 */ /* 0x000fc400078e0014 */
[----:B------:R-:W-:Y:S02]  /*353a0*/  IMAD.MOV.U32 R9, RZ, RZ, R22 ;  /* 0x000000ffff097224 */ /* 0x000fe400078e0016 */
[----:B------:R-:W-:Y:S02]  /*353b0*/  IMAD.MOV.U32 R10, RZ, RZ, R24 ;  /* 0x000000ffff0a7224 */ /* 0x000fe400078e0018 */
[----:B------:R-:W-:Y:S01]  /*353c0*/  IMAD.MOV.U32 R11, RZ, RZ, R26 ;  /* 0x000000ffff0b7224 */ /* 0x000fe200078e001a */
[----:B------:R0:W-:Y:S04]  /*353d0*/  STL [R1+0x2dec], R19 ;  /* 0x002dec1301007387 */ /* 0x0001e80000100800 */
[----:B0-----:R-:W5:Y:S02]  /*353e0*/  LDL.LU R19, [R1+0x10] ;  /* 0x0000100001137983 */ /* 0x001f640000300800 */
        /* <DEDUP_REMOVED lines=13> */
[----:B---3--:R-:W-:Y:S02]  /*354c0*/  IMAD.MOV.U32 R5, RZ, RZ, R17 ;  /* 0x000000ffff057224 */ /* 0x008fe400078e0011 */
[----:B------:R-:W-:Y:S02]  /*354d0*/  IMAD.MOV.U32 R6, RZ, RZ, R16 ;  /* 0x000000ffff067224 */ /* 0x000fe400078e0010 */
[----:B--2---:R-:W-:-:S07]  /*354e0*/  IMAD.MOV.U32 R7, RZ, RZ, R18 ;  /* 0x000000ffff077224 */ /* 0x004fce00078e0012 */
[----:B----4-:R-:W-:Y:S01]  /*354f0*/  HMMA.16816.F32 R4, R4, R2, R12 ;  /* 0x000000020404723c */ /* 0x010fe2000000180c */
[----:B------:R-:W2:Y:S04]  /*35500*/  LDL.LU.64 R14, [R1+0x2e18] ;  /* 0x002e1800010e7983 */ /* 0x000ea80000300a00 */
[----:B------:R-:W3:-:S15]  /*35510*/  LDL.LU.64 R12, [R1+0x2e10] ;  /* 0x002e1000010c7983 */ /* 0x000ede0000300a00 */
[----:B------:R-:W-:-:S03]  /*35520*/  NOP ;  /* 0x0000000000007918 */ /* 0x000fc60000000000 */
[----:B------:R0:W-:Y:S01]  /*35530*/  STL.64 [R1+0x60], R4 ;  /* 0x0000600401007387 */ /* 0x0001e20000100a00 */
[----:B------:R-:W-:-:S03]  /*35540*/  IMAD.MOV.U32 R0, RZ, RZ, R7 ;  /* 0x000000ffff007224 */ /* 0x000fc600078e0007 */
[----:B------:R1:W-:Y:S04]  /*35550*/  STL [R1+0x68], R6 ;  /* 0x0000680601007387 */ /* 0x0003e80000100800 */
[----:B0-----:R-:W3:Y:S04]  /*35560*/  LDL.LU R4, [R1+0x90] ;  /* 0x0000900001047983 */ /* 0x001ee80000300800 */
[----:B------:R-:W3:Y:S04]  /*35570*/  LDL.LU R5, [R1+0x94] ;  /* 0x0000940001057983 */ /* 0x000ee80000300800 */
[----:B-1----:R-:W3:Y:S04]  /*35580*/  LDL.LU R6, [R1+0x98] ;  /* 0x0000980001067983 */ /* 0x002ee80000300800 */
[----:B------:R-:W3:Y:S04]  /*35590*/  LDL.LU R7, [R1+0x9c] ;  /* 0x00009c0001077983 */ /* 0x000ee80000300800 */
[----:B------:R-:W4:Y:S04]  /*355a0*/  LDL R2, [R1+0x100] ;  /* 0x0001000001027983 */ /* 0x000f280000100800 */
[----:B------:R-:W5:Y:S04]  /*355b0*/  LDL R3, [R1+0x104] ;  /* 0x0001040001037983 */ /* 0x000f680000100800 */
[----:B------:R-:W-:Y:S01]  /*355c0*/  STL [R1+0x2dbc], R0 ;  /* 0x002dbc0001007387 */ /* 0x000fe20000100800 */
[----:B---3--:R-:W-:-:S15]  /*355d0*/  HMMA.16816.F32 R4, R8, R12, R4 ;  /* 0x0000000c0804723c */ /* 0x008fde0000001804 */
[----:B------:R-:W-:-:S08]  /*355e0*/  NOP ;  /* 0x0000000000007918 */ /* 0x000fd00000000000 */
[----:B------:R0:W-:Y:S04]  /*355f0*/  STL.64 [R1+0x50], R4 ;  /* 0x0000500401007387 */ /* 0x0001e80000100a00 */
[----:B------:R-:W-:Y:S01]  /*35600*/  STL.64 [R1+0x58], R6 ;  /* 0x0000580601007387 */ /* 0x000fe20000100a00 */
[----:B0-----:R-:W-:-:S03]  /*35610*/  IMAD.MOV.U32 R4, RZ, RZ, R20 ;  /* 0x000000ffff047224 */ /* 0x001fc600078e0014 */
[----:B------:R-:W3:Y:S01]  /*35620*/  LDL.LU R20, [R1+0xd4] ;  /* 0x0000d40001147983 */ /* 0x000ee20000300800 */
[----:B------:R-:W-:-:S03]  /*35630*/  IMAD.MOV.U32 R5, RZ, RZ, R22 ;  /* 0x000000ffff057224 */ /* 0x000fc600078e0016 */
[----:B------:R-:W2:Y:S01]  /*35640*/  LDL.LU R22, [R1+0xd0] ;  /* 0x0000d00001167983 */ /* 0x000ea20000300800 */
        /* <DEDUP_REMOVED lines=19> */
[----:B------:R-:W3:Y:S04]  /*35780*/  LDL.LU R10, [R1+0x78] ;  /* 0x00007800010a7983 */ /* 0x000ee80000300800 */
[----:B-1----:R-:W3:Y:S01]  /*35790*/  LDL.LU R11, [R1+0x7c] ;  /* 0x00007c00010b7983 */ /* 0x002ee20000300800 */
[----:B----4-:R-:W-:Y:S01]  /*357a0*/  F2FP.F16.E4M3.UNPACK_B R2, R2 ;  /* 0x00000002ff02723e */ /* 0x010fe200020006ff */
[----:B------:R-:W-:Y:S01]  /*357b0*/  IMAD.MOV.U32 R6, RZ, RZ, R24 ;  /* 0x000000ffff067224 */ /* 0x000fe200078e0018 */
[----:B-----5:R-:W-:Y:S01]  /*357c0*/  F2FP.F16.E4M3.UNPACK_B R3, R3 ;  /* 0x00000003ff03723e */ /* 0x020fe200020006ff */
[----:B------:R-:W-:Y:S01]  /*357d0*/  IMAD.MOV.U32 R7, RZ, RZ, R26 ;  /* 0x000000ffff077224 */ /* 0x000fe200078e001a */
[----:B--2---:R-:W-:-:S02]  /*357e0*/  F2FP.F16.E4M3.UNPACK_B R12, R22.H1 ;  /* 0x00000016ff0c723e */ /* 0x004fc400030006ff */
[----:B---3--:R-:W-:-:S04]  /*357f0*/  F2FP.F16.E4M3.UNPACK_B R13, R20.H1 ;  /* 0x00000014ff0d723e */ /* 0x008fc800030006ff */
[----:B------:R-:W-:-:S15]  /*35800*/  HMMA.16816.F32 R4, R4, R2, R8 ;  /* 0x000000020404723c */ /* 0x000fde0000001808 */
[----:B------:R-:W-:-:S08]  /*35810*/  NOP ;  /* 0x0000000000007918 */ /* 0x000fd00000000000 */
[----:B------:R0:W-:Y:S01]  /*35820*/  STL.64 [R1+0x90], R4 ;  /* 0x0000900401007387 */ /* 0x0001e20000100a00 */
[----:B------:R-:W-:-:S03]  /*35830*/  IMAD.MOV.U32 R24, RZ, RZ, R7 ;  /* 0x000000ffff187224 */ /* 0x000fc600078e0007 */
[----:B------:R1:W-:Y:S01]  /*35840*/  STL [R1+0x98], R6 ;  /* 0x0000980601007387 */ /* 0x0003e20000100800 */
[----:B------:R-:W-:-:S03]  /*35850*/  IMAD.MOV.U32 R7, RZ, RZ, R18 ;  /* 0x000000ffff077224 */ /* 0x000fc600078e0012 */
[----:B------:R2:W-:Y:S04]  /*35860*/  STL.64 [R1+0x2de0], R14 ;  /* 0x002de00e01007387 */ /* 0x0005e80000100a00 */
[----:B------:R3:W-:Y:S01]  /*35870*/  STL.64 [R1+0x2dd8], R12 ;  /* 0x002dd80c01007387 */ /* 0x0007e20000100a00 */
[----:B0-----:R-:W-:Y:S02]  /*35880*/  IMAD.MOV.U32 R4, RZ, RZ, R19 ;  /* 0x000000ffff047224 */ /* 0x001fe400078e0013 */
[----:B------:R-:W-:Y:S02]  /*35890*/  IMAD.MOV.U32 R5, RZ, RZ, R17 ;  /* 0x000000ffff057224 */ /* 0x000fe400078e0011 */
[----:B-1----:R-:W-:Y:S02]  /*358a0*/  IMAD.MOV.U32 R6, RZ, RZ, R16 ;  /* 0x000000ffff067224 */ /* 0x002fe400078e0010 */
[----:B--2---:R-:W-:-:S02]  /*358b0*/  IMAD.MOV.U32 R14, RZ, RZ, R23 ;  /* 0x000000ffff0e7224 */ /* 0x004fc400078e0017 */
[----:B------:R-:W-:Y:S02]  /*358c0*/  IMAD.MOV.U32 R15, RZ, RZ, R27 ;  /* 0x000000ffff0f7224 */ /* 0x000fe400078e001b */
[----:B---3--:R-:W-:Y:S02]  /*358d0*/  IMAD.MOV.U32 R12, RZ, RZ, R25 ;  /* 0x000000ffff0c7224 */ /* 0x008fe400078e0019 */
        /* <DEDUP_REMOVED lines=9> */
[----:B------:R-:W5:Y:S04]  /*35970*/  LDL.LU R18, [R1+0x14] ;  /* 0x0000140001127983 */ /* 0x000f680000300800 */
[----:B------:R-:W5:Y:S01]  /*35980*/  LDL.LU.64 R14, [R1+0x2de0] ;  /* 0x002de000010e7983 */ /* 0x000f620000300a00 */
[----:B------:R-:W-:-:S03]  /*35990*/  IMAD.MOV.U32 R26, RZ, RZ, R5 ;  /* 0x000000ffff1a7224 */ /* 0x000fc600078e0005 */
[----:B------:R-:W5:Y:S01]  /*359a0*/  LDL.LU.64 R12, [R1+0x2dd8] ;  /* 0x002dd800010c7983 */ /* 0x000f620000300a00 */
[----:B------:R-:W-:-:S03]  /*359b0*/  IMAD.MOV.U32 R22, RZ, RZ, R6 ;  /* 0x000000ffff167224 */ /* 0x000fc600078e0006 */
[----:B------:R0:W-:Y:S01]  /*359c0*/  STL [R1+0x40], R4 ;  /* 0x0000400401007387 */ /* 0x0001e20000100800 */
[----:B------:R-:W-:-:S03]  /*359d0*/  IMAD.MOV.U32 R20, RZ, RZ, R7 ;  /* 0x000000ffff147224 */ /* 0x000fc600078e0007 */
[----:B0-----:R-:W5:Y:S04]  /*359e0*/  LDL.LU R4, [R1+0x20] ;  /* 0x0000200001047983 */ /* 0x001f680000300800 */
[----:B------:R-:W5:Y:S04]  /*359f0*/  LDL.LU R5, [R1+0x24] ;  /* 0x0000240001057983 */ /* 0x000f680000300800 */
[----:B------:R-:W5:Y:S04]  /*35a00*/  LDL.LU R6, [R1+0x28] ;  /* 0x0000280001067983 */ /* 0x000f680000300800 */
[----:B------:R-:W5:Y:S04]  /*35a10*/  LDL.LU R7, [R1+0x2c] ;  /* 0x00002c0001077983 */ /* 0x000f680000300800 */
[----:B------:R-:W5:Y:S01]  /*35a20*/  LDL.LU R3, [R1+0xe0] ;  /* 0x0000e00001037983 */ /* 0x000f620000300800 */
[----:B--2---:R-:W-:-:S02]  /*35a30*/  IMAD.MOV.U32 R10, RZ, RZ, R25 ;  /* 0x000000ffff0a7224 */ /* 0x004fc400078e0019 */
[----:B---3--:R-:W-:Y:S02]  /*35a40*/  IMAD.MOV.U32 R8, RZ, RZ, R21 ;  /* 0x000000ffff087224 */ /* 0x008fe400078e0015 */
[----:B----4-:R-:W-:Y:S02]  /*35a50*/  IMAD.MOV.U32 R9, RZ, RZ, R23 ;  /* 0x000000ffff097224 */ /* 0x010fe400078e0017 */
[----:B-----5:R-:W-:-:S07]  /*35a60*/  IMAD.MOV.U32 R11, RZ, RZ, R27 ;  /* 0x000000ffff0b7224 */ /* 0x020fce00078e001b */
[----:B------:R-:W-:Y:S01]  /*35a70*/  HMMA.16816.F32 R4, R8, R12, R4 ;  /* 0x0000000c0804723c */ /* 0x000fe20000001804 */
[----:B------:R-:W-:Y:S02]  /*35a80*/  F2FP.F16.E4M3.UNPACK_B R2, R3.H1 ;  /* 0x00000003ff02723e */ /* 0x000fe400030006ff */
[----:B------:R-:W-:-:S15]  /*35a90*/  F2FP.F16.E4M3.UNPACK_B R3, R17.H1 ;  /* 0x00000011ff03723e */ /* 0x000fde00030006ff */
[----:B------:R-:W-:-:S05]  /*35aa0*/  NOP ;  /* 0x0000000000007918 */ /* 0x000fca0000000000 */
[----:B------:R0:W-:Y:S04]  /*35ab0*/  STL.64 [R1+0x80], R4 ;  /* 0x0000800401007387 */ /* 0x0001e80000100a00 */
[----:B------:R-:W-:Y:S04]  /*35ac0*/  STL.64 [R1+0x88], R6 ;  /* 0x0000880601007387 */ /* 0x000fe80000100a00 */
[----:B------:R-:W2:Y:S04]  /*35ad0*/  LDL.LU R17, [R1+0x2dd4] ;  /* 0x002dd40001117983 */ /* 0x000ea80000300800 */
[----:B------:R-:W-:Y:S04]  /*35ae0*/  STL.64 [R1+0x2dc8], R22 ;  /* 0x002dc81601007387 */ /* 0x000fe80000100a00 */
[----:B------:R1:W-:Y:S01]  /*35af0*/  STL.64 [R1+0x2dc0], R20 ;  /* 0x002dc01401007387 */ /* 0x0003e20000100a00 */
[----:B0-----:R-:W-:-:S02]  /*35b00*/  IMAD.MOV.U32 R4, RZ, RZ, R21 ;  /* 0x000000ffff047224 */ /* 0x001fc400078e0015 */
[----:B------:R-:W-:Y:S02]  /*35b10*/  IMAD.MOV.U32 R5, RZ, RZ, R23 ;  /* 0x000000ffff057224 */ /* 0x000fe400078e0017 */
[----:B-1----:R-:W-:Y:S02]  /*35b20*/  IMAD.MOV.U32 R20, RZ, RZ, R19 ;  /* 0x000000ffff147224 */ /* 0x002fe400078e0013 */
[----:B------:R-:W3:Y:S04]  /*35b30*/  LDL.LU R19, [R1+0x2dd0] ;  /* 0x002dd00001137983 */ /* 0x000ee80000300800 */
[----:B------:R-:W4:Y:S04]  /*35b40*/  LDL.LU R21, [R1+0x34] ;  /* 0x0000340001157983 */ /* 0x000f280000300800 */
[----:B------:R-:W4:Y:S04]  /*35b50*/  LDL.LU R22, [R1+0x38] ;  /* 0x0000380001167983 */ /* 0x000f280000300800 */
[----:B------:R-:W4:Y:S01]  /*35b60*/  LDL.LU R23, [R1+0x3c] ;  /* 0x00003c0001177983 */ /* 0x000f220000300800 */
[----:B------:R-:W-:-:S02]  /*35b70*/  IMAD.MOV.U32 R8, RZ, RZ, R18 ;  /* 0x000000ffff087224 */ /* 0x000fc400078e0012 */
[----:B------:R-:W-:Y:S02]  /*35b80*/  IMAD.MOV.U32 R9, RZ, RZ, R16 ;  /* 0x000000ffff097224 */ /* 0x000fe400078e0010 */
[----:B--2---:R-:W-:Y:S02]  /*35b90*/  IMAD.MOV.U32 R10, RZ, RZ, R17 ;  /* 0x000000ffff0a7224 */ /* 0x004fe400078e0011 */
[----:B---3--:R-:W-:-:S07]  /*35ba0*/  IMAD.MOV.U32 R11, RZ, RZ, R19 ;  /* 0x000000ffff0b7224 */ /* 0x008fce00078e0013 */
[----:B----4-:R-:W-:Y:S01]  /*35bb0*/  HMMA.16816.F32 R8, R8, R12, R20 ;  /* 0x0000000c0808723c */ /* 0x010fe20000001814 */
[----:B------:R-:W2:Y:S04]  /*35bc0*/  LDL.LU.64 R22, [R1+0x2dc8] ;  /* 0x002dc80001167983 */ /* 0x000ea80000300a00 */
[----:B------:R-:W3:Y:S04]  /*35bd0*/  LDL.LU.64 R20, [R1+0x2dc0] ;  /* 0x002dc00001147983 */ /* 0x000ee80000300a00 */
[----:B------:R-:W4:-:S14]  /*35be0*/  LDL.LU R12, [R1] ;  /* 0x00000000010c7983 */ /* 0x000f1c0000300800 */
[----:B------:R-:W-:Y:S04]  /*35bf0*/  STL.64 [R1+0xb0], R8 ;  /* 0x0000b00801007387 */ /* 0x000fe80000100a00 */
[----:B------:R0:W-:Y:S04]  /*35c00*/  STL.64 [R1+0xb8], R10 ;  /* 0x0000b80a01007387 */ /* 0x0001e80000100a00 */
[----:B------:R-:W4:Y:S04]  /*35c10*/  LDL.LU R13, [R1+0x4] ;  /* 0x00000400010d7983 */ /* 0x000f280000300800 */
[----:B0-----:R-:W5:Y:S01]  /*35c20*/  LDL R11, [R1+0x130] ;  /* 0x00013000010b7983 */ /* 0x001f620000100800 */
[----:B------:R-:W-:-:S02]  /*35c30*/  IMAD.MOV.U32 R6, RZ, RZ, R25 ;  /* 0x000000ffff067224 */ /* 0x000fc400078e0019 */
[----:B------:R-:W-:-:S07]  /*35c40*/  IMAD.MOV.U32 R7, RZ, RZ, R27 ;  /* 0x000000ffff077224 */ /* 0x000fce00078e001b */
[----:B----4-:R-:W-:Y:S01]  /*35c50*/  HMMA.16816.F32 R4, R4, R2, R12 ;  /* 0x000000020404723c */ /* 0x010fe2000000180c */
[----:B-----5:R-:W0:Y:S05]  /*35c60*/  LDSM.16.MT88.4 R12, [R11+UR7+0x13800] ;  /* 0x013800070b0c783b */ /* 0x020e2a0008004200 */
[----:B0-----:R0:W-:-:S15]  /*35c70*/  STL [R1+0x2d44], R13 ;  /* 0x002d440d01007387 */ /* 0x0011de0000100800 */
[----:B------:R-:W-:-:S02]  /*35c80*/  NOP ;  /* 0x0000000000007918 */ /* 0x000fc40000000000 */
[----:B------:R-:W-:Y:S04]  /*35c90*/  STL.64 [R1], R4 ;  /* 0x0000000401007387 */ /* 0x000fe80000100a00 */
[----:B------:R-:W-:Y:S04]  /*35ca0*/  STL.64 [R1+0x8], R6 ;  /* 0x0000080601007387 */ /* 0x000fe80000100a00 */
[----:B------:R-:W-:Y:S04]  /*35cb0*/  STL [R1+0x2d40], R15 ;  /* 0x002d400f01007387 */ /* 0x000fe80000100800 */
[----:B0-----:R-:W4:Y:S04]  /*35cc0*/  LDL.LU R13, [R1+0xd8] ;  /* 0x0000d800010d7983 */ /* 0x001f280000300800 */
[----:B------:R-:W0:Y:S04]  /*35cd0*/  LDSM.16.MT88.4 R4, [R11+UR7+0x13c00] ;  /* 0x013c00070b04783b */ /* 0x000e280008004200 */
[----:B------:R-:W-:Y:S04]  /*35ce0*/  STL [R1+0x2d90], R14 ;  /* 0x002d900e01007387 */ /* 0x000fe80000100800 */
[----:B0-----:R-:W-:Y:S04]  /*35cf0*/  STL.64 [R1+0x20], R4 ;  /* 0x0000200401007387 */ /* 0x001fe80000100a00 */
[----:B------:R-:W-:Y:S04]  /*35d00*/  STL.64 [R1+0x28], R6 ;  /* 0x0000280601007387 */ /* 0x000fe80000100a00 */
[----:B----4-:R0:W-:Y:S04]  /*35d10*/  STL.64 [R1+0x2d88], R12 ;  /* 0x002d880c01007387 */ /* 0x0101e80000100a00 */
[----:B0-----:R-:W4:Y:S04]  /*35d20*/  LDL.LU R12, [R1+0x90] ;  /* 0x00009000010c7983 */ /* 0x001f280000300800 */
[----:B------:R-:W4:Y:S04]  /*35d30*/  LDL.LU R13, [R1+0x94] ;  /* 0x00009400010d7983 */ /* 0x000f280000300800 */
[----:B------:R-:W5:Y:S01]  /*35d40*/  LDL.LU R14, [R1+0x98] ;  /* 0x00009800010e7983 */ /* 0x000f620000300800 */
[----:B------:R-:W-:-:S03]  /*35d50*/  IMAD.MOV.U32 R15, RZ, RZ, R24 ;  /* 0x000000ffff0f7224 */ /* 0x000fc600078e0018 */
[----:B------:R-:W2:Y:S04]  /*35d60*/  LDL.LU R24, [R1+0x100] ;  /* 0x0001000001187983 */ /* 0x000ea80000300800 */
[----:B-----5:R0:W-:Y:S04]  /*35d70*/  STL.64 [R1+0x2da0], R14 ;  /* 0x002da00e01007387 */ /* 0x0201e80000100a00 */
[----:B----4-:R1:W-:Y:S01]  /*35d80*/  STL.64 [R1+0x2d98], R12 ;  /* 0x002d980c01007387 */ /* 0x0103e20000100a00 */
[----:B0-----:R-:W-:-:S03]  /*35d90*/  IMAD.MOV.U32 R14, RZ, RZ, R0 ;  /* 0x000000ffff0e7224 */ /* 0x001fc600078e0000 */
[----:B-1----:R-:W4:Y:S04]  /*35da0*/  LDL.LU R12, [R1+0xc0] ;  /* 0x0000c000010c7983 */ /* 0x002f280000300800 */
[----:B------:R-:W4:Y:S04]  /*35db0*/  LDL.LU R13, [R1+0xc4] ;  /* 0x0000c400010d7983 */ /* 0x000f280000300800 */
[----:B------:R-:W5:Y:S04]  /*35dc0*/  LDL.LU R0, [R1+0x2dbc] ;  /* 0x002dbc0001007983 */ /* 0x000f680000300800 */
[----:B------:R-:W3:Y:S01]  /*35dd0*/  LDL.LU R15, [R1+0xcc] ;  /* 0x0000cc00010f7983 */ /* 0x000ee20000300800 */
[----:B------:R-:W-:-:S02]  /*35de0*/  IMAD.MOV.U32 R8, RZ, RZ, R18 ;  /* 0x000000ffff087224 */ /* 0x000fc400078e0012 */
[----:B------:R-:W-:Y:S01]  /*35df0*/  IMAD.MOV.U32 R9, RZ, RZ, R16 ;  /* 0x000000ffff097224 */ /* 0x000fe200078e0010 */
[----:B---3--:R-:W-:Y:S04]  /*35e00*/  STL.64 [R1+0x2db0], R14 ;  /* 0x002db00e01007387 */ /* 0x008fe80000100a00 */
[----:B----4-:R0:W-:Y:S04]  /*35e10*/  STL.64 [R1+0x2da8], R12 ;  /* 0x002da80c01007387 */ /* 0x0101e80000100a00 */
[----:B0-----:R-:W3:Y:S04]  /*35e20*/  LDL.LU R12, [R1+0x60] ;  /* 0x00006000010c7983 */ /* 0x001ee80000300800 */
[----:B------:R-:W3:Y:S04]  /*35e30*/  LDL.LU R13, [R1+0x64] ;  /* 0x00006400010d7983 */ /* 0x000ee80000300800 */
[----:B------:R-:W3:Y:S01]  /*35e40*/  LDL.LU R14, [R1+0x68] ;  /* 0x00006800010e7983 */ /* 0x000ee20000300800 */
[----:B-----5:R-:W-:-:S02]  /*35e50*/  IMAD.MOV.U32 R15, RZ, RZ, R0 ;  /* 0x000000ffff0f7224 */ /* 0x020fc400078e0000 */
[----:B------:R-:W-:Y:S01]  /*35e60*/  IMAD.MOV.U32 R10, RZ, RZ, R17 ;  /* 0x000000ffff0a7224 */ /* 0x000fe200078e0011 */
[----:B------:R-:W4:Y:S01]  /*35e70*/  LDL.LU R0, [R1+0x2db8] ;  /* 0x002db80001007983 */ /* 0x000f220000300800 */
[----:B------:R-:W-:-:S07]  /*35e80*/  IMAD.MOV.U32 R11, RZ, RZ, R19 ;  /* 0x000000ffff0b7224 */ /* 0x000fce00078e0013 */
[----:B---3--:R-:W-:Y:S01]  /*35e90*/  HMMA.16816.F32 R8, R8, R2, R12 ;  /* 0x000000020808723c */ /* 0x008fe2000000180c */
[----:B------:R-:W3:Y:S04]  /*35ea0*/  LDL.LU.64 R14, [R1+0x2db0] ;  /* 0x002db000010e7983 */ /* 0x000ee80000300a00 */
        /* <DEDUP_REMOVED lines=9> */
[----:B------:R-:W-:Y:S01]  /*35f40*/  IMAD.MOV.U32 R4, RZ, RZ, R21 ;  /* 0x000000ffff047224 */ /* 0x000fe200078e0015 */
[----:B------:R-:W-:Y:S01]  /*35f50*/  F2FP.F16.E4M3.UNPACK_B R29, R29.H1 ;  /* 0x0000001dff1d723e */ /* 0x000fe200030006ff */
[----:B--2---:R-:W-:Y:S01]  /*35f60*/  IMAD.MOV.U32 R5, RZ, RZ, R23 ;  /* 0x000000ffff057224 */ /* 0x004fe200078e0017 */
[----:B------:R-:W2:Y:S01]  /*35f70*/  LDL.LU R3, [R1+0x104] ;  /* 0x0001040001037983 */ /* 0x000ea20000300800 */
[----:B------:R-:W-:-:S02]  /*35f80*/  IMAD.MOV.U32 R6, RZ, RZ, R25 ;  /* 0x000000ffff067224 */ /* 0x000fc400078e0019 */
[----:B------:R-:W-:Y:S01]  /*35f90*/  IMAD.MOV.U32 R7, RZ, RZ, R27 ;  /* 0x000000ffff077224 */ /* 0x000fe200078e001b */
[----:B------:R-:W-:Y:S01]  /*35fa0*/  F2FP.F16.E4M3.UNPACK_B R2, R24.H1 ;  /* 0x00000018ff02723e */ /* 0x000fe200030006ff */
[----:B------:R-:W-:-:S05]  /*35fb0*/  IMAD.MOV.U32 R24, RZ, RZ, R18 ;  /* 0x000000ffff187224 */ /* 0x000fca00078e0012 */
[----:B-----5:R-:W-:Y:S01]  /*35fc0*/  HMMA.16816.F32 R8, R4, R28, R8 ;  /* 0x0000001c0408723c */ /* 0x020fe20000001808 */
[----:B----4-:R-:W0:Y:S05]  /*35fd0*/  LDSM.16.MT88.4 R4, [R0+UR7+0x13800] ;  /* 0x013800070004783b */ /* 0x010e2a0008004200 */
[----:B0-----:R0:W-:-:S15]  /*35fe0*/  STL [R1+0x2d24], R5 ;  /* 0x002d240501007387 */ /* 0x0011de0000100800 */
[----:B------:R-:W-:-:S02]  /*35ff0*/  NOP ;  /* 0x0000000000007918 */ /* 0x000fc40000000000 */
[----:B------:R-:W-:Y:S04]  /*36000*/  STL.64 [R1+0x70], R8 ;  /* 0x0000700801007387 */ /* 0x000fe80000100a00 */
[----:B------:R-:W-:Y:S04]  /*36010*/  STL.64 [R1+0x78], R10 ;  /* 0x0000780a01007387 */ /* 0x000fe80000100a00 */
[----:B------:R-:W1:Y:S04]  /*36020*/  LDSM.16.MT88.4 R8, [R0+UR7+0x13c00] ;  /* 0x013c00070008783b */ /* 0x000e680008004200 */
[----:B------:R4:W-:Y:S01]  /*36030*/  STL [R1+0x2d20], R7 ;  /* 0x002d200701007387 */ /* 0x0009e20000100800 */
[----:B0-----:R-:W-:-:S03]  /*36040*/  IMAD.MOV.U32 R5, RZ, RZ, R26 ;  /* 0x000000ffff057224 */ /* 0x001fc600078e001a */
[----:B------:R0:W-:Y:S01]  /*36050*/  STL [R1+0x2d84], R6 ;  /* 0x002d840601007387 */ /* 0x0001e20000100800 */
[----:B------:R-:W-:Y:S02]  /*36060*/  IMAD.MOV.U32 R26, RZ, RZ, R17 ;  /* 0x000000ffff1a7224 */ /* 0x000fe400078e0011 */
[----:B----4-:R-:W-:Y:S02]  /*36070*/  IMAD.MOV.U32 R7, RZ, RZ, R20 ;  /* 0x000000ffff077224 */ /* 0x010fe400078e0014 */
[----:B------:R-:W-:Y:S02]  /*36080*/  IMAD.MOV.U32 R20, RZ, RZ, R21 ;  /* 0x000000ffff147224 */ /* 0x000fe400078e0015 */
[----:B0-----:R-:W-:Y:S02]  /*36090*/  IMAD.MOV.U32 R6, RZ, RZ, R22 ;  /* 0x000000ffff067224 */ /* 0x001fe400078e0016 */
[----:B------:R-:W-:Y:S02]  /*360a0*/  IMAD.MOV.U32 R21, RZ, RZ, R23 ;  /* 0x000000ffff157224 */ /* 0x000fe400078e0017 */
[----:B------:R-:W-:-:S02]  /*360b0*/  IMAD.MOV.U32 R22, RZ, RZ, R25 ;  /* 0x000000ffff167224 */ /* 0x000fc400078e0019 */
[----:B------:R-:W-:Y:S02]  /*360c0*/  IMAD.MOV.U32 R23, RZ, RZ, R27 ;  /* 0x000000ffff177224 */ /* 0x000fe400078e001b */
[----:B------:R-:W-:Y:S02]  /*360d0*/  IMAD.MOV.U32 R25, RZ, RZ, R16 ;  /* 0x000000ffff197224 */ /* 0x000fe400078e0010 */
[----:B------:R-:W-:Y:S01]  /*360e0*/  IMAD.MOV.U32 R27, RZ, RZ, R19 ;  /* 0x000000ffff1b7224 */ /* 0x000fe200078e0013 */
[----:B------:R0:W-:Y:S06]  /*360f0*/  STL [R1+0x2d80], R4 ;  /* 0x002d800401007387 */ /* 0x0001ec0000100800 */
[----:B---3--:R-:W-:Y:S01]  /*36100*/  HMMA.16816.F32 R24, R24, R28, R12 ;  /* 0x0000001c1818723c */ /* 0x008fe2000000180c */
[----:B0-----:R-:W3:Y:S04]  /*36110*/  LDL.LU R4, [R1+0x40] ;  /* 0x0000400001047983 */ /* 0x001ee80000300800 */
[----:B-1----:R-:W-:Y:S04]  /*36120*/  STL [R1+0x2d2c], R9 ;  /* 0x002d2c0901007387 */ /* 0x002fe80000100800 */
[----:B------:R-:W-:Y:S04]  /*36130*/  STL [R1+0x2d28], R11 ;  /* 0x002d280b01007387 */ /* 0x000fe80000100800 */
[----:B------:R0:W-:Y:S04]  /*36140*/  STL [R1+0x2d0c], R0 ;  /* 0x002d0c0001007387 */ /* 0x0001e80000100800 */
[----:B0-----:R-:W4:Y:S04]  /*36150*/  LDL.LU R0, [R1+0x28] ;  /* 0x0000280001007983 */ /* 0x001f280000300800 */
[----:B------:R-:W5:Y:S04]  /*36160*/  LDL.LU.64 R14, [R1+0x2da0] ;  /* 0x002da000010e7983 */ /* 0x000f680000300a00 */
[----:B------:R-:W5:Y:S01]  /*36170*/  LDL.LU.64 R12, [R1+0x2d98] ;  /* 0x002d9800010c7983 */ /* 0x000f620000300a00 */
[----:B--2---:R-:W-:-:S03]  /*36180*/  F2FP.F16.E4M3.UNPACK_B R3, R3.H1 ;  /* 0x00000003ff03723e */ /* 0x004fc600030006ff */
[----:B------:R-:W-:Y:S04]  /*36190*/  STL.64 [R1+0x50], R24 ;  /* 0x0000501801007387 */ /* 0x000fe80000100a00 */
[----:B------:R0:W-:Y:S04]  /*361a0*/  STL.64 [R1+0x58], R26 ;  /* 0x0000581a01007387 */ /* 0x0001e80000100a00 */
[----:B0-----:R-:W2:Y:S04]  /*361b0*/  LDL.LU R27, [R1+0xdc] ;  /* 0x0000dc00011b7983 */ /* 0x001ea80000300800 */
[----:B------:R-:W4:Y:S04]  /*361c0*/  LDL.LU R28, [R1+0xe8] ;  /* 0x0000e800011c7983 */ /* 0x000f280000300800 */
[----:B------:R-:W4:Y:S01]  /*361d0*/  LDL.LU R29, [R1+0xec] ;  /* 0x0000ec00011d7983 */ /* 0x000f220000300800 */
[----:B-----5:R-:W-:Y:S03]  /*361e0*/  HMMA.16816.F32 R20, R20, R2, R12 ;  /* 0x000000021414723c */ /* 0x020fe6000000180c */
[----:B------:R-:W5:Y:S04]  /*361f0*/  LDL.LU R14, [R1+0x2d90] ;  /* 0x002d9000010e7983 */ /* 0x000f680000300800 */
[----:B------:R-:W2:-:S15]  /*36200*/  LDL.LU.64 R12, [R1+0x2d88] ;  /* 0x002d8800010c7983 */ /* 0x000e9e0000300a00 */
[----:B------:R-:W-:-:S01]  /*36210*/  NOP ;  /* 0x0000000000007918 */ /* 0x000fc20000000000 */
[----:B------:R0:W-:Y:S04]  /*36220*/  STL.64 [R1+0x60], R20 ;  /* 0x0000601401007387 */ /* 0x0001e80000100a00 */
[----:B------:R1:W-:Y:S04]  /*36230*/  STL.64 [R1+0x68], R22 ;  /* 0x0000681601007387 */ /* 0x0003e80000100a00 */
[----:B------:R-:W4:Y:S01]  /*36240*/  LDL R26, [R1+0xfc] ;  /* 0x0000fc00011a7983 */ /* 0x000f220000100800 */
[----:B0-----:R-:W-:Y:S02]  /*36250*/  IMAD.MOV.U32 R20, RZ, RZ, R18 ;  /* 0x000000ffff147224 */ /* 0x001fe400078e0012 */
[----:B------:R-:W-:-:S02]  /*36260*/  IMAD.MOV.U32 R21, RZ, RZ, R16 ;  /* 0x000000ffff157224 */ /* 0x000fc400078e0010 */
[----:B-1----:R-:W-:Y:S02]  /*36270*/  IMAD.MOV.U32 R22, RZ, RZ, R17 ;  /* 0x000000ffff167224 */ /* 0x002fe400078e0011 */
[----:B------:R-:W-:-:S07]  /*36280*/  IMAD.MOV.U32 R23, RZ, RZ, R19 ;  /* 0x000000ffff177224 */ /* 0x000fce00078e0013 */
[----:B---3--:R-:W-:-:S15]  /*36290*/  HMMA.16816.F32 R20, R20, R2, R4 ;  /* 0x000000021414723c */ /* 0x008fde0000001804 */
[----:B------:R-:W-:-:S09]  /*362a0*/  NOP ;  /* 0x0000000000007918 */ /* 0x000fd20000000000 */
[----:B------:R-:W-:Y:S01]  /*362b0*/  IMAD.MOV.U32 R15, RZ, RZ, R20 ;  /* 0x000000ffff0f7224 */ /* 0x000fe200078e0014 */
[----:B--2---:R-:W-:Y:S01]  /*362c0*/  F2FP.F16.E4M3.UNPACK_B R24, R13 ;  /* 0x0000000dff18723e */ /* 0x004fe200020006ff */
[----:B------:R0:W-:Y:S04]  /*362d0*/  STL [R1+0x2d58], R13 ;  /* 0x002d580d01007387 */ /* 0x0001e80000100800 */
[----:B0-----:R-:W2:Y:S04]  /*362e0*/  LDL.LU R13, [R1+0x20] ;  /* 0x00002000010d7983 */ /* 0x001ea80000300800 */
[----:B------:R-:W3:Y:S04]  /*362f0*/  LDL.LU R6, [R1+0x2d84] ;  /* 0x002d840001067983 */ /* 0x000ee80000300800 */
[----:B------:R-:W3:Y:S04]  /*36300*/  LDL.LU R4, [R1+0x2d80] ;  /* 0x002d800001047983 */ /* 0x000ee80000300800 */
[----:B------:R0:W-:Y:S04]  /*36310*/  STL [R1+0x44], R21 ;  /* 0x0000441501007387 */ /* 0x0001e80000100800 */
[----:B------:R1:W-:Y:S04]  /*36320*/  STL.64 [R1+0x48], R22 ;  /* 0x0000481601007387 */ /* 0x0003e80000100a00 */
[----:B------:R-:W3:Y:S04]  /*36330*/  LDL.LU R20, [R1+0x80] ;  /* 0x0000800001147983 */ /* 0x000ee80000300800 */
[----:B0-----:R-:W3:Y:S04]  /*36340*/  LDL.LU R21, [R1+0x84] ;  /* 0x0000840001157983 */ /* 0x001ee80000300800 */
[----:B-1----:R-:W3:Y:S04]  /*36350*/  LDL.LU R22, [R1+0x88] ;  /* 0x0000880001167983 */ /* 0x002ee80000300800 */
[----:B------:R-:W3:Y:S01]  /*36360*/  LDL.LU R23, [R1+0x8c] ;  /* 0x00008c0001177983 */ /* 0x000ee20000300800 */
[----:B------:R-:W-:Y:S01]  /*36370*/  F2FP.F16.E4M3.UNPACK_B R25, R27 ;  /* 0x0000001bff19723e */ /* 0x000fe200020006ff */
[----:B------:R-:W-:-:S02]  /*36380*/  IMAD.MOV.U32 R16, RZ, RZ, R12 ;  /* 0x000000ffff107224 */ /* 0x000fc400078e000c */
[----:B-----5:R-:W-:Y:S02]  /*36390*/  IMAD.MOV.U32 R17, RZ, RZ, R14 ;  /* 0x000000ffff117224 */ /* 0x020fe400078e000e */
[----:B----4-:R-:W-:Y:S01]  /*363a0*/  IMAD.MOV.U32 R19, RZ, RZ, R0 ;  /* 0x000000ffff137224 */ /* 0x010fe200078e0000 */
[----:B------:R-:W-:Y:S01]  /*363b0*/  STL.64 [R1+0x2d78], R14 ;  /* 0x002d780e01007387 */ /* 0x000fe20000100a00 */
[----:B--2---:R-:W-:-:S03]  /*363c0*/  IMAD.MOV.U32 R18, RZ, RZ, R13 ;  /* 0x000000ffff127224 */ /* 0x004fc600078e000d */
[----:B------:R0:W-:Y:S04]  /*363d0*/  STL.64 [R1+0x2d70], R12 ;  /* 0x002d700c01007387 */ /* 0x0001e80000100a00 */
[----:B---3--:R-:W-:-:S15]  /*363e0*/  HMMA.16816.F32 R16, R16, R24, R20 ;  /* 0x000000181010723c */ /* 0x008fde0000001814 */
[----:B------:R-:W-:-:S09]  /*363f0*/  NOP ;  /* 0x0000000000007918 */ /* 0x000fd20000000000 */
[----:B------:R-:W-:Y:S02]  /*36400*/  IMAD.MOV.U32 R9, RZ, RZ, R16 ;  /* 0x000000ffff097224 */ /* 0x000fe400078e0010 */
[----:B------:R-:W-:Y:S02]  /*36410*/  IMAD.MOV.U32 R5, RZ, RZ, R18 ;  /* 0x000000ffff057224 */ /* 0x000fe400078e0012 */
[----:B------:R-:W-:Y:S02]  /*36420*/  IMAD.MOV.U32 R16, RZ, RZ, R12 ;  /* 0x000000ffff107224 */ /* 0x000fe400078e000c */
[----:B------:R-:W-:Y:S01]  /*36430*/  IMAD.MOV.U32 R11, RZ, RZ, R17 ;  /* 0x000000ffff0b7224 */ /* 0x000fe200078e0011 */
[----:B0-----:R-:W2:Y:S01]  /*36440*/  LDL.LU R12, [R1+0xb0] ;  /* 0x0000b000010c7983 */ /* 0x001ea20000300800 */
[----:B------:R-:W-:Y:S02]  /*36450*/  IMAD.MOV.U32 R18, RZ, RZ, R13 ;  /* 0x000000ffff127224 */ /* 0x000fe400078e000d */
[----:B------:R-:W-:Y:S01]  /*36460*/  IMAD.MOV.U32 R17, RZ, RZ, R14 ;  /* 0x000000ffff117224 */ /* 0x000fe200078e000e */
        /* <DEDUP_REMOVED lines=16> */
[----:B------:R-:W4:Y:S04]  /*36570*/  LDL.LU R23, [R1+0xc] ;  /* 0x00000c0001177983 */ /* 0x000f280000300800 */
[----:B------:R-:W5:Y:S01]  /*36580*/  LDL R25, [R1+0xf8] ;  /* 0x0000f80001197983 */ /* 0x000f620000100800 */
[----:B------:R-:W-:Y:S01]  /*36590*/  IMAD.MOV.U32 R7, RZ, RZ, R19 ;  /* 0x000000ffff077224 */ /* 0x000fe200078e0013 */
[----:B------:R-:W-:Y:S01]  /*365a0*/  F2FP.F16.E4M3.UNPACK_B R2, R28 ;  /* 0x0000001cff02723e */ /* 0x000fe200020006ff */
[----:B------:R-:W-:Y:S01]  /*365b0*/  IMAD.MOV.U32 R19, RZ, RZ, R0 ;  /* 0x000000ffff137224 */ /* 0x000fe200078e0000 */
[----:B------:R-:W-:-:S07]  /*365c0*/  F2FP.F16.E4M3.UNPACK_B R3, R29 ;  /* 0x0000001dff03723e */ /* 0x000fce00020006ff */
[----:B----4-:R-:W-:Y:S01]  /*365d0*/  HMMA.16816.F32 R16, R16, R2, R20 ;  /* 0x000000021010723c */ /* 0x010fe20000001814 */
[----:B-----5:R-:W-:Y:S02]  /*365e0*/  F2FP.F16.E4M3.UNPACK_B R24, R25 ;  /* 0x00000019ff18723e */ /* 0x020fe400020006ff */
[----:B------:R-:W-:-:S15]  /*365f0*/  F2FP.F16.E4M3.UNPACK_B R25, R26 ;  /* 0x0000001aff19723e */ /* 0x000fde00020006ff */
[----:B------:R-:W-:-:S05]  /*36600*/  NOP ;  /* 0x0000000000007918 */ /* 0x000fca0000000000 */
[----:B------:R-:W-:Y:S04]  /*36610*/  STL.64 [R1], R16 ;  /* 0x0000001001007387 */ /* 0x000fe80000100a00 */
[----:B------:R-:W-:Y:S04]  /*36620*/  STL.64 [R1+0x8], R18 ;  /* 0x0000081201007387 */ /* 0x000fe80000100a00 */
[----:B------:R-:W-:Y:S04]  /*36630*/  STL [R1+0x2d68], R27 ;  /* 0x002d681b01007387 */ /* 0x000fe80000100800 */
[----:B------:R0:W-:Y:S04]  /*36640*/  STL.64 [R1+0x2d60], R24 ;  /* 0x002d601801007387 */ /* 0x0001e80000100a00 */
[----:B0-----:R-:W4:Y:S04]  /*36650*/  LDL.LU R24, [R1+0xa0] ;  /* 0x0000a00001187983 */ /* 0x001f280000300800 */
[----:B------:R-:W4:Y:S04]  /*36660*/  LDL.LU R25, [R1+0xa4] ;  /* 0x0000a40001197983 */ /* 0x000f280000300800 */
[----:B------:R-:W4:Y:S04]  /*36670*/  LDL.LU R26, [R1+0xa8] ;  /* 0x0000a800011a7983 */ /* 0x000f280000300800 */
[----:B------:R-:W4:Y:S01]  /*36680*/  LDL.LU R27, [R1+0xac] ;  /* 0x0000ac00011b7983 */ /* 0x000f220000300800 */
[----:B------:R-:W-:-:S02]  /*36690*/  IMAD.MOV.U32 R20, RZ, RZ, R4 ;  /* 0x000000ffff147224 */ /* 0x000fc400078e0004 */
[----:B------:R-:W-:Y:S02]  /*366a0*/  IMAD.MOV.U32 R21, RZ, RZ, R6 ;  /* 0x000000ffff157224 */ /* 0x000fe400078e0006 */
[----:B------:R-:W-:Y:S02]  /*366b0*/  IMAD.MOV.U32 R22, RZ, RZ, R8 ;  /* 0x000000ffff167224 */ /* 0x000fe400078e0008 */
[----:B------:R-:W-:-:S07]  /*366c0*/  IMAD.MOV.U32 R23, RZ, RZ, R10 ;  /* 0x000000ffff177224 */ /* 0x000fce00078e000a */
[----:B----4-:R-:W-:Y:S01]  /*366d0*/  HMMA.16816.F32 R20, R20, R2, R24 ;  /* 0x000000021414723c */ /* 0x010fe20000001818 */
[----:B------:R-:W4:Y:S04]  /*366e0*/  LDL.LU R27, [R1+0x2d68] ;  /* 0x002d6800011b7983 */ /* 0x000f280000300800 */
[----:B------:R-:W5:-:S15]  /*366f0*/  LDL.LU.64 R24, [R1+0x2d60] ;  /* 0x002d600001187983 */ /* 0x000f5e0000300a00 */
        /* <DEDUP_REMOVED lines=8> */
[----:B---3--:R-:W-:-:S02]  /*36780*/  IMAD.MOV.U32 R16, RZ, RZ, R12 ;  /* 0x000000ffff107224 */ /* 0x008fc400078e000c */
[----:B--2---:R-:W-:Y:S01]  /*36790*/  IMAD.MOV.U32 R17, RZ, RZ, R14 ;  /* 0x000000ffff117224 */ /* 0x004fe200078e000e */
[----:B------:R-:W2:Y:S01]  /*367a0*/  LDL R2, [R1+0x108] ;  /* 0x0001080001027983 */ /* 0x000ea20000100800 */
[----:B------:R-:W-:Y:S02]  /*367b0*/  IMAD.MOV.U32 R18, RZ, RZ, R13 ;  /* 0x000000ffff127224 */ /* 0x000fe400078e000d */
[----:B------:R-:W-:Y:S01]  /*367c0*/  IMAD.MOV.U32 R19, RZ, RZ, R0 ;  /* 0x000000ffff137224 */ /* 0x000fe200078e0000 */
[----:B------:R-:W3:Y:S06]  /*367d0*/  LDL R3, [R1+0x10c] ;  /* 0x00010c0001037983 */ /* 0x000eec0000100800 */
[----:B-----5:R-:W-:-:S15]  /*367e0*/  HMMA.16816.F32 R16, R16, R24, R20 ;  /* 0x000000181010723c */ /* 0x020fde0000001814 */
[----:B------:R-:W-:-:S08]  /*367f0*/  NOP ;  /* 0x0000000000007918 */ /* 0x000fd00000000000 */
[----:B------:R0:W-:Y:S04]  /*36800*/  STL.64 [R1+0x70], R16 ;  /* 0x0000701001007387 */ /* 0x0001e80000100a00 */
[----:B------:R-:W-:Y:S04]  /*36810*/  STL.64 [R1+0x78], R18 ;  /* 0x0000781201007387 */ /* 0x000fe80000100a00 */
[----:B------:R-:W-:Y:S01]  /*36820*/  STL.64 [R1+0x2d50], R6 ;  /* 0x002d500601007387 */ /* 0x000fe20000100a00 */
[----:B0-----:R-:W-:-:S03]  /*36830*/  IMAD.MOV.U32 R16, RZ, RZ, R4 ;  /* 0x000000ffff107224 */ /* 0x001fc600078e0004 */
[----:B------:R0:W-:Y:S01]  /*36840*/  STL.64 [R1+0x2d48], R4 ;  /* 0x002d480401007387 */ /* 0x0001e20000100a00 */
[----:B------:R-:W-:-:S03]  /*36850*/  IMAD.MOV.U32 R17, RZ, RZ, R6 ;  /* 0x000000ffff117224 */ /* 0x000fc600078e0006 */
[----:B0-----:R-:W5:Y:S04]  /*36860*/  LDL.LU R4, [R1+0x50] ;  /* 0x0000500001047983 */ /* 0x001f680000300800 */
[----:B------:R-:W5:Y:S04]  /*36870*/  LDL.LU R5, [R1+0x54] ;  /* 0x0000540001057983 */ /* 0x000f680000300800 */
[----:B------:R-:W5:Y:S04]  /*36880*/  LDL.LU R6, [R1+0x58] ;  /* 0x0000580001067983 */ /* 0x000f680000300800 */
[----:B------:R-:W5:Y:S01]  /*36890*/  LDL.LU R7, [R1+0x5c] ;  /* 0x00005c0001077983 */ /* 0x000f620000300800 */
[----:B------:R-:W-:-:S02]  /*368a0*/  IMAD.MOV.U32 R21, RZ, RZ, R14 ;  /* 0x000000ffff157224 */ /* 0x000fc400078e000e */
[----:B------:R-:W-:Y:S01]  /*368b0*/  IMAD.MOV.U32 R22, RZ, RZ, R13 ;  /* 0x000000ffff167224 */ /* 0x000fe200078e000d */
[----:B------:R-:W3:Y:S04]  /*368c0*/  LDL.LU R14, [R1+0x24] ;  /* 0x00002400010e7983 */ /* 0x000ee80000300800 */
[----:B------:R-:W4:Y:S01]  /*368d0*/  LDL.LU R13, [R1+0x2d58] ;  /* 0x002d5800010d7983 */ /* 0x000f220000300800 */
[----:B------:R-:W-:Y:S02]  /*368e0*/  IMAD.MOV.U32 R18, RZ, RZ, R8 ;  /* 0x000000ffff127224 */ /* 0x000fe400078e0008 */
[----:B------:R-:W-:Y:S02]  /*368f0*/  IMAD.MOV.U32 R19, RZ, RZ, R10 ;  /* 0x000000ffff137224 */ /* 0x000fe400078e000a */
[----:B------:R-:W-:-:S05]  /*36900*/  IMAD.MOV.U32 R23, RZ, RZ, R0 ;  /* 0x000000ffff177224 */ /* 0x000fca00078e0000 */
[----:B-----5:R-:W-:Y:S01]  /*36910*/  HMMA.16816.F32 R16, R16, R24, R4 ;  /* 0x000000181010723c */ /* 0x020fe20000001804 */
[----:B------:R-:W5:Y:S04]  /*36920*/  LDL.LU.64 R6, [R1+0x2d50] ;  /* 0x002d500001067983 */ /* 0x000f680000300a00 */
[----:B------:R-:W5:-:S15]  /*36930*/  LDL.LU.64 R4, [R1+0x2d48] ;  /* 0x002d480001047983 */ /* 0x000f5e0000300a00 */
[----:B------:R-:W-:-:S03]  /*36940*/  NOP ;  /* 0x0000000000007918 */ /* 0x000fc60000000000 */
[----:B------:R0:W-:Y:S01]  /*36950*/  STL [R1+0xc4], R17 ;  /* 0x0000c41101007387 */ /* 0x0001e20000100800 */
[----:B------:R-:W-:-:S03]  /*36960*/  IMAD.MOV.U32 R0, RZ, RZ, R16 ;  /* 0x000000ffff007224 */ /* 0x000fc600078e0010 */
[----:B------:R1:W-:Y:S04]  /*36970*/  STL.64 [R1+0xc8], R18 ;  /* 0x0000c81201007387 */ /* 0x0003e80000100a00 */
[----:B------:R-:W5:Y:S04]  /*36980*/  LDL.LU R16, [R1+0x60] ;  /* 0x0000600001107983 */ /* 0x000f680000300800 */
[----:B0-----:R-:W5:Y:S04]  /*36990*/  LDL.LU R17, [R1+0x64] ;  /* 0x0000640001117983 */ /* 0x001f680000300800 */
[----:B-1----:R-:W5:Y:S04]  /*369a0*/  LDL.LU R18, [R1+0x68] ;  /* 0x0000680001127983 */ /* 0x002f680000300800 */
[----:B------:R-:W5:Y:S01]  /*369b0*/  LDL.LU R19, [R1+0x6c] ;  /* 0x00006c0001137983 */ /* 0x000f620000300800 */
[----:B----4-:R-:W-:-:S02]  /*369c0*/  F2FP.F16.E4M3.UNPACK_B R24, R13.H1 ;  /* 0x0000000dff18723e */ /* 0x010fc400030006ff */
[----:B------:R-:W-:Y:S01]  /*369d0*/  F2FP.F16.E4M3.UNPACK_B R25, R27.H1 ;  /* 0x0000001bff19723e */ /* 0x000fe200030006ff */
[----:B------:R-:W4:Y:S04]  /*369e0*/  LDL.LU R13, [R1+0x2d44] ;  /* 0x002d4400010d7983 */ /* 0x000f280000300800 */
[----:B------:R-:W4:Y:S01]  /*369f0*/  LDL R27, [R1+0x130] ;  /* 0x00013000011b7983 */ /* 0x000f220000100800 */
[----:B--2---:R-:W-:Y:S01]  /*36a00*/  F2FP.F16.E4M3.UNPACK_B R2, R2 ;  /* 0x00000002ff02723e */ /* 0x004fe200020006ff */
[----:B------:R-:W-:Y:S01]  /*36a10*/  IMAD.MOV.U32 R20, RZ, RZ, R12 ;  /* 0x000000ffff147224 */ /* 0x000fe200078e000c */
[----:B---3--:R-:W-:-:S07]  /*36a20*/  F2FP.F16.E4M3.UNPACK_B R3, R3 ;  /* 0x00000003ff03723e */ /* 0x008fce00020006ff */
[----:B-----5:R-:W-:Y:S01]  /*36a30*/  HMMA.16816.F32 R16, R20, R2, R16 ;  /* 0x000000021410723c */ /* 0x020fe20000001810 */
[----:B----4-:R-:W-:-:S15]  /*36a40*/  STL.64 [R1+0x2d38], R26 ;  /* 0x002d381a01007387 */ /* 0x010fde0000100a00 */
[----:B------:R-:W-:-:S07]  /*36a50*/  NOP ;  /* 0x0000000000007918 */ /* 0x000fce0000000000 */
[----:B------:R-:W-:Y:S04]  /*36a60*/  STL.64 [R1+0x60], R16 ;  /* 0x0000601001007387 */ /* 0x000fe80000100a00 */
[----:B------:R-:W-:Y:S04]  /*36a70*/  STL.64 [R1+0x68], R18 ;  /* 0x0000681201007387 */ /* 0x000fe80000100a00 */
[----:B------:R0:W-:Y:S02]  /*36a80*/  STL.64 [R1+0x2d30], R24 ;  /* 0x002d301801007387 */ /* 0x0001e40000100a00 */
[----:B0-----:R-:W-:-:S02]  /*36a90*/  IMAD.MOV.U32 R24, RZ, RZ, R15 ;  /* 0x000000ffff187224 */ /* 0x001fc400078e000f */
[----:B------:R-:W2:Y:S04]  /*36aa0*/  LDL.LU R15, [R1+0x2d40] ;  /* 0x002d4000010f7983 */ /* 0x000ea80000300800 */
[----:B------:R-:W3:Y:S04]  /*36ab0*/  LDL.LU R25, [R1+0x44] ;  /* 0x0000440001197983 */ /* 0x000ee80000300800 */
[----:B------:R-:W3:Y:S04]  /*36ac0*/  LDL.LU R26, [R1+0x48] ;  /* 0x00004800011a7983 */ /* 0x000ee80000300800 */
[----:B------:R-:W3:Y:S01]  /*36ad0*/  LDL.LU R27, [R1+0x4c] ;  /* 0x00004c00011b7983 */ /* 0x000ee20000300800 */
[----:B------:R-:W-:-:S02]  /*36ae0*/  IMAD.MOV.U32 R16, RZ, RZ, R4 ;  /* 0x000000ffff107224 */ /* 0x000fc400078e0004 */
[----:B------:R-:W-:Y:S01]  /*36af0*/  IMAD.MOV.U32 R17, RZ, RZ, R6 ;  /* 0x000000ffff117224 */ /* 0x000fe200078e0006 */
[----:B------:R-:W4:Y:S01]  /*36b00*/  LDL R23, [R1+0x2c] ;  /* 0x00002c0001177983 */ /* 0x000f220000100800 */
[----:B------:R-:W-:Y:S02]  /*36b10*/  IMAD.MOV.U32 R18, RZ, RZ, R8 ;  /* 0x000000ffff127224 */ /* 0x000fe400078e0008 */
[----:B------:R-:W-:-:S07]  /*36b20*/  IMAD.MOV.U32 R19, RZ, RZ, R10 ;  /* 0x000000ffff137224 */ /* 0x000fce00078e000a */
[----:B---3--:R-:W-:Y:S01]  /*36b30*/  HMMA.16816.F32 R16, R16, R2, R24 ;  /* 0x000000021010723c */ /* 0x008fe20000001818 */
[----:B------:R-:W3:Y:S04]  /*36b40*/  LDL.LU.64 R26, [R1+0x2d38] ;  /* 0x002d3800011a7983 */ /* 0x000ee80000300a00 */
[----:B------:R-:W4:-:S15]  /*36b50*/  LDL.LU.64 R24, [R1+0x2d30] ;  /* 0x002d300001187983 */ /* 0x000f1e0000300a00 */
[----:B------:R-:W-:-:S03]  /*36b60*/  NOP ;  /* 0x0000000000007918 */ /* 0x000fc60000000000 */
[----:B------:R0:W-:Y:S01]  /*36b70*/  STL.64 [R1+0x40], R16 ;  /* 0x0000401001007387 */ /* 0x0001e20000100a00 */
[----:B------:R-:W-:Y:S02]  /*36b80*/  IMAD.MOV.U32 R4, RZ, RZ, R19 ;  /* 0x000000ffff047224 */ /* 0x000fe400078e0013 */
[----:B------:R-:W-:Y:S02]  /*36b90*/  IMAD.MOV.U32 R6, RZ, RZ, R18 ;  /* 0x000000ffff067224 */ /* 0x000fe400078e0012 */
[----:B------:R-:W-:Y:S02]  /*36ba0*/  IMAD.MOV.U32 R18, RZ, RZ, R5 ;  /* 0x000000ffff127224 */ /* 0x000fe400078e0005 */
[----:B------:R-:W-:Y:S02]  /*36bb0*/  IMAD.MOV.U32 R19, RZ, RZ, R7 ;  /* 0x000000ffff137224 */ /* 0x000fe400078e0007 */
[----:B0-----:R-:W-:Y:S02]  /*36bc0*/  IMAD.MOV.U32 R16, RZ, RZ, R9 ;  /* 0x000000ffff107224 */ /* 0x001fe400078e0009 */
[----:B------:R-:W5:Y:S01]  /*36bd0*/  LDL.LU R9, [R1+0x2d2c] ;  /* 0x002d2c0001097983 */ /* 0x000f620000300800 */
[----:B------:R-:W-:-:S03]  /*36be0*/  IMAD.MOV.U32 R17, RZ, RZ, R11 ;  /* 0x000000ffff117224 */ /* 0x000fc600078e000b */
[----:B------:R-:W3:Y:S04]  /*36bf0*/  LDL.LU R11, [R1+0x2d28] ;  /* 0x002d2800010b7983 */ /* 0x000ee80000300800 */
[----:B------:R-:W5:Y:S04]  /*36c00*/  LDL.LU R5, [R1+0x2d24] ;  /* 0x002d240001057983 */ /* 0x000f680000300800 */
[----:B------:R-:W3:Y:S04]  /*36c10*/  LDL.LU R7, [R1+0x2d20] ;  /* 0x002d200001077983 */ /* 0x000ee80000300800 */
[----:B------:R0:W-:Y:S04]  /*36c20*/  STL [R1+0x2d08], R4 ;  /* 0x002d080401007387 */ /* 0x0001e80000100800 */
[----:B0-----:R-:W3:Y:S04]  /*36c30*/  LDL R4, [R1+0x134] ;  /* 0x0001340001047983 */ /* 0x001ee80000100800 */
[----:B------:R0:W-:Y:S04]  /*36c40*/  STL [R1+0x2cf0], R6 ;  /* 0x002cf00601007387 */ /* 0x0001e80000100800 */
[----:B0-----:R-:W3:Y:S04]  /*36c50*/  LDL.LU R6, [R1+0x2c] ;  /* 0x00002c0001067983 */ /* 0x001ee80000300800 */
[----:B------:R-:W3:Y:S04]  /*36c60*/  LDL.LU R3, [R1+0xf8] ;  /* 0x0000f80001037983 */ /* 0x000ee80000300800 */
[----:B------:R-:W5:Y:S01]  /*36c70*/  LDL.LU R12, [R1+0xfc] ;  /* 0x0000fc00010c7983 */ /* 0x000f620000300800 */
[----:B------:R-:W-:-:S02]  /*36c80*/  IMAD.MOV.U32 R20, RZ, RZ, R13 ;  /* 0x000000ffff147224 */ /* 0x000fc400078e000d */
[----:B--2---:R-:W-:Y:S02]  /*36c90*/  IMAD.MOV.U32 R21, RZ, RZ, R15 ;  /* 0x000000ffff157224 */ /* 0x004fe400078e000f */
[----:B------:R-:W-:-:S07]  /*36ca0*/  IMAD.MOV.U32 R22, RZ, RZ, R14 ;  /* 0x000000ffff167224 */ /* 0x000fce00078e000e */
[----:B----4-:R-:W-:-:S15]  /*36cb0*/  HMMA.16816.F32 R16, R20, R24, R16 ;  /* 0x000000181410723c */ /* 0x010fde0000001810 */
[----:B------:R-:W-:-:S08]  /*36cc0*/  NOP ;  /* 0x0000000000007918 */ /* 0x000fd00000000000 */
[----:B------:R0:W-:Y:S04]  /*36cd0*/  STL.64 [R1+0x30], R16 ;  /* 0x0000301001007387 */ /* 0x0001e80000100a00 */
[----:B------:R1:W-:Y:S04]  /*36ce0*/  STL.64 [R1+0x38], R18 ;  /* 0x0000381201007387 */ /* 0x0003e80000100a00 */
[----:B------:R-:W-:Y:S01]  /*36cf0*/  STL.64 [R1+0x2d18], R14 ;  /* 0x002d180e01007387 */ /* 0x000fe20000100a00 */
[----:B0-----:R-:W-:Y:S02]  /*36d00*/  IMAD.MOV.U32 R16, RZ, RZ, R13 ;  /* 0x000000ffff107224 */ /* 0x001fe400078e000d */
[----:B------:R-:W-:-:S02]  /*36d10*/  IMAD.MOV.U32 R17, RZ, RZ, R15 ;  /* 0x000000ffff117224 */ /* 0x000fc400078e000f */
[----:B-1----:R-:W-:Y:S01]  /*36d20*/  IMAD.MOV.U32 R18, RZ, RZ, R14 ;  /* 0x000000ffff127224 */ /* 0x002fe200078e000e */
[----:B-----5:R0:W-:Y:S04]  /*36d30*/  STL.64 [R1+0x2d10], R12 ;  /* 0x002d100c01007387 */ /* 0x0201e80000100a00 */
[----:B0-----:R-:W2:Y:S04]  /*36d40*/  LDL.LU R12, [R1+0x10] ;  /* 0x00001000010c7983 */ /* 0x001ea80000300800 */
[----:B------:R-:W2:Y:S04]  /*36d50*/  LDL.LU R13, [R1+0x14] ;  /* 0x00001400010d7983 */ /* 0x000ea80000300800 */
[----:B------:R-:W2:Y:S04]  /*36d60*/  LDL.LU R14, [R1+0x18] ;  /* 0x00001800010e7983 */ /* 0x000ea80000300800 */
[----:B------:R-:W2:Y:S01]  /*36d70*/  LDL.LU R15, [R1+0x1c] ;  /* 0x00001c00010f7983 */ /* 0x000ea20000300800 */
[----:B------:R-:W-:-:S02]  /*36d80*/  IMAD.MOV.U32 R20, RZ, RZ, R5 ;  /* 0x000000ffff147224 */ /* 0x000fc400078e0005 */
[----:B---3--:R-:W-:Y:S02]  /*36d90*/  IMAD.MOV.U32 R21, RZ, RZ, R7 ;  /* 0x000000ffff157224 */ /* 0x008fe400078e0007 */
        /* <DEDUP_REMOVED lines=12> */
[----:B------:R-:W-:Y:S01]  /*36e60*/  F2FP.F16.E4M3.UNPACK_B R28, R28.H1 ;  /* 0x0000001cff1c723e */ /* 0x000fe200030006ff */
[----:B------:R-:W-:Y:S01]  /*36e70*/  IMAD.MOV.U32 R19, RZ, RZ, R6 ;  /* 0x000000ffff137224 */ /* 0x000fe200078e0006 */
[----:B------:R-:W-:-:S07]  /*36e80*/  F2FP.F16.E4M3.UNPACK_B R29, R29.H1 ;  /* 0x0000001dff1d723e */ /* 0x000fce00030006ff */
[----:B----4-:R-:W-:Y:S01]  /*36e90*/  HMMA.16816.F32 R16, R16, R28, R20 ;  /* 0x0000001c1010723c */ /* 0x010fe20000001814 */
[----:B------:R-:W0:-:S15]  /*36ea0*/  LDSM.16.M88.4 R20, [R4+UR7+0x100] ;  /* 0x000100070414783b */ /* 0x000e1e0008000200 */
[----:B------:R-:W-:-:S07]  /*36eb0*/  NOP ;  /* 0x0000000000007918 */ /* 0x000fce0000000000 */
[----:B------:R-:W-:Y:S04]  /*36ec0*/  STL.64 [R1+0x50], R16 ;  /* 0x0000501001007387 */ /* 0x000fe80000100a00 */
[----:B------:R-:W-:Y:S04]  /*36ed0*/  STL.64 [R1+0x58], R18 ;  /* 0x0000581201007387 */ /* 0x000fe80000100a00 */
[----:B0-----:R-:W-:Y:S01]  /*36ee0*/  STL.64 [R1+0xd0], R20 ;  /* 0x0000d01401007387 */ /* 0x001fe20000100a00 */
[----:B------:R-:W-:Y:S02]  /*36ef0*/  IMAD.MOV.U32 R10, RZ, RZ, R20 ;  /* 0x000000ffff0a7224 */ /* 0x000fe400078e0014 */
[----:B------:R-:W-:Y:S01]  /*36f00*/  IMAD.MOV.U32 R8, RZ, RZ, R21 ;  /* 0x000000ffff087224 */ /* 0x000fe200078e0015 */
[----:B------:R-:W-:Y:S04]  /*36f10*/  STL.64 [R1+0xd8], R22 ;  /* 0x0000d81601007387 */ /* 0x000fe80000100a00 */
[----:B------:R-:W0:Y:S04]  /*36f20*/  LDSM.16.MT88.4 R20, [R27+UR7+0x14000] ;  /* 0x014000071b14783b */ /* 0x000e280008004200 */
[----:B0-----:R-:W-:Y:S04]  /*36f30*/  STL [R1+0x2c90], R21 ;  /* 0x002c901501007387 */ /* 0x001fe80000100800 */
[----:B------:R-:W-:Y:S04]  /*36f40*/  STL [R1+0x2c8c], R23 ;  /* 0x002c8c1701007387 */ /* 0x000fe80000100800 */
[----:B------:R-:W-:Y:S04]  /*36f50*/  STL [R1+0x2cd0], R22 ;  /* 0x002cd01601007387 */ /* 0x000fe80000100800 */
[----:B------:R0:W-:Y:S04]  /*36f60*/  STL [R1+0x2ccc], R20 ;  /* 0x002ccc1401007387 */ /* 0x0001e80000100800 */
[----:B0-----:R-:W4:Y:S04]  /*36f70*/  LDL.LU R20, [R1+0x80] ;  /* 0x0000800001147983 */ /* 0x001f280000300800 */
[----:B------:R-:W4:Y:S04]  /*36f80*/  LDL.LU R21, [R1+0x84] ;  /* 0x0000840001157983 */ /* 0x000f280000300800 */
[----:B------:R-:W4:Y:S01]  /*36f90*/  LDL.LU R22, [R1+0x88] ;  /* 0x0000880001167983 */ /* 0x000f220000300800 */
[----:B------:R-:W-:-:S03]  /*36fa0*/  IMAD.MOV.U32 R23, RZ, RZ, R26 ;  /* 0x000000ffff177224 */ /* 0x000fc600078e001a */
[----:B------:R-:W0:Y:S01]  /*36fb0*/  LDSM.16.MT88.4 R24, [R27+UR7+0x14400] ;  /* 0x014400071b18783b */ /* 0x000e220008004200 */
[----:B------:R-:W-:Y:S02]  /*36fc0*/  IMAD.MOV.U32 R16, RZ, RZ, R5 ;  /* 0x000000ffff107224 */ /* 0x000fe400078e0005 */
[----:B------:R-:W-:Y:S02]  /*36fd0*/  IMAD.MOV.U32 R17, RZ, RZ, R7 ;  /* 0x000000ffff117224 */ /* 0x000fe400078e0007 */
[----:B------:R-:W-:Y:S02]  /*36fe0*/  IMAD.MOV.U32 R18, RZ, RZ, R9 ;  /* 0x000000ffff127224 */ /* 0x000fe400078e0009 */
[----:B------:R-:W-:Y:S01]  /*36ff0*/  IMAD.MOV.U32 R19, RZ, RZ, R11 ;  /* 0x000000ffff137224 */ /* 0x000fe200078e000b */
[----:B------:R-:W-:Y:S02]  /*37000*/  F2FP.F16.E4M3.UNPACK_B R2, R3.H1 ;  /* 0x00000003ff02723e */ /* 0x000fe400030006ff */
[----:B---3--:R-:W-:Y:S01]  /*37010*/  F2FP.F16.E4M3.UNPACK_B R3, R12.H1 ;  /* 0x0000000cff03723e */ /* 0x008fe200030006ff */
[----:B0-----:R-:W-:Y:S04]  /*37020*/  STL [R1+0x2c94], R25 ;  /* 0x002c941901007387 */ /* 0x001fe80000100800 */
[----:B------:R-:W-:Y:S04]  /*37030*/  STL [R1+0x2c88], R27 ;  /* 0x002c881b01007387 */ /* 0x000fe80000100800 */
[----:B------:R-:W-:Y:S04]  /*37040*/  STL [R1+0x2cd8], R26 ;  /* 0x002cd81a01007387 */ /* 0x000fe80000100800 */
[----:B------:R-:W-:Y:S04]  /*37050*/  STL [R1+0x2cd4], R24 ;  /* 0x002cd41801007387 */ /* 0x000fe80000100800 */
[----:B------:R-:W-:Y:S04]  /*37060*/  STL.64 [R1+0x2d00], R10 ;  /* 0x002d000a01007387 */ /* 0x000fe80000100a00 */
[----:B------:R0:W-:Y:S04]  /*37070*/  STL.64 [R1+0x2cf8], R8 ;  /* 0x002cf80801007387 */ /* 0x0001e80000100a00 */
[----:B0-----:R-:W3:Y:S04]  /*37080*/  LDL.LU R8, [R1+0x70] ;  /* 0x0000700001087983 */ /* 0x001ee80000300800 */
[----:B------:R-:W3:Y:S04]  /*37090*/  LDL.LU R9, [R1+0x74] ;  /* 0x0000740001097983 */ /* 0x000ee80000300800 */
[----:B------:R-:W3:Y:S04]  /*370a0*/  LDL.LU R10, [R1+0x78] ;  /* 0x00007800010a7983 */ /* 0x000ee80000300800 */
[----:B------:R-:W3:Y:S04]  /*370b0*/  LDL.LU R11, [R1+0x7c] ;  /* 0x00007c00010b7983 */ /* 0x000ee80000300800 */
[----:B------:R-:W5:Y:S01]  /*370c0*/  LDL.LU R12, [R1+0x10c] ;  /* 0x00010c00010c7983 */ /* 0x000f620000300800 */
[----:B----4-:R-:W-:Y:S03]  /*370d0*/  HMMA.16816.F32 R16, R16, R28, R20 ;  /* 0x0000001c1010723c */ /* 0x010fe60000001814 */
[----:B------:R-:W4:Y:S04]  /*370e0*/  LDL.LU R29, [R1+0x108] ;  /* 0x00010800011d7983 */ /* 0x000f280000300800 */
[----:B------:R-:W2:-:S15]  /*370f0*/  LDL.LU R20, [R1+0x60] ;  /* 0x0000600001147983 */ /* 0x000e9e0000300800 */
[----:B------:R-:W-:-:S01]  /*37100*/  NOP ;  /* 0x0000000000007918 */ /* 0x000fc20000000000 */
[----:B------:R-:W-:Y:S04]  /*37110*/  STL.64 [R1+0xa0], R16 ;  /* 0x0000a01001007387 */ /* 0x000fe80000100a00 */
[----:B------:R-:W-:Y:S04]  /*37120*/  STL.64 [R1+0xa8], R18 ;  /* 0x0000a81201007387 */ /* 0x000fe80000100a00 */
[----:B------:R-:W2:Y:S04]  /*37130*/  LDL.LU R21, [R1+0x64] ;  /* 0x0000640001157983 */ /* 0x000ea80000300800 */
[----:B------:R-:W3:Y:S04]  /*37140*/  LDL.LU R22, [R1+0x68] ;  /* 0x0000680001167983 */ /* 0x000ee80000300800 */
[----:B------:R-:W3:Y:S04]  /*37150*/  LDL.LU R23, [R1+0x6c] ;  /* 0x00006c0001177983 */ /* 0x000ee80000300800 */
[----:B------:R-:W0:Y:S04]  /*37160*/  LDSM.16.M88.4 R16, [R4+UR7+0x4100] ;  /* 0x004100070410783b */ /* 0x000e280008000200 */
[----:B---3--:R-:W-:Y:S04]  /*37170*/  STL.64 [R1+0x2ce8], R22 ;  /* 0x002ce81601007387 */ /* 0x008fe80000100a00 */
[----:B--2---:R1:W-:Y:S02]  /*37180*/  STL.64 [R1+0x2ce0], R20 ;  /* 0x002ce01401007387 */ /* 0x0043e40000100a00 */
[----:B-1----:R-:W-:-:S02]  /*37190*/  IMAD.MOV.U32 R20, RZ, RZ, R0 ;  /* 0x000000ffff147224 */ /* 0x002fc400078e0000 */
[----:B------:R-:W2:Y:S04]  /*371a0*/  LDL.LU R0, [R1+0x2d0c] ;  /* 0x002d0c0001007983 */ /* 0x000ea80000300800 */
[----:B------:R-:W3:Y:S04]  /*371b0*/  LDL.LU R21, [R1+0xc4] ;  /* 0x0000c40001157983 */ /* 0x000ee80000300800 */
[----:B------:R-:W3:Y:S04]  /*371c0*/  LDL.LU R22, [R1+0xc8] ;  /* 0x0000c80001167983 */ /* 0x000ee80000300800 */
[----:B------:R-:W3:Y:S04]  /*371d0*/  LDL.LU R23, [R1+0xcc] ;  /* 0x0000cc0001177983 */ /* 0x000ee80000300800 */
[----:B------:R-:W5:Y:S04]  /*371e0*/  LDL.LU R4, [R1+0x2d08] ;  /* 0x002d080001047983 */ /* 0x000f680000300800 */
[----:B0-----:R-:W-:Y:S04]  /*371f0*/  STL.64 [R1+0xe0], R16 ;  /* 0x0000e01001007387 */ /* 0x001fe80000100a00 */
[----:B------:R-:W-:Y:S01]  /*37200*/  STL.64 [R1+0xe8], R18 ;  /* 0x0000e81201007387 */ /* 0x000fe20000100a00 */
[----:B------:R-:W-:-:S02]  /*37210*/  IMAD.MOV.U32 R24, RZ, RZ, R13 ;  /* 0x000000ffff187224 */ /* 0x000fc400078e000d */
[----:B------:R-:W-:Y:S02]  /*37220*/  IMAD.MOV.U32 R25, RZ, RZ, R15 ;  /* 0x000000ffff197224 */ /* 0x000fe400078e000f */
[----:B------:R-:W-:Y:S02]  /*37230*/  IMAD.MOV.U32 R26, RZ, RZ, R14 ;  /* 0x000000ffff1a7224 */ /* 0x000fe400078e000e */
[----:B------:R-:W-:-:S07]  /*37240*/  IMAD.MOV.U32 R27, RZ, RZ, R6 ;  /* 0x000000ffff1b7224 */ /* 0x000fce00078e0006 */
[----:B------:R-:W-:Y:S01]  /*37250*/  HMMA.16816.F32 R24, R24, R2, R8 ;  /* 0x000000021818723c */ /* 0x000fe20000001808 */
[----:B--2---:R-:W0:Y:S04]  /*37260*/  LDSM.16.MT88.4 R16, [R0+UR7+0x14000] ;  /* 0x014000070010783b */ /* 0x004e280008004200 */
[----:B0-----:R-:W-:Y:S04]  /*37270*/  STL.64 [R1+0x10], R16 ;  /* 0x0000101001007387 */ /* 0x001fe80000100a00 */
[----:B------:R-:W-:Y:S04]  /*37280*/  STL.64 [R1+0x18], R18 ;  /* 0x0000181201007387 */ /* 0x000fe80000100a00 */
[----:B------:R-:W0:Y:S04]  /*37290*/  LDSM.16.MT88.4 R16, [R0+UR7+0x14400] ;  /* 0x014400070010783b */ /* 0x000e280008004200 */
[----:B0-----:R-:W-:Y:S04]  /*372a0*/  STL [R1+0x2c6c], R17 ;  /* 0x002c6c1101007387 */ /* 0x001fe80000100800 */
[----:B------:R0:W-:Y:S04]  /*372b0*/  STL [R1+0x2c68], R19 ;  /* 0x002c681301007387 */ /* 0x0001e80000100800 */
[----:B------:R1:W-:Y:S04]  /*372c0*/  STL [R1+0x2c40], R0 ;  /* 0x002c400001007387 */ /* 0x0003e80000100800 */
[----:B------:R-:W2:Y:S04]  /*372d0*/  LDL.LU.64 R10, [R1+0x2d00] ;  /* 0x002d0000010a7983 */ /* 0x000ea80000300a00 */
[----:B------:R-:W4:Y:S04]  /*372e0*/  LDL.LU.64 R8, [R1+0x2cf8] ;  /* 0x002cf80001087983 */ /* 0x000f280000300a00 */
[----:B------:R3:W-:Y:S04]  /*372f0*/  STL.64 [R1+0x90], R24 ;  /* 0x0000901801007387 */ /* 0x0007e80000100a00 */
[----:B------:R-:W-:Y:S04]  /*37300*/  STL [R1+0x98], R26 ;  /* 0x0000981a01007387 */ /* 0x000fe80000100800 */
[----:B0-----:R-:W5:Y:S04]  /*37310*/  LDL R19, [R1+0xe0] ;  /* 0x0000e00001137983 */ /* 0x001f680000100800 */
[----:B------:R-:W2:Y:S01]  /*37320*/  LDL R17, [R1+0xe4] ;  /* 0x0000e40001117983 */ /* 0x000ea20000100800 */
[----:B-1----:R-:W-:-:S02]  /*37330*/  IMAD.MOV.U32 R0, RZ, RZ, R27 ;  /* 0x000000ffff007224 */ /* 0x002fc400078e001b */
[----:B---3--:R-:W-:Y:S02]  /*37340*/  IMAD.MOV.U32 R24, RZ, RZ, R5 ;  /* 0x000000ffff187224 */ /* 0x008fe400078e0005 */
[----:B------:R-:W-:Y:S01]  /*37350*/  IMAD.MOV.U32 R25, RZ, RZ, R7 ;  /* 0x000000ffff197224 */ /* 0x000fe200078e0007 */
[----:B-----5:R0:W-:Y:S04]  /*37360*/  STL.64 [R1+0x2cc0], R18 ;  /* 0x002cc01201007387 */ /* 0x0201e80000100a00 */
[----:B0-----:R-:W3:Y:S01]  /*37370*/  LDL R19, [R1+0x134] ;  /* 0x0001340001137983 */ /* 0x001ee20000100800 */
[----:B----4-:R-:W-:Y:S02]  /*37380*/  IMAD.MOV.U32 R26, RZ, RZ, R9 ;  /* 0x000000ffff1a7224 */ /* 0x010fe400078e0009 */
[----:B--2---:R-:W-:-:S07]  /*37390*/  IMAD.MOV.U32 R27, RZ, RZ, R11 ;  /* 0x000000ffff1b7224 */ /* 0x004fce00078e000b */
[----:B------:R-:W-:Y:S01]  /*373a0*/  HMMA.16816.F32 R24, R24, R2, R20 ;  /* 0x000000021818723c */ /* 0x000fe20000001814 */
[----:B------:R-:W-:Y:S02]  /*373b0*/  F2FP.F16.E4M3.UNPACK_B R28, R29.H1 ;  /* 0x0000001dff1c723e */ /* 0x000fe400030006ff */
[----:B------:R-:W-:Y:S01]  /*373c0*/  F2FP.F16.E4M3.UNPACK_B R29, R12.H1 ;  /* 0x0000000cff1d723e */ /* 0x000fe200030006ff */
[----:B------:R-:W-:Y:S01]  /*373d0*/  IMAD.MOV.U32 R12, RZ, RZ, R13 ;  /* 0x000000ffff0c7224 */ /* 0x000fe200078e000d */
[----:B------:R-:W-:Y:S01]  /*373e0*/  STL.64 [R1+0x2cb8], R16 ;  /* 0x002cb81001007387 */ /* 0x000fe20000100a00 */
[----:B------:R-:W-:Y:S02]  /*373f0*/  IMAD.MOV.U32 R13, RZ, RZ, R15 ;  /* 0x000000ffff0d7224 */ /* 0x000fe400078e000f */
[----:B------:R-:W-:Y:S02]  /*37400*/  IMAD.MOV.U32 R15, RZ, RZ, R6 ;  /* 0x000000ffff0f7224 */ /* 0x000fe400078e0006 */
[----:B------:R-:W2:Y:S04]  /*37410*/  LDL.LU R6, [R1+0x2cf0] ;  /* 0x002cf00001067983 */ /* 0x000ea80000300800 */
[----:B------:R-:W4:Y:S04]  /*37420*/  LDL.LU.64 R22, [R1+0x2ce8] ;  /* 0x002ce80001167983 */ /* 0x000f280000300a00 */
[----:B------:R-:W4:Y:S05]  /*37430*/  LDL.LU.64 R20, [R1+0x2ce0] ;  /* 0x002ce00001147983 */ /* 0x000f2a0000300a00 */
[----:B------:R-:W-:Y:S04]  /*37440*/  STL.64 [R1+0x80], R24 ;  /* 0x0000801801007387 */ /* 0x000fe80000100a00 */
[----:B------:R-:W-:Y:S04]  /*37450*/  STL.64 [R1+0x88], R26 ;  /* 0x0000881a01007387 */ /* 0x000fe80000100a00 */
[----:B---3--:R-:W0:Y:S04]  /*37460*/  LDSM.16.M88.4 R24, [R19+UR7+0x8100] ;  /* 0x008100071318783b */ /* 0x008e280008000200 */
[----:B0-----:R-:W-:Y:S04]  /*37470*/  STL.64 [R1+0x100], R24 ;  /* 0x0001001801007387 */ /* 0x001fe80000100a00 */
[----:B------:R0:W-:Y:S04]  /*37480*/  STL.64 [R1+0x108], R26 ;  /* 0x0001081a01007387 */ /* 0x0001e80000100a00 */
[----:B0-----:R-:W3:Y:S04]  /*37490*/  LDL.LU R26, [R1+0x2cd8] ;  /* 0x002cd800011a7983 */ /* 0x001ee80000300800 */
[----:B------:R-:W5:Y:S04]  /*374a0*/  LDL.LU R24, [R1+0x2cd4] ;  /* 0x002cd40001187983 */ /* 0x000f680000300800 */
[----:B------:R0:W-:Y:S04]  /*374b0*/  STL [R1+0x2cc8], R19 ;  /* 0x002cc81301007387 */ /* 0x0001e80000100800 */
[----:B------:R-:W3:Y:S04]  /*374c0*/  LDL.LU R16, [R1+0x40] ;  /* 0x0000400001107983 */ /* 0x000ee80000300800 */
[----:B------:R-:W3:Y:S01]  /*374d0*/  LDL.LU R17, [R1+0x44] ;  /* 0x0000440001117983 */ /* 0x000ee20000300800 */
[----:B----4-:R-:W-:Y:S01]  /*374e0*/  HMMA.16816.F32 R12, R12, R28, R20 ;  /* 0x0000001c0c0c723c */ /* 0x010fe20000001814 */
[----:B0-----:R-:W-:-:S02]  /*374f0*/  IMAD.MOV.U32 R19, RZ, RZ, R4 ;  /* 0x000000ffff137224 */ /* 0x001fc400078e0004 */
[----:B------:R-:W-:Y:S01]  /*37500*/  IMAD.MOV.U32 R4, RZ, RZ, R5 ;  /* 0x000000ffff047224 */ /* 0x000fe200078e0005 */
[----:B------:R-:W4:Y:S01]  /*37510*/  LDL.LU R22, [R1+0x2cd0] ;  /* 0x002cd00001167983 */ /* 0x000f220000300800 */
[----:B--2---:R-:W-:Y:S02]  /*37520*/  IMAD.MOV.U32 R18, RZ, RZ, R6 ;  /* 0x000000ffff127224 */ /* 0x004fe400078e0006 */
[----:B------:R-:W-:Y:S01]  /*37530*/  IMAD.MOV.U32 R5, RZ, RZ, R7 ;  /* 0x000000ffff057224 */ /* 0x000fe200078e0007 */
[----:B------:R-:W2:Y:S01]  /*37540*/  LDL.LU R20, [R1+0x2ccc] ;  /* 0x002ccc0001147983 */ /* 0x000ea20000300800 */
[----:B------:R-:W-:Y:S02]  /*37550*/  IMAD.MOV.U32 R6, RZ, RZ, R9 ;  /* 0x000000ffff067224 */ /* 0x000fe400078e0009 */
[----:B------:R-:W-:-:S12]  /*37560*/  IMAD.MOV.U32 R7, RZ, RZ, R11 ;  /* 0x000000ffff077224 */ /* 0x000fd800078e000b */
[----:B------:R-:W-:Y:S04]  /*37570*/  STL.64 [R1+0x70], R12 ;  /* 0x0000700c01007387 */ /* 0x000fe80000100a00 */
[----:B------:R-:W-:Y:S01]  /*37580*/  STL.64 [R1+0x78], R14 ;  /* 0x0000780e01007387 */ /* 0x000fe20000100a00 */
[----:B---3--:R-:W-:Y:S03]  /*37590*/  HMMA.16816.F32 R4, R4, R28, R16 ;  /* 0x0000001c0404723c */ /* 0x008fe60000001810 */
[----:B------:R-:W3:-:S15]  /*375a0*/  LDL.LU R19, [R1+0x2cc8] ;  /* 0x002cc80001137983 */ /* 0x000ede0000300800 */
[----:B------:R-:W-:-:S06]  /*375b0*/  NOP ;  /* 0x0000000000007918 */ /* 0x000fcc0000000000 */
[----:B------:R-:W-:Y:S02]  /*375c0*/  IMAD.MOV.U32 R25, RZ, RZ, R4 ;  /* 0x000000ffff197224 */ /* 0x000fe400078e0004 */
[----:B------:R-:W-:Y:S01]  /*375d0*/  IMAD.MOV.U32 R21, RZ, RZ, R5 ;  /* 0x000000ffff157224 */ /* 0x000fe200078e0005 */
[----:B------:R-:W5:Y:S01]  /*375e0*/  LDL.LU R4, [R1+0x30] ;  /* 0x0000300001047983 */ /* 0x000f620000300800 */
[----:B------:R-:W-:Y:S02]  /*375f0*/  IMAD.MOV.U32 R23, RZ, RZ, R6 ;  /* 0x000000ffff177224 */ /* 0x000fe400078e0006 */
[----:B------:R-:W-:Y:S01]  /*37600*/  IMAD.MOV.U32 R27, RZ, RZ, R7 ;  /* 0x000000ffff1b7224 */ /* 0x000fe200078e0007 */
[----:B------:R-:W5:Y:S04]  /*37610*/  LDL.LU R5, [R1+0x34] ;  /* 0x0000340001057983 */ /* 0x000f680000300800 */
[----:B------:R-:W5:Y:S04]  /*37620*/  LDL.LU R6, [R1+0x38] ;  /* 0x0000380001067983 */ /* 0x000f680000300800 */
[----:B------:R-:W5:Y:S04]  /*37630*/  LDL.LU R7, [R1+0x3c] ;  /* 0x00003c0001077983 */ /* 0x000f680000300800 */
[----:B------:R-:W5:Y:S04]  /*37640*/  LDL.LU R28, [R1+0x100] ;  /* 0x00010000011c7983 */ /* 0x000f680000300800 */
[----:B------:R-:W5:Y:S04]  /*37650*/  LDL.LU R29, [R1+0x104] ;  /* 0x00010400011d7983 */ /* 0x000f680000300800 */
[----:B---3--:R-:W0:Y:S04]  /*37660*/  LDSM.16.M88.4 R16, [R19+UR7+0xc100] ;  /* 0x00c100071310783b */ /* 0x008e280008000200 */
[----:B0-----:R-:W-:Y:S04]  /*37670*/  STL.64 [R1+0x120], R16 ;  /* 0x0001201001007387 */ /* 0x001fe80000100a00 */
[----:B------:R0:W-:Y:S04]  /*37680*/  STL.64 [R1+0x128], R18 ;  /* 0x0001281201007387 */ /* 0x0001e80000100a00 */
[----:B0-----:R-:W3:Y:S04]  /*37690*/  LDL.LU.64 R18, [R1+0x2cc0] ;  /* 0x002cc00001127983 */ /* 0x001ee80000300a00 */
[----:B------:R-:W3:Y:S01]  /*376a0*/  LDL.LU.64 R16, [R1+0x2cb8] ;  /* 0x002cb80001107983 */ /* 0x000ee20000300a00 */
[----:B------:R-:W-:Y:S01]  /*376b0*/  F2FP.F16.E4M3.UNPACK_B R12, R10 ;  /* 0x0000000aff0c723e */ /* 0x000fe200020006ff */
[----:B----4-:R-:W-:Y:S01]  /*376c0*/  IMAD.MOV.U32 R9, RZ, RZ, R22 ;  /* 0x000000ffff097224 */ /* 0x010fe200078e0016 */
[----:B------:R-:W-:Y:S01]  /*376d0*/  F2FP.F16.E4M3.UNPACK_B R13, R8 ;  /* 0x00000008ff0d723e */ /* 0x000fe200020006ff */
[----:B--2---:R-:W-:-:S02]  /*376e0*/  IMAD.MOV.U32 R8, RZ, RZ, R20 ;  /* 0x000000ffff087224 */ /* 0x004fc400078e0014 */
[----:B-----5:R-:W-:Y:S02]  /*376f0*/  IMAD.MOV.U32 R10, RZ, RZ, R24 ;  /* 0x000000ffff0a7224 */ /* 0x020fe400078e0018 */
[----:B------:R-:W-:-:S07]  /*37700*/  IMAD.MOV.U32 R11, RZ, RZ, R26 ;  /* 0x000000ffff0b7224 */ /* 0x000fce00078e001a */
[----:B------:R-:W-:-:S15]  /*37710*/  HMMA.16816.F32 R4, R8, R12, R4 ;  /* 0x0000000c0804723c */ /* 0x000fde0000001804 */
[----:B------:R-:W-:-:S08]  /*37720*/  NOP ;  /* 0x0000000000007918 */ /* 0x000fd00000000000 */
[----:B------:R0:W-:Y:S04]  /*37730*/  STL.64 [R1+0x20], R4 ;  /* 0x0000200401007387 */ /* 0x0001e80000100a00 */
[----:B------:R1:W-:Y:S04]  /*37740*/  STL.64 [R1+0x28], R6 ;  /* 0x0000280601007387 */ /* 0x0003e80000100a00 */
[----:B0-----:R-:W2:Y:S04]  /*37750*/  LDL R4, [R1+0x10] ;  /* 0x0000100001047983 */ /* 0x001ea80000100800 */
[----:B------:R-:W2:Y:S04]  /*37760*/  LDL R5, [R1+0x18] ;  /* 0x0000180001057983 */ /* 0x000ea80000100800 */
[----:B---3--:R-:W-:Y:S01]  /*37770*/  STL [R1+0x2cb4], R18 ;  /* 0x002cb41201007387 */ /* 0x008fe20000100800 */
[----:B-1----:R-:W-:-:S02]  /*37780*/  IMAD.MOV.U32 R7, RZ, RZ, R18 ;  /* 0x000000ffff077224 */ /* 0x002fc400078e0012 */
[----:B------:R-:W-:Y:S01]  /*37790*/  IMAD.MOV.U32 R6, RZ, RZ, R16 ;  /* 0x000000ffff067224 */ /* 0x000fe200078e0010 */
[----:B------:R0:W-:Y:S01]  /*377a0*/  STL [R1+0x2cb0], R16 ;  /* 0x002cb01001007387 */ /* 0x0001e20000100800 */
[----:B------:R-:W-:Y:S02]  /*377b0*/  F2FP.F16.E4M3.UNPACK_B R3, R17 ;  /* 0x00000011ff03723e */ /* 0x000fe400020006ff */
[----:B------:R-:W-:Y:S01]  /*377c0*/  F2FP.F16.E4M3.UNPACK_B R2, R19 ;  /* 0x00000013ff02723e */ /* 0x000fe200020006ff */
[----:B0-----:R-:W2:Y:S04]  /*377d0*/  LDL.LU R16, [R1+0xb0] ;  /* 0x0000b00001107983 */ /* 0x001ea80000300800 */
[----:B------:R-:W2:Y:S04]  /*377e0*/  LDL.LU R17, [R1+0xb4] ;  /* 0x0000b40001117983 */ /* 0x000ea80000300800 */
[----:B------:R-:W2:Y:S04]  /*377f0*/  LDL.LU R18, [R1+0xb8] ;  /* 0x0000b80001127983 */ /* 0x000ea80000300800 */
[----:B------:R-:W2:Y:S02]  /*37800*/  LDL.LU R19, [R1+0xbc] ;  /* 0x0000bc0001137983 */ /* 0x000ea40000300800 */
[----:B--2---:R-:W-:Y:S02]  /*37810*/  HMMA.16816.F32 R12, R4, R12, R16 ;  /* 0x0000000c040c723c */ /* 0x004fe40000001810 */
[----:B------:R-:W2:Y:S04]  /*37820*/  LDL.LU R18, [R1+0x2cb4] ;  /* 0x002cb40001127983 */ /* 0x000ea80000300800 */
[----:B------:R-:W3:-:S15]  /*37830*/  LDL.LU R16, [R1+0x2cb0] ;  /* 0x002cb00001107983 */ /* 0x000ede0000300800 */
[----:B------:R-:W-:-:S02]  /*37840*/  NOP ;  /* 0x0000000000007918 */ /* 0x000fc40000000000 */
[----:B------:R0:W-:Y:S01]  /*37850*/  STL.64 [R1+0x38], R14 ;  /* 0x0000380e01007387 */ /* 0x0001e20000100a00 */
[----:B------:R-:W-:Y:S02]  /*37860*/  IMAD.MOV.U32 R17, RZ, RZ, R12 ;  /* 0x000000ffff117224 */ /* 0x000fe400078e000c */
[----:B------:R-:W-:Y:S01]  /*37870*/  IMAD.MOV.U32 R19, RZ, RZ, R13 ;  /* 0x000000ffff137224 */ /* 0x000fe200078e000d */
[----:B------:R-:W4:Y:S04]  /*37880*/  LDL.LU R12, [R1+0x50] ;  /* 0x00005000010c7983 */ /* 0x000f280000300800 */
[----:B------:R-:W4:Y:S04]  /*37890*/  LDL.LU R13, [R1+0x54] ;  /* 0x00005400010d7983 */ /* 0x000f280000300800 */
[----:B0-----:R-:W4:Y:S04]  /*378a0*/  LDL.LU R14, [R1+0x58] ;  /* 0x00005800010e7983 */ /* 0x001f280000300800 */
[----:B------:R-:W4:Y:S04]  /*378b0*/  LDL.LU R15, [R1+0x5c] ;  /* 0x00005c00010f7983 */ /* 0x000f280000300800 */
        /* <DEDUP_REMOVED lines=49> */
[----:B------:R-:W2:Y:S01]  /*37bd0*/  LDL R24, [R1+0x130] ;  /* 0x0001300001187983 */ /* 0x000ea20000100800 */
        /* <DEDUP_REMOVED lines=43> */
[----:B------:R-:W5:Y:S02]  /*37e90*/  LDL.LU R18, [R1+0xe0] ;  /* 0x0000e00001127983 */ /* 0x000f640000300800 */
        /* <DEDUP_REMOVED lines=44> */
[----:B0-----:R0:W-:-:S15]  /*38160*/  STL [R1+0x2be4], R13 ;  /* 0x002be40d01007387 */ /* 0x0011de0000100800 */
[----:B------:R-:W-:-:S02]  /*38170*/  NOP ;  /* 0x0000000000007918 */ /* 0x000fc40000000000 */
[----:B------:R-:W-:Y:S04]  /*38180*/  STL.64 [R1], R4 ;  /* 0x0000000401007387 */ /* 0x000fe80000100a00 */
[----:B------:R-:W-:Y:S04]  /*38190*/  STL.64 [R1+0x8], R6 ;  /* 0x0000080601007387 */ /* 0x000fe80000100a00 */
[----:B------:R-:W1:Y:S04]  /*381a0*/  LDSM.16.MT88.4 R4, [R24+UR7+0x14c00] ;  /* 0x014c00071804783b */ /* 0x000e680008004200 */
[----:B0-----:R-:W4:Y:S04]  /*381b0*/  LDL.LU R13, [R1+0x1c] ;  /* 0x00001c00010d7983 */ /* 0x001f280000300800 */
[----:B------:R0:W-:Y:S04]  /*381c0*/  STL [R1+0x2be0], R15 ;  /* 0x002be00f01007387 */ /* 0x0001e80000100800 */
[----:B0-----:R-:W5:Y:S04]  /*381d0*/  LDL.LU R15, [R1+0x14] ;  /* 0x00001400010f7983 */ /* 0x001f680000300800 */
[----:B-1----:R3:W-:Y:S04]  /*381e0*/  STL.64 [R1+0x20], R4 ;  /* 0x0000200401007387 */ /* 0x0027e80000100a00 */
        /* <DEDUP_REMOVED lines=80> */
[----:B-----5:R-:W-:-:S15]  /*386f0*/  HMMA.16816.F32 R20, R20, R2, R24 ;  /* 0x000000021414723c */ /* 0x020fde0000001818 */
[----:B------:R-:W-:-:S08]  /*38700*/  NOP ;  /* 0x0000000000007918 */ /* 0x000fd00000000000 */
[----:B------:R0:W-:Y:S01]  /*38710*/  STL.64 [R1+0x60], R20 ;  /* 0x0000601401007387 */ /* 0x0001e20000100a00 */
[----:B------:R-:W-:Y:S02]  /*38720*/  IMAD.MOV.U32 R27, RZ, RZ, R23 ;  /* 0x000000ffff1b7224 */ /* 0x000fe400078e0017 */
[----:B------:R-:W-:Y:S01]  /*38730*/  IMAD.MOV.U32 R23, RZ, RZ, R19 ;  /* 0x000000ffff177224 */ /* 0x000fe200078e0013 */
[----:B------:R1:W-:Y:S01]  /*38740*/  STL [R1+0x68], R22 ;  /* 0x0000681601007387 */ /* 0x0003e20000100800 */
[----:B0-----:R-:W-:Y:S02]  /*38750*/  IMAD.MOV.U32 R20, RZ, RZ, R15 ;  /* 0x000000ffff147224 */ /* 0x001fe400078e000f */
[----:B------:R-:W-:Y:S02]  /*38760*/  IMAD.MOV.U32 R21, RZ, RZ, R13 ;  /* 0x000000ffff157224 */ /* 0x000fe400078e000d */
[----:B-1----:R-:W-:-:S07]  /*38770*/  IMAD.MOV.U32 R22, RZ, RZ, R17 ;  /* 0x000000ffff167224 */ /* 0x002fce00078e0011 */
[----:B--2---:R-:W-:Y:S01]  /*38780*/  HMMA.16816.F32 R20, R20, R2, R8 ;  /* 0x000000021414723c */ /* 0x004fe20000001808 */
[----:B------:R0:W-:Y:S04]  /*38790*/  STL [R1+0x2bf8], R27 ;  /* 0x002bf81b01007387 */ /* 0x0001e80000100800 */
[----:B0-----:R-:W2:Y:S04]  /*387a0*/  LDL.LU R27, [R1+0x20] ;  /* 0x00002000011b7983 */ /* 0x001ea80000300800 */
[----:B------:R-:W5:Y:S04]  /*387b0*/  LDL.LU R10, [R1+0x2c24] ;  /* 0x002c2400010a7983 */ /* 0x000f680000300800 */
[----:B------:R-:W5:Y:S10]  /*387c0*/  LDL.LU R8, [R1+0x2c20] ;  /* 0x002c200001087983 */ /* 0x000f740000300800 */
[----:B------:R0:W-:Y:S01]  /*387d0*/  STL.64 [R1+0x40], R20 ;  /* 0x0000401401007387 */ /* 0x0001e20000100a00 */
[----:B------:R-:W-:-:S02]  /*387e0*/  IMAD.MOV.U32 R13, RZ, RZ, R22 ;  /* 0x000000ffff0d7224 */ /* 0x000fc400078e0016 */
[----:B------:R-:W-:Y:S01]  /*387f0*/  IMAD.MOV.U32 R15, RZ, RZ, R23 ;  /* 0x000000ffff0f7224 */ /* 0x000fe200078e0017 */
[----:B0-----:R-:W5:Y:S04]  /*38800*/  LDL.LU R20, [R1+0x80] ;  /* 0x0000800001147983 */ /* 0x001f680000300800 */
[----:B------:R-:W5:Y:S04]  /*38810*/  LDL.LU R21, [R1+0x84] ;  /* 0x0000840001157983 */ /* 0x000f680000300800 */
[----:B------:R-:W5:Y:S04]  /*38820*/  LDL.LU R22, [R1+0x88] ;  /* 0x0000880001167983 */ /* 0x000f680000300800 */
[----:B------:R-:W5:Y:S01]  /*38830*/  LDL.LU R23, [R1+0x8c] ;  /* 0x00008c0001177983 */ /* 0x000f620000300800 */
[----:B------:R-:W-:Y:S01]  /*38840*/  F2FP.F16.E4M3.UNPACK_B R24, R18 ;  /* 0x00000012ff18723e */ /* 0x000fe200020006ff */
[----:B------:R-:W-:Y:S01]  /*38850*/  IMAD.MOV.U32 R17, RZ, RZ, R14 ;  /* 0x000000ffff117224 */ /* 0x000fe200078e000e */
[----:B----4-:R-:W-:Y:S01]  /*38860*/  F2FP.F16.E4M3.UNPACK_B R25, R16 ;  /* 0x00000010ff19723e */ /* 0x010fe200020006ff */
[----:B------:R-:W-:-:S02]  /*38870*/  IMAD.MOV.U32 R16, RZ, RZ, R12 ;  /* 0x000000ffff107224 */ /* 0x000fc400078e000c */
[----:B---3--:R-:W-:Y:S01]  /*38880*/  IMAD.MOV.U32 R19, RZ, RZ, R0 ;  /* 0x000000ffff137224 */ /* 0x008fe200078e0000 */
[----:B------:R-:W-:Y:S04]  /*38890*/  STL.64 [R1+0x2c18], R14 ;  /* 0x002c180e01007387 */ /* 0x000fe80000100a00 */
[----:B------:R0:W-:Y:S01]  /*388a0*/  STL.64 [R1+0x2c10], R12 ;  /* 0x002c100c01007387 */ /* 0x0001e20000100a00 */
[----:B--2---:R-:W-:-:S07]  /*388b0*/  IMAD.MOV.U32 R18, RZ, RZ, R27 ;  /* 0x000000ffff127224 */ /* 0x004fce00078e001b */
[----:B-----5:R-:W-:-:S15]  /*388c0*/  HMMA.16816.F32 R16, R16, R24, R20 ;  /* 0x000000181010723c */ /* 0x020fde0000001814 */
        /* <DEDUP_REMOVED lines=9> */
[----:B------:R-:W-:Y:S02]  /*38960*/  IMAD.MOV.U32 R20, RZ, RZ, R8 ;  /* 0x000000ffff147224 */ /* 0x000fe400078e0008 */
        /* <DEDUP_REMOVED lines=25> */
[----:B--2---:R-:W-:Y:S04]  /*38b00*/  STL.64 [R1+0x2c08], R14 ;  /* 0x002c080e01007387 */ /* 0x004fe80000100a00 */
[----:B---3--:R1:W-:Y:S01]  /*38b10*/  STL.64 [R1+0x2c00], R12 ;  /* 0x002c000c01007387 */ /* 0x0083e20000100a00 */
[----:B0-----:R-:W-:-:S02]  /*38b20*/  IMAD.MOV.U32 R16, RZ, RZ, R12 ;  /* 0x000000ffff107224 */ /* 0x001fc400078e000c */
[----:B------:R-:W-:Y:S01]  /*38b30*/  IMAD.MOV.U32 R17, RZ, RZ, R14 ;  /* 0x000000ffff117224 */ /* 0x000fe200078e000e */
[----:B-1----:R-:W2:Y:S04]  /*38b40*/  LDL.LU R12, [R1+0xa0] ;  /* 0x0000a000010c7983 */ /* 0x002ea80000300800 */
        /* <DEDUP_REMOVED lines=18> */
[----:B-----5:R-:W-:-:S02]  /*38c70*/  F2FP.F16.E4M3.UNPACK_B R24, R24 ;  /* 0x00000018ff18723e */ /* 0x020fc400020006ff */
[----:B------:R-:W-:Y:S01]  /*38c80*/  F2FP.F16.E4M3.UNPACK_B R25, R25 ;  /* 0x00000019ff19723e */ /* 0x000fe200020006ff */
[----:B------:R-:W-:Y:S02]  /*38c90*/  IMAD.MOV.U32 R18, RZ, RZ, R27 ;  /* 0x000000ffff127224 */ /* 0x000fe400078e001b */
        /* <DEDUP_REMOVED lines=9> */
[----:B------:R-:W-:Y:S04]  /*38d30*/  STL.64 [R1+0x2bf0], R10 ;  /* 0x002bf00a01007387 */ /* 0x000fe80000100a00 */
[----:B------:R1:W-:Y:S01]  /*38d40*/  STL.64 [R1+0x2be8], R8 ;  /* 0x002be80801007387 */ /* 0x0003e20000100a00 */
[----:B0-----:R-:W-:-:S02]  /*38d50*/  IMAD.MOV.U32 R16, RZ, RZ, R8 ;  /* 0x000000ffff107224 */ /* 0x001fc400078e0008 */
[----:B------:R-:W-:Y:S01]  /*38d60*/  IMAD.MOV.U32 R17, RZ, RZ, R10 ;  /* 0x000000ffff117224 */ /* 0x000fe200078e000a */
[----:B-1----:R-:W4:Y:S04]  /*38d70*/  LDL.LU R8, [R1+0x50] ;  /* 0x0000500001087983 */ /* 0x002f280000300800 */
[----:B------:R-:W4:Y:S04]  /*38d80*/  LDL.LU R9, [R1+0x54] ;  /* 0x0000540001097983 */ /* 0x000f280000300800 */
[----:B------:R-:W4:Y:S04]  /*38d90*/  LDL.LU R10, [R1+0x58] ;  /* 0x00005800010a7983 */ /* 0x000f280000300800 */
[----:B------:R-:W4:Y:S01]  /*38da0*/  LDL.LU R11, [R1+0x5c] ;  /* 0x00005c00010b7983 */ /* 0x000f220000300800 */
[----:B--2---:R-:W-:-:S02]  /*38db0*/  IMAD.MOV.U32 R21, RZ, RZ, R14 ;  /* 0x000000ffff157224 */ /* 0x004fc400078e000e */
[----:B------:R-:W-:Y:S01]  /*38dc0*/  IMAD.MOV.U32 R22, RZ, RZ, R27 ;  /* 0x000000ffff167224 */ /* 0x000fe200078e001b */
[----:B------:R-:W2:Y:S04]  /*38dd0*/  LDL.LU R14, [R1+0x24] ;  /* 0x00002400010e7983 */ /* 0x000ea80000300800 */
[----:B------:R-:W5:Y:S01]  /*38de0*/  LDL.LU R27, [R1+0x2bf8] ;  /* 0x002bf800011b7983 */ /* 0x000f620000300800 */
[----:B------:R-:W-:Y:S02]  /*38df0*/  IMAD.MOV.U32 R18, RZ, RZ, R4 ;  /* 0x000000ffff127224 */ /* 0x000fe400078e0004 */
[----:B------:R-:W-:Y:S02]  /*38e00*/  IMAD.MOV.U32 R19, RZ, RZ, R6 ;  /* 0x000000ffff137224 */ /* 0x000fe400078e0006 */
[----:B------:R-:W-:-:S05]  /*38e10*/  IMAD.MOV.U32 R23, RZ, RZ, R0 ;  /* 0x000000ffff177224 */ /* 0x000fca00078e0000 */
[----:B----4-:R-:W-:Y:S01]  /*38e20*/  HMMA.16816.F32 R16, R16, R24, R8 ;  /* 0x000000181010723c */ /* 0x010fe20000001808 */
[----:B------:R-:W4:Y:S04]  /*38e30*/  LDL.LU.64 R10, [R1+0x2bf0] ;  /* 0x002bf000010a7983 */ /* 0x000f280000300a00 */
[----:B------:R-:W2:-:S15]  /*38e40*/  LDL.LU.64 R8, [R1+0x2be8] ;  /* 0x002be80001087983 */ /* 0x000e9e0000300a00 */
[----:B------:R-:W-:-:S03]  /*38e50*/  NOP ;  /* 0x0000000000007918 */ /* 0x000fc60000000000 */
[----:B------:R0:W-:Y:S04]  /*38e60*/  STL.64 [R1+0xc0], R16 ;  /* 0x0000c01001007387 */ /* 0x0001e80000100a00 */
[----:B------:R1:W-:Y:S04]  /*38e70*/  STL [R1+0xc8], R18 ;  /* 0x0000c81201007387 */ /* 0x0003e80000100800 */
[----:B------:R-:W3:Y:S01]  /*38e80*/  LDL.LU R25, [R1+0xd8] ;  /* 0x0000d80001197983 */ /* 0x000ee20000300800 */
[----:B------:R-:W-:Y:S02]  /*38e90*/  IMAD.MOV.U32 R0, RZ, RZ, R19 ;  /* 0x000000ffff007224 */ /* 0x000fe400078e0013 */
[----:B-----5:R-:W-:Y:S01]  /*38ea0*/  IMAD.MOV.U32 R19, RZ, RZ, R27 ;  /* 0x000000ffff137224 */ /* 0x020fe200078e001b */
[----:B0-----:R-:W5:Y:S04]  /*38eb0*/  LDL.LU R16, [R1+0x60] ;  /* 0x0000600001107983 */ /* 0x001f680000300800 */
[----:B------:R-:W5:Y:S04]  /*38ec0*/  LDL.LU R17, [R1+0x64] ;  /* 0x0000640001117983 */ /* 0x000f680000300800 */
[----:B-1----:R-:W5:Y:S04]  /*38ed0*/  LDL.LU R18, [R1+0x68] ;  /* 0x0000680001127983 */ /* 0x002f680000300800 */
[----:B------:R-:W4:Y:S01]  /*38ee0*/  LDL R27, [R1+0x138] ;  /* 0x00013800011b7983 */ /* 0x000f220000100800 */
[----:B------:R-:W-:-:S02]  /*38ef0*/  F2FP.F16.E4M3.UNPACK_B R2, R2 ;  /* 0x00000002ff02723e */ /* 0x000fc400020006ff */
[----:B------:R-:W-:Y:S02]  /*38f00*/  F2FP.F16.E4M3.UNPACK_B R3, R3 ;  /* 0x00000003ff03723e */ /* 0x000fe400020006ff */
[----:B---3--:R-:W-:Y:S02]  /*38f10*/  F2FP.F16.E4M3.UNPACK_B R24, R25.H1 ;  /* 0x00000019ff18723e */ /* 0x008fe400030006ff */
[----:B------:R-:W-:Y:S01]  /*38f20*/  F2FP.F16.E4M3.UNPACK_B R25, R12.H1 ;  /* 0x0000000cff19723e */ /* 0x000fe200030006ff */
[----:B----4-:R-:W-:Y:S04]  /*38f30*/  STL.64 [R1+0x2bd8], R26 ;  /* 0x002bd81a01007387 */ /* 0x010fe80000100a00 */
[----:B------:R0:W-:Y:S04]  /*38f40*/  STL.64 [R1+0x2bd0], R24 ;  /* 0x002bd01801007387 */ /* 0x0001e80000100a00 */
[----:B0-----:R-:W3:Y:S04]  /*38f50*/  LDL.LU R24, [R1+0x40] ;  /* 0x0000400001187983 */ /* 0x001ee80000300800 */
[----:B------:R-:W3:Y:S01]  /*38f60*/  LDL.LU R25, [R1+0x44] ;  /* 0x0000440001197983 */ /* 0x000ee20000300800 */
[----:B-----5:R-:W-:Y:S01]  /*38f70*/  HMMA.16816.F32 R16, R20, R2, R16 ;  /* 0x000000021410723c */ /* 0x020fe20000001810 */
[----:B------:R-:W-:-:S02]  /*38f80*/  IMAD.MOV.U32 R26, RZ, RZ, R13 ;  /* 0x000000ffff1a7224 */ /* 0x000fc400078e000d */
[----:B------:R-:W-:Y:S01]  /*38f90*/  IMAD.MOV.U32 R27, RZ, RZ, R15 ;  /* 0x000000ffff1b7224 */ /* 0x000fe200078e000f */
[----:B------:R-:W4:Y:S04]  /*38fa0*/  LDL.LU R13, [R1+0x2be4] ;  /* 0x002be400010d7983 */ /* 0x000f280000300800 */
[----:B------:R-:W5:-:S15]  /*38fb0*/  LDL.LU R15, [R1+0x2be0] ;  /* 0x002be000010f7983 */ /* 0x000f5e0000300800 */
[----:B------:R-:W-:Y:S04]  /*38fc0*/  STL.64 [R1+0x60], R16 ;  /* 0x0000601001007387 */ /* 0x000fe80000100a00 */
[----:B------:R0:W-:Y:S01]  /*38fd0*/  STL [R1+0x68], R18 ;  /* 0x0000681201007387 */ /* 0x0001e20000100800 */
[----:B------:R-:W-:Y:S02]  /*38fe0*/  IMAD.MOV.U32 R12, RZ, RZ, R19 ;  /* 0x000000ffff0c7224 */ /* 0x000fe400078e0013 */
[----:B------:R-:W-:Y:S02]  /*38ff0*/  IMAD.MOV.U32 R19, RZ, RZ, R6 ;  /* 0x000000ffff137224 */ /* 0x000fe400078e0006 */
[----:B0-----:R-:W-:Y:S02]  /*39000*/  IMAD.MOV.U32 R18, RZ, RZ, R4 ;  /* 0x000000ffff127224 */ /* 0x001fe400078e0004 */
[----:B--2---:R-:W-:-:S02]  /*39010*/  IMAD.MOV.U32 R16, RZ, RZ, R8 ;  /* 0x000000ffff107224 */ /* 0x004fc400078e0008 */
[----:B------:R-:W-:Y:S01]  /*39020*/  IMAD.MOV.U32 R17, RZ, RZ, R10 ;  /* 0x000000ffff117224 */ /* 0x000fe200078e000a */
[----:B------:R-:W2:Y:S06]  /*39030*/  LDL.LU R8, [R1+0x2c] ;  /* 0x00002c0001087983 */ /* 0x000eac0000300800 */
[----:B---3--:R-:W-:Y:S01]  /*39040*/  HMMA.16816.F32 R16, R16, R2, R24 ;  /* 0x000000021010723c */ /* 0x008fe20000001818 */
[----:B------:R-:W3:Y:S04]  /*39050*/  LDL.LU.64 R26, [R1+0x2bd8] ;  /* 0x002bd800011a7983 */ /* 0x000ee80000300a00 */
[----:B------:R-:W3:Y:S01]  /*39060*/  LDL.LU.64 R24, [R1+0x2bd0] ;  /* 0x002bd00001187983 */ /* 0x000ee20000300a00 */
[----:B----4-:R-:W-:-:S02]  /*39070*/  IMAD.MOV.U32 R20, RZ, RZ, R13 ;  /* 0x000000ffff147224 */ /* 0x010fc400078e000d */
[----:B------:R-:W-:Y:S02]  /*39080*/  IMAD.MOV.U32 R22, RZ, RZ, R14 ;  /* 0x000000ffff167224 */ /* 0x000fe400078e000e */
[----:B-----5:R-:W-:-:S13]  /*39090*/  IMAD.MOV.U32 R21, RZ, RZ, R15 ;  /* 0x000000ffff157224 */ /* 0x020fda00078e000f */
[----:B------:R0:W-:Y:S04]  /*390a0*/  STL.64 [R1+0x40], R16 ;  /* 0x0000401001007387 */ /* 0x0001e80000100a00 */
[----:B------:R1:W-:Y:S01]  /*390b0*/  STL.64 [R1+0x48], R18 ;  /* 0x0000481201007387 */ /* 0x0003e20000100a00 */
[----:B0-----:R-:W-:Y:S02]  /*390c0*/  IMAD.MOV.U32 R16, RZ, RZ, R5 ;  /* 0x000000ffff107224 */ /* 0x001fe400078e0005 */
[----:B------:R-:W-:Y:S02]  /*390d0*/  IMAD.MOV.U32 R17, RZ, RZ, R7 ;  /* 0x000000ffff117224 */ /* 0x000fe400078e0007 */
[----:B-1----:R-:W-:Y:S02]  /*390e0*/  IMAD.MOV.U32 R18, RZ, RZ, R9 ;  /* 0x000000ffff127224 */ /* 0x002fe400078e0009 */
[----:B--2---:R-:W-:-:S02]  /*390f0*/  IMAD.MOV.U32 R23, RZ, RZ, R8 ;  /* 0x000000ffff177224 */ /* 0x004fc400078e0008 */
[----:B------:R-:W-:Y:S01]  /*39100*/  IMAD.MOV.U32 R19, RZ, RZ, R11 ;  /* 0x000000ffff137224 */ /* 0x000fe200078e000b */
[----:B------:R-:W2:Y:S04]  /*39110*/  LDL.LU R5, [R1+0x2bcc] ;  /* 0x002bcc0001057983 */ /* 0x000ea80000300800 */
[----:B------:R-:W4:Y:S04]  /*39120*/  LDL.LU R7, [R1+0x2bc8] ;  /* 0x002bc80001077983 */ /* 0x000f280000300800 */
[----:B------:R-:W5:Y:S04]  /*39130*/  LDL.LU R9, [R1+0x2bc4] ;  /* 0x002bc40001097983 */ /* 0x000f680000300800 */
[----:B------:R-:W2:Y:S04]  /*39140*/  LDL.LU R11, [R1+0x2bc0] ;  /* 0x002bc000010b7983 */ /* 0x000ea80000300800 */
[----:B------:R-:W4:Y:S01]  /*39150*/  LDL R2, [R1+0x130] ;  /* 0x0001300001027983 */ /* 0x000f220000100800 */
        /* <DEDUP_REMOVED lines=13> */
[----:B--2---:R-:W-:Y:S02]  /*39230*/  IMAD.MOV.U32 R21, RZ, RZ, R11 ;  /* 0x000000ffff157224 */ /* 0x004fe400078e000b */
[----:B------:R-:W-:Y:S02]  /*39240*/  IMAD.MOV.U32 R22, RZ, RZ, R5 ;  /* 0x000000ffff167224 */ /* 0x000fe400078e0005 */
[----:B----4-:R-:W-:-:S07]  /*39250*/  IMAD.MOV.U32 R23, RZ, RZ, R7 ;  /* 0x000000ffff177224 */ /* 0x010fce00078e0007 */
        /* <DEDUP_REMOVED lines=9> */
[----:B------:R-:W-:-:S02]  /*392f0*/  F2FP.F16.E4M3.UNPACK_B R28, R28.H1 ;  /* 0x0000001cff1c723e */ /* 0x000fc400030006ff */
[----:B------:R-:W-:Y:S01]  /*39300*/  F2FP.F16.E4M3.UNPACK_B R29, R29.H1 ;  /* 0x0000001dff1d723e */ /* 0x000fe200030006ff */
[----:B------:R-:W-:Y:S02]  /*39310*/  IMAD.MOV.U32 R19, RZ, RZ, R8 ;  /* 0x000000ffff137224 */ /* 0x000fe400078e0008 */
[----:B------:R-:W-:Y:S01]  /*39320*/  IMAD.MOV.U32 R23, RZ, RZ, R26 ;  /* 0x000000ffff177224 */ /* 0x000fe200078e001a */
[----:B------:R-:W5:Y:S04]  /*39330*/  LDL.LU R3, [R1+0x108] ;  /* 0x0001080001037983 */ /* 0x000f680000300800 */
[----:B------:R-:W2:Y:S02]  /*39340*/  LDL.LU R10, [R1+0x10c] ;  /* 0x00010c00010a7983 */ /* 0x000ea40000300800 */
[----:B----4-:R-:W-:Y:S02]  /*39350*/  HMMA.16816.F32 R16, R16, R28, R20 ;  /* 0x0000001c1010723c */ /* 0x010fe40000001814 */
[----:B------:R-:W0:Y:S04]  /*39360*/  LDSM.16.M88.4 R20, [R27+UR7+0x100] ;  /* 0x000100071b14783b */ /* 0x000e280008000200 */
[----:B------:R-:W1:-:S15]  /*39370*/  LDSM.16.MT88.4 R24, [R2+UR7+0x15000] ;  /* 0x015000070218783b */ /* 0x000e5e0008004200 */
[----:B------:R-:W-:-:S02]  /*39380*/  NOP ;  /* 0x0000000000007918 */ /* 0x000fc40000000000 */
[----:B------:R-:W-:Y:S04]  /*39390*/  STL.64 [R1+0x50], R16 ;  /* 0x0000501001007387 */ /* 0x000fe80000100a00 */
[----:B------:R4:W-:Y:S04]  /*393a0*/  STL.64 [R1+0x58], R18 ;  /* 0x0000581201007387 */ /* 0x0009e80000100a00 */
[----:B0-----:R-:W-:Y:S01]  /*393b0*/  STL.64 [R1+0xf0], R20 ;  /* 0x0000f01401007387 */ /* 0x001fe20000100a00 */
[----:B------:R-:W-:-:S03]  /*393c0*/  IMAD.MOV.U32 R6, RZ, RZ, R20 ;  /* 0x000000ffff067224 */ /* 0x000fc600078e0014 */
[----:B------:R-:W-:Y:S01]  /*393d0*/  STL.64 [R1+0xf8], R22 ;  /* 0x0000f81601007387 */ /* 0x000fe20000100a00 */
[----:B------:R-:W-:-:S03]  /*393e0*/  IMAD.MOV.U32 R4, RZ, RZ, R21 ;  /* 0x000000ffff047224 */ /* 0x000fc600078e0015 */
[----:B------:R-:W0:Y:S04]  /*393f0*/  LDSM.16.MT88.4 R20, [R2+UR7+0x15400] ;  /* 0x015400070214783b */ /* 0x000e280008004200 */
[----:B-1----:R-:W-:Y:S04]  /*39400*/  STL [R1+0x2b28], R25 ;  /* 0x002b281901007387 */ /* 0x002fe80000100800 */
[----:B------:R-:W-:Y:S04]  /*39410*/  STL [R1+0x2b24], R27 ;  /* 0x002b241b01007387 */ /* 0x000fe80000100800 */
[----:B------:R-:W-:Y:S04]  /*39420*/  STL [R1+0x2b6c], R26 ;  /* 0x002b6c1a01007387 */ /* 0x000fe80000100800 */
[----:B------:R-:W-:Y:S01]  /*39430*/  STL [R1+0x2b68], R24 ;  /* 0x002b681801007387 */ /* 0x000fe20000100800 */
[----:B----4-:R-:W-:-:S02]  /*39440*/  IMAD.MOV.U32 R18, RZ, RZ, R5 ;  /* 0x000000ffff127224 */ /* 0x010fc400078e0005 */
[----:B------:R-:W-:Y:S01]  /*39450*/  IMAD.MOV.U32 R19, RZ, RZ, R7 ;  /* 0x000000ffff137224 */ /* 0x000fe200078e0007 */
[----:B0-----:R-:W-:Y:S04]  /*39460*/  STL [R1+0x2b2c], R21 ;  /* 0x002b2c1501007387 */ /* 0x001fe80000100800 */
[----:B------:R-:W-:Y:S04]  /*39470*/  STL [R1+0x2b20], R23 ;  /* 0x002b201701007387 */ /* 0x000fe80000100800 */
[----:B------:R-:W-:Y:S04]  /*39480*/  STL [R1+0x2b74], R22 ;  /* 0x002b741601007387 */ /* 0x000fe80000100800 */
[----:B------:R-:W-:Y:S04]  /*39490*/  STL [R1+0x2b70], R20 ;  /* 0x002b701401007387 */ /* 0x000fe80000100800 */
[----:B------:R-:W-:Y:S04]  /*394a0*/  STL.64 [R1+0x2b90], R6 ;  /* 0x002b900601007387 */ /* 0x000fe80000100a00 */
[----:B------:R0:W-:Y:S04]  /*394b0*/  STL.64 [R1+0x2b88], R4 ;  /* 0x002b880401007387 */ /* 0x0001e80000100a00 */
[----:B0-----:R-:W4:Y:S04]  /*394c0*/  LDL.LU R4, [R1+0x70] ;  /* 0x0000700001047983 */ /* 0x001f280000300800 */
[----:B------:R-:W4:Y:S04]  /*394d0*/  LDL.LU R5, [R1+0x74] ;  /* 0x0000740001057983 */ /* 0x000f280000300800 */
[----:B------:R-:W3:Y:S04]  /*394e0*/  LDL.LU R6, [R1+0x78] ;  /* 0x0000780001067983 */ /* 0x000ee80000300800 */
[----:B------:R-:W3:Y:S04]  /*394f0*/  LDL.LU R7, [R1+0x7c] ;  /* 0x00007c0001077983 */ /* 0x000ee80000300800 */
[----:B---3--:R-:W-:Y:S04]  /*39500*/  STL.64 [R1+0x2ba0], R6 ;  /* 0x002ba00601007387 */ /* 0x008fe80000100a00 */
[----:B----4-:R0:W-:Y:S04]  /*39510*/  STL.64 [R1+0x2b98], R4 ;  /* 0x002b980401007387 */ /* 0x0101e80000100a00 */
[----:B0-----:R-:W3:Y:S04]  /*39520*/  LDL.LU R4, [R1+0x80] ;  /* 0x0000800001047983 */ /* 0x001ee80000300800 */
[----:B------:R-:W3:Y:S04]  /*39530*/  LDL.LU R5, [R1+0x84] ;  /* 0x0000840001057983 */ /* 0x000ee80000300800 */
[----:B------:R-:W3:Y:S04]  /*39540*/  LDL.LU R6, [R1+0x88] ;  /* 0x0000880001067983 */ /* 0x000ee80000300800 */
[----:B------:R-:W3:Y:S04]  /*39550*/  LDL.LU R7, [R1+0x8c] ;  /* 0x00008c0001077983 */ /* 0x000ee80000300800 */
[----:B------:R-:W4:Y:S04]  /*39560*/  LDL.LU R24, [R1+0x60] ;  /* 0x0000600001187983 */ /* 0x000f280000300800 */
[----:B------:R-:W4:Y:S04]  /*39570*/  LDL.LU R25, [R1+0x64] ;  /* 0x0000640001197983 */ /* 0x000f280000300800 */
[----:B------:R-:W3:Y:S01]  /*39580*/  LDL.LU R26, [R1+0x68] ;  /* 0x00006800011a7983 */ /* 0x000ee20000300800 */
[----:B------:R-:W-:Y:S01]  /*39590*/  IMAD.MOV.U32 R27, RZ, RZ, R12 ;  /* 0x000000ffff1b7224 */ /* 0x000fe200078e000c */
[----:B-----5:R-:W-:-:S02]  /*395a0*/  F2FP.F16.E4M3.UNPACK_B R2, R3.H1 ;  /* 0x00000003ff02723e */ /* 0x020fc400030006ff */
[----:B--2---:R-:W-:Y:S01]  /*395b0*/  F2FP.F16.E4M3.UNPACK_B R3, R10.H1 ;  /* 0x0000000aff03723e */ /* 0x004fe200030006ff */
[----:B------:R-:W-:Y:S02]  /*395c0*/  IMAD.MOV.U32 R16, RZ, RZ, R9 ;  /* 0x000000ffff107224 */ /* 0x000fe400078e0009 */
[----:B------:R-:W-:Y:S01]  /*395d0*/  IMAD.MOV.U32 R17, RZ, RZ, R11 ;  /* 0x000000ffff117224 */ /* 0x000fe200078e000b */
[----:B------:R-:W2:Y:S04]  /*395e0*/  LDL.LU R10, [R1+0x128] ;  /* 0x00012800010a7983 */ /* 0x000ea80000300800 */
[----:B------:R-:W5:Y:S04]  /*395f0*/  LDL.LU R12, [R1+0x12c] ;  /* 0x00012c00010c7983 */ /* 0x000f680000300800 */
[----:B---3--:R-:W-:Y:S04]  /*39600*/  STL.64 [R1+0x2b80], R26 ;  /* 0x002b801a01007387 */ /* 0x008fe80000100a00 */
[----:B----4-:R0:W-:Y:S01]  /*39610*/  STL.64 [R1+0x2b78], R24 ;  /* 0x002b781801007387 */ /* 0x0101e20000100a00 */
[----:B------:R-:W-:Y:S03]  /*39620*/  HMMA.16816.F32 R16, R16, R28, R4 ;  /* 0x0000001c1010723c */ /* 0x000fe60000001804 */
[----:B0-----:R-:W3:Y:S04]  /*39630*/  LDL.LU R24, [R1+0xc0] ;  /* 0x0000c00001187983 */ /* 0x001ee80000300800 */
[----:B------:R-:W3:Y:S04]  /*39640*/  LDL.LU R25, [R1+0xc4] ;  /* 0x0000c40001197983 */ /* 0x000ee80000300800 */
[----:B------:R-:W3:Y:S01]  /*39650*/  LDL.LU R26, [R1+0xc8] ;  /* 0x0000c800011a7983 */ /* 0x000ee20000300800 */
[----:B------:R-:W-:-:S03]  /*39660*/  IMAD.MOV.U32 R27, RZ, RZ, R0 ;  /* 0x000000ffff1b7224 */ /* 0x000fc600078e0000 */
[----:B------:R-:W4:Y:S04]  /*39670*/  LDL.LU R0, [R1+0x2ba8] ;  /* 0x002ba80001007983 */ /* 0x000f280000300800 */
[----:B------:R-:W2:Y:S04]  /*39680*/  LDL.LU.64 R6, [R1+0x2ba0] ;  /* 0x002ba00001067983 */ /* 0x000ea80000300a00 */
[----:B------:R-:W2:Y:S04]  /*39690*/  LDL.LU.64 R4, [R1+0x2b98] ;  /* 0x002b980001047983 */ /* 0x000ea80000300a00 */
[----:B------:R-:W5:Y:S04]  /*396a0*/  LDL R29, [R1+0x138] ;  /* 0x00013800011d7983 */ /* 0x000f680000100800 */
[----:B------:R-:W-:Y:S04]  /*396b0*/  STL.64 [R1+0xa0], R16 ;  /* 0x0000a01001007387 */ /* 0x000fe80000100a00 */
[----:B------:R-:W-:Y:S01]  /*396c0*/  STL.64 [R1+0xa8], R18 ;  /* 0x0000a81201007387 */ /* 0x000fe20000100a00 */
[----:B------:R-:W-:-:S02]  /*396d0*/  IMAD.MOV.U32 R20, RZ, RZ, R13 ;  /* 0x000000ffff147224 */ /* 0x000fc400078e000d */
[----:B------:R-:W-:Y:S02]  /*396e0*/  IMAD.MOV.U32 R21, RZ, RZ, R15 ;  /* 0x000000ffff157224 */ /* 0x000fe400078e000f */
[----:B------:R-:W-:Y:S02]  /*396f0*/  IMAD.MOV.U32 R22, RZ, RZ, R14 ;  /* 0x000000ffff167224 */ /* 0x000fe400078e000e */
[----:B------:R-:W-:Y:S01]  /*39700*/  IMAD.MOV.U32 R23, RZ, RZ, R8 ;  /* 0x000000ffff177224 */ /* 0x000fe200078e0008 */
[----:B-----5:R-:W0:Y:S04]  /*39710*/  LDSM.16.M88.4 R16, [R29+UR7+0x4100] ;  /* 0x004100071d10783b */ /* 0x020e280008000200 */
[----:B0-----:R-:W-:Y:S04]  /*39720*/  STL.64 [R1+0x110], R16 ;  /* 0x0001101001007387 */ /* 0x001fe80000100a00 */
[----:B------:R-:W-:Y:S04]  /*39730*/  STL.64 [R1+0x118], R18 ;  /* 0x0001181201007387 */ /* 0x000fe80000100a00 */
[----:B----4-:R-:W0:Y:S04]  /*39740*/  LDSM.16.MT88.4 R16, [R0+UR7+0x15000] ;  /* 0x015000070010783b */ /* 0x010e280008004200 */
        /* <DEDUP_REMOVED lines=8> */
[----:B0-----:R-:W4:Y:S04]  /*397d0*/  LDL R0, [R1+0x138] ;  /* 0x0001380001007983 */ /* 0x001f280000100800 */
[----:B------:R-:W5:Y:S04]  /*397e0*/  LDL.LU.64 R6, [R1+0x2b90] ;  /* 0x002b900001067983 */ /* 0x000f680000300a00 */
[----:B------:R-:W3:Y:S04]  /*397f0*/  LDL.LU.64 R4, [R1+0x2b88] ;  /* 0x002b880001047983 */ /* 0x000ee80000300a00 */
        /* <DEDUP_REMOVED lines=8> */
[----:B---3--:R-:W-:Y:S02]  /*39880*/  IMAD.MOV.U32 R22, RZ, RZ, R5 ;  /* 0x000000ffff167224 */ /* 0x008fe400078e0005 */
[----:B-----5:R-:W-:Y:S01]  /*39890*/  IMAD.MOV.U32 R23, RZ, RZ, R7 ;  /* 0x000000ffff177224 */ /* 0x020fe200078e0007 */
[----:B-1----:R-:W2:Y:S04]  /*398a0*/  LDL.LU R16, [R1+0x40] ;  /* 0x0000400001107983 */ /* 0x002ea80000300800 */
[----:B------:R-:W2:Y:S04]  /*398b0*/  LDL.LU R17, [R1+0x44] ;  /* 0x0000440001117983 */ /* 0x000ea80000300800 */
[----:B------:R-:W2:Y:S04]  /*398c0*/  LDL.LU R18, [R1+0x48] ;  /* 0x0000480001127983 */ /* 0x000ea80000300800 */
[----:B------:R-:W2:Y:S01]  /*398d0*/  LDL.LU R19, [R1+0x4c] ;  /* 0x00004c0001137983 */ /* 0x000ea20000300800 */
[----:B------:R-:W-:Y:S03]  /*398e0*/  HMMA.16816.F32 R20, R20, R2, R24 ;  /* 0x000000021414723c */ /* 0x000fe60000001818 */
[----:B------:R-:W3:Y:S04]  /*398f0*/  LDL.LU.64 R26, [R1+0x2b80] ;  /* 0x002b8000011a7983 */ /* 0x000ee80000300a00 */
[----:B------:R-:W3:Y:S01]  /*39900*/  LDL.LU.64 R24, [R1+0x2b78] ;  /* 0x002b780001187983 */ /* 0x000ee20000300a00 */
[----:B------:R-:W-:-:S02]  /*39910*/  IMAD.MOV.U32 R12, RZ, RZ, R13 ;  /* 0x000000ffff0c7224 */ /* 0x000fc400078e000d */
[----:B------:R-:W-:Y:S02]  /*39920*/  IMAD.MOV.U32 R13, RZ, RZ, R15 ;  /* 0x000000ffff0d7224 */ /* 0x000fe400078e000f */
[----:B------:R-:W-:Y:S02]  /*39930*/  IMAD.MOV.U32 R15, RZ, RZ, R8 ;  /* 0x000000ffff0f7224 */ /* 0x000fe400078e0008 */
[----:B------:R-:W-:-:S09]  /*39940*/  IMAD.MOV.U32 R8, RZ, RZ, R9 ;  /* 0x000000ffff087224 */ /* 0x000fd200078e0009 */
[----:B------:R-:W-:Y:S04]  /*39950*/  STL.64 [R1+0x80], R20 ;  /* 0x0000801401007387 */ /* 0x000fe80000100a00 */
[----:B------:R-:W-:Y:S04]  /*39960*/  STL.64 [R1+0x88], R22 ;  /* 0x0000881601007387 */ /* 0x000fe80000100a00 */
[----:B----4-:R-:W0:Y:S01]  /*39970*/  LDSM.16.M88.4 R20, [R0+UR7+0x8100] ;  /* 0x008100070014783b */ /* 0x010e220008000200 */
[----:B------:R-:W-:Y:S01]  /*39980*/  F2FP.F16.E4M3.UNPACK_B R28, R10.H1 ;  /* 0x0000000aff1c723e */ /* 0x000fe200030006ff */
[----:B------:R-:W-:-:S02]  /*39990*/  IMAD.MOV.U32 R9, RZ, RZ, R11 ;  /* 0x000000ffff097224 */ /* 0x000fc400078e000b */
[----:B------:R-:W-:Y:S02]  /*399a0*/  IMAD.MOV.U32 R10, RZ, RZ, R5 ;  /* 0x000000ffff0a7224 */ /* 0x000fe400078e0005 */
[----:B------:R-:W-:Y:S01]  /*399b0*/  IMAD.MOV.U32 R11, RZ, RZ, R7 ;  /* 0x000000ffff0b7224 */ /* 0x000fe200078e0007 */
[----:B0-----:R-:W-:Y:S04]  /*399c0*/  STL.64 [R1+0xe0], R20 ;  /* 0x0000e01401007387 */ /* 0x001fe80000100a00 */
[----:B------:R0:W-:Y:S04]  /*399d0*/  STL.64 [R1+0xe8], R22 ;  /* 0x0000e81601007387 */ /* 0x0001e80000100a00 */
[----:B0-----:R-:W4:Y:S04]  /*399e0*/  LDL.LU R22, [R1+0x2b74] ;  /* 0x002b740001167983 */ /* 0x001f280000300800 */
[----:B------:R-:W5:Y:S01]  /*399f0*/  LDL.LU R20, [R1+0x2b70] ;  /* 0x002b700001147983 */ /* 0x000f620000300800 */
[-C--:B--2---:R-:W-:Y:S06]  /*39a00*/  HMMA.16816.F32 R8, R8, R28.reuse, R16 ;  /* 0x0000001c0808723c */ /* 0x084fec0000001810 */
[----:B---3--:R-:W-:Y:S01]  /*39a10*/  HMMA.16816.F32 R12, R12, R28, R24 ;  /* 0x0000001c0c0c723c */ /* 0x008fe20000001818 */
[----:B------:R-:W0:Y:S04]  /*39a20*/  LDSM.16.M88.4 R16, [R0+UR7+0xc100] ;  /* 0x00c100070010783b */ /* 0x000e280008000200 */
[----:B------:R-:W2:Y:S04]  /*39a30*/  LDL.LU R26, [R1+0x2b6c] ;  /* 0x002b6c00011a7983 */ /* 0x000ea80000300800 */
[----:B------:R-:W3:-:S14]  /*39a40*/  LDL.LU R24, [R1+0x2b68] ;  /* 0x002b680001187983 */ /* 0x000edc0000300800 */
[----:B------:R-:W-:Y:S04]  /*39a50*/  STL.64 [R1+0x70], R12 ;  /* 0x0000700c01007387 */ /* 0x000fe80000100a00 */
[----:B------:R-:W-:Y:S01]  /*39a60*/  STL.64 [R1+0x78], R14 ;  /* 0x0000780e01007387 */ /* 0x000fe20000100a00 */
[----:B------:R-:W-:Y:S02]  /*39a70*/  IMAD.MOV.U32 R21, RZ, RZ, R8 ;  /* 0x000000ffff157224 */ /* 0x000fe400078e0008 */
[----:B------:R-:W-:Y:S01]  /*39a80*/  IMAD.MOV.U32 R25, RZ, RZ, R9 ;  /* 0x000000ffff197224 */ /* 0x000fe200078e0009 */
[----:B------:R-:W3:Y:S01]  /*39a90*/  LDL.LU R8, [R1+0x30] ;  /* 0x0000300001087983 */ /* 0x000ee20000300800 */
[----:B------:R-:W-:-:S03]  /*39aa0*/  IMAD.MOV.U32 R27, RZ, RZ, R10 ;  /* 0x000000ffff1b7224 */ /* 0x000fc600078e000a */
[----:B------:R-:W3:Y:S01]  /*39ab0*/  LDL.LU R9, [R1+0x34] ;  /* 0x0000340001097983 */ /* 0x000ee20000300800 */
[----:B------:R-:W-:-:S03]  /*39ac0*/  IMAD.MOV.U32 R23, RZ, RZ, R11 ;  /* 0x000000ffff177224 */ /* 0x000fc600078e000b */
[----:B------:R-:W3:Y:S04]  /*39ad0*/  LDL.LU R10, [R1+0x38] ;  /* 0x00003800010a7983 */ /* 0x000ee80000300800 */
[----:B------:R-:W3:Y:S04]  /*39ae0*/  LDL.LU R11, [R1+0x3c] ;  /* 0x00003c00010b7983 */ /* 0x000ee80000300800 */
[----:B------:R-:W3:Y:S04]  /*39af0*/  LDL.LU R28, [R1+0xe0] ;  /* 0x0000e000011c7983 */ /* 0x000ee80000300800 */
[----:B------:R-:W3:Y:S04]  /*39b00*/  LDL.LU R29, [R1+0xe4] ;  /* 0x0000e400011d7983 */ /* 0x000ee80000300800 */
[----:B0-----:R-:W-:Y:S04]  /*39b10*/  STL.64 [R1+0x100], R16 ;  /* 0x0001001001007387 */ /* 0x001fe80000100a00 */
[----:B------:R0:W-:Y:S04]  /*39b20*/  STL.64 [R1+0x108], R18 ;  /* 0x0001081201007387 */ /* 0x0001e80000100a00 */
[----:B0-----:R-:W3:Y:S04]  /*39b30*/  LDL.LU.64 R18, [R1+0x2b60] ;  /* 0x002b600001127983 */ /* 0x001ee80000300a00 */
[----:B------:R-:W3:Y:S01]  /*39b40*/  LDL.LU.64 R16, [R1+0x2b58] ;  /* 0x002b580001107983 */ /* 0x000ee20000300a00 */
[----:B------:R-:W-:-:S02]  /*39b50*/  F2FP.F16.E4M3.UNPACK_B R12, R6 ;  /* 0x00000006ff0c723e */ /* 0x000fc400020006ff */
[----:B------:R-:W-:Y:S01]  /*39b60*/  F2FP.F16.E4M3.UNPACK_B R13, R4 ;  /* 0x00000004ff0d723e */ /* 0x000fe200020006ff */
[----:B----4-:R-:W-:Y:S02]  /*39b70*/  IMAD.MOV.U32 R7, RZ, RZ, R22 ;  /* 0x000000ffff077224 */ /* 0x010fe400078e0016 */
[----:B-----5:R-:W-:Y:S02]  /*39b80*/  IMAD.MOV.U32 R6, RZ, RZ, R20 ;  /* 0x000000ffff067224 */ /* 0x020fe400078e0014 */
[----:B--2---:R-:W-:Y:S02]  /*39b90*/  IMAD.MOV.U32 R5, RZ, RZ, R26 ;  /* 0x000000ffff057224 */ /* 0x004fe400078e001a */
[----:B---3--:R-:W-:-:S07]  /*39ba0*/  IMAD.MOV.U32 R4, RZ, RZ, R24 ;  /* 0x000000ffff047224 */ /* 0x008fce00078e0018 */
[----:B------:R-:W-:-:S15]  /*39bb0*/  HMMA.16816.F32 R4, R4, R12, R8 ;  /* 0x0000000c0404723c */ /* 0x000fde0000001808 */
[----:B------:R-:W-:-:S08]  /*39bc0*/  NOP ;  /* 0x0000000000007918 */ /* 0x000fd00000000000 */
[----:B------:R-:W-:Y:S04]  /*39bd0*/  STL.64 [R1+0x20], R4 ;  /* 0x0000200401007387 */ /* 0x000fe80000100a00 */
[----:B------:R-:W-:Y:S01]  /*39be0*/  STL.64 [R1+0x28], R6 ;  /* 0x0000280601007387 */ /* 0x000fe20000100a00 */
[----:B------:R-:W-:-:S03]  /*39bf0*/  F2FP.F16.E4M3.UNPACK_B R3, R17 ;  /* 0x00000011ff03723e */ /* 0x000fc600020006ff */
[----:B------:R0:W-:Y:S04]  /*39c00*/  STL [R1+0x2b18], R17 ;  /* 0x002b181101007387 */ /* 0x0001e80000100800 */
[----:B0-----:R-:W2:Y:S04]  /*39c10*/  LDL.LU R17, [R1+0x18] ;  /* 0x0000180001117983 */ /* 0x001ea80000300800 */
[----:B------:R-:W3:Y:S04]  /*39c20*/  LDL R4, [R1+0x10] ;  /* 0x0000100001047983 */ /* 0x000ee80000100800 */
[----:B------:R-:W-:Y:S01]  /*39c30*/  STL [R1+0x2b50], R18 ;  /* 0x002b501201007387 */ /* 0x000fe20000100800 */
[----:B------:R-:W-:-:S02]  /*39c40*/  IMAD.MOV.U32 R6, RZ, RZ, R16 ;  /* 0x000000ffff067224 */ /* 0x000fc400078e0010 */
[----:B------:R-:W-:Y:S01]  /*39c50*/  IMAD.MOV.U32 R7, RZ, RZ, R18 ;  /* 0x000000ffff077224 */ /* 0x000fe200078e0012 */
[----:B------:R-:W-:Y:S01]  /*39c60*/  F2FP.F16.E4M3.UNPACK_B R2, R19 ;  /* 0x00000013ff02723e */ /* 0x000fe200020006ff */
        /* <DEDUP_REMOVED lines=10> */
[----:B------:R0:W-:Y:S04]  /*39d10*/  STL [R1+0x34], R13 ;  /* 0x0000340d01007387 */ /* 0x0001e80000100800 */
[----:B------:R1:W-:Y:S01]  /*39d20*/  STL.64 [R1+0x38], R14 ;  /* 0x0000380e01007387 */ /* 0x0003e20000100a00 */
[----:B------:R-:W-:-:S03]  /*39d30*/  IMAD.MOV.U32 R19, RZ, RZ, R12 ;  /* 0x000000ffff137224 */ /* 0x000fc600078e000c */
        /* <DEDUP_REMOVED lines=12> */
[----:B------:R-:W-:-:S14]  /*39e00*/  F2FP.F16.E4M3.UNPACK_B R13, R29 ;  /* 0x0000001dff0d723e */ /* 0x000fdc00020006ff */
        /* <DEDUP_REMOVED lines=12> */
[----:B------:R-:W2:-:S15]  /*39ed0*/  LDL.LU.64 R12, [R1+0x2b40] ;  /* 0x002b4000010c7983 */ /* 0x000e9e0000300a00 */
[----:B------:R-:W-:-:S07]  /*39ee0*/  NOP ;  /* 0x0000000000007918 */ /* 0x000fce0000000000 */
        /* <DEDUP_REMOVED lines=8> */
[----:B------:R-:W3:Y:S04]  /*39f70*/  LDL R2, [R1+0x100] ;  /* 0x0001000001027983 */ /* 0x000ee80000100800 */
[----:B------:R-:W4:Y:S04]  /*39f80*/  LDL R3, [R1+0x104] ;  /* 0x0001040001037983 */ /* 0x000f280000100800 */
[----:B------:R-:W-:Y:S04]  /*39f90*/  STL [R1+0x2ae8], R0 ;  /* 0x002ae80001007387 */ /* 0x000fe80000100800 */
[----:B------:R-:W-:Y:S01]  /*39fa0*/  STL [R1+0x2ae4], R15 ;  /* 0x002ae40f01007387 */ /* 0x000fe20000100800 */
[----:B--2---:R-:W-:-:S15]  /*39fb0*/  HMMA.16816.F32 R4, R8, R12, R4 ;  /* 0x0000000c0804723c */ /* 0x004fde0000001804 */
[----:B------:R-:W-:-:S08]  /*39fc0*/  NOP ;  /* 0x0000000000007918 */ /* 0x000fd00000000000 */
[----:B------:R0:W-:Y:S04]  /*39fd0*/  STL.64 [R1+0x50], R4 ;  /* 0x0000500401007387 */ /* 0x0001e80000100a00 */
[----:B------:R-:W-:Y:S01]  /*39fe0*/  STL.64 [R1+0x58], R6 ;  /* 0x0000580601007387 */ /* 0x000fe20000100a00 */
[----:B0-----:R-:W-:Y:S02]  /*39ff0*/  IMAD.MOV.U32 R4, RZ, RZ, R24 ;  /* 0x000000ffff047224 */ /* 0x001fe400078e0018 */
[----:B------:R-:W-:Y:S01]  /*3a000*/  IMAD.MOV.U32 R5, RZ, RZ, R26 ;  /* 0x000000ffff057224 */ /* 0x000fe200078e001a */
[----:B------:R-:W2:Y:S04]  /*3a010*/  LDL.LU R24, [R1+0xf4] ;  /* 0x0000f40001187983 */ /* 0x000ea80000300800 */
[----:B------:R-:W5:Y:S01]  /*3a020*/  LDL.LU R26, [R1+0xf0] ;  /* 0x0000f000011a7983 */ /* 0x000f620000300800 */
[----:B------:R-:W-:-:S02]  /*3a030*/  IMAD.MOV.U32 R8, RZ, RZ, R19 ;  /* 0x000000ffff087224 */ /* 0x000fc400078e0013 */
[----:B------:R-:W-:Y:S01]  /*3a040*/  IMAD.MOV.U32 R9, RZ, RZ, R17 ;  /* 0x000000ffff097224 */ /* 0x000fe200078e0011 */
[----:B-----5:R-:W-:Y:S04]  /*3a050*/  STL.64 [R1+0x2b38], R26 ;  /* 0x002b381a01007387 */ /* 0x020fe80000100a00 */
[----:B--2---:R0:W-:Y:S04]  /*3a060*/  STL.64 [R1+0x2b30], R24 ;  /* 0x002b301801007387 */ /* 0x0041e80000100a00 */
        /* <DEDUP_REMOVED lines=8> */
[----:B------:R-:W5:-:S15]  /*3a0f0*/  LDL.LU.64 R24, [R1+0x2b30] ;  /* 0x002b300001187983 */ /* 0x000f5e0000300a00 */
[----:B------:R-:W-:-:S03]  /*3a100*/  NOP ;  /* 0x0000000000007918 */ /* 0x000fc60000000000 */
[----:B------:R0:W-:Y:S01]  /*3a110*/  STL.64 [R1+0xb8], R10 ;  /* 0x0000b80a01007387 */ /* 0x0001e20000100a00 */
[----:B------:R-:W-:Y:S02]  /*3a120*/  IMAD.MOV.U32 R0, RZ, RZ, R8 ;  /* 0x000000ffff007224 */ /* 0x000fe400078e0008 */
[----:B------:R-:W-:Y:S01]  /*3a130*/  IMAD.MOV.U32 R15, RZ, RZ, R9 ;  /* 0x000000ffff0f7224 */ /* 0x000fe200078e0009 */
[----:B------:R-:W5:Y:S04]  /*3a140*/  LDL.LU R8, [R1+0x70] ;  /* 0x0000700001087983 */ /* 0x000f680000300800 */
[----:B------:R-:W5:Y:S04]  /*3a150*/  LDL.LU R9, [R1+0x74] ;  /* 0x0000740001097983 */ /* 0x000f680000300800 */
[----:B0-----:R-:W5:Y:S04]  /*3a160*/  LDL.LU R10, [R1+0x78] ;  /* 0x00007800010a7983 */ /* 0x001f680000300800 */
[----:B------:R-:W5:Y:S01]  /*3a170*/  LDL.LU R11, [R1+0x7c] ;  /* 0x00007c00010b7983 */ /* 0x000f620000300800 */
[----:B---3--:R-:W-:-:S02]  /*3a180*/  F2FP.F16.E4M3.UNPACK_B R2, R2 ;  /* 0x00000002ff02723e */ /* 0x008fc400020006ff */
[----:B----4-:R-:W-:Y:S01]  /*3a190*/  F2FP.F16.E4M3.UNPACK_B R3, R3 ;  /* 0x00000003ff03723e */ /* 0x010fe200020006ff */
[----:B------:R-:W-:Y:S02]  /*3a1a0*/  IMAD.MOV.U32 R6, RZ, RZ, R20 ;  /* 0x000000ffff067224 */ /* 0x000fe400078e0014 */
[----:B------:R-:W-:Y:S01]  /*3a1b0*/  IMAD.MOV.U32 R7, RZ, RZ, R22 ;  /* 0x000000ffff077224 */ /* 0x000fe200078e0016 */
[----:B------:R-:W3:Y:S01]  /*3a1c0*/  LDL R20, [R1+0x130] ;  /* 0x0001300001147983 */ /* 0x000ee20000100800 */
[----:B--2---:R-:W-:Y:S02]  /*3a1d0*/  F2FP.F16.E4M3.UNPACK_B R12, R26.H1 ;  /* 0x0000001aff0c723e */ /* 0x004fe400030006ff */
[----:B-----5:R-:W-:-:S03]  /*3a1e0*/  F2FP.F16.E4M3.UNPACK_B R13, R24.H1 ;  /* 0x00000018ff0d723e */ /* 0x020fc600030006ff */
[----:B------:R-:W-:-:S15]  /*3a1f0*/  HMMA.16816.F32 R4, R4, R2, R8 ;  /* 0x000000020404723c */ /* 0x000fde0000001808 */
[----:B------:R-:W-:-:S08]  /*3a200*/  NOP ;  /* 0x0000000000007918 */ /* 0x000fd00000000000 */
[----:B------:R0:W-:Y:S04]  /*3a210*/  STL.64 [R1+0x80], R4 ;  /* 0x0000800401007387 */ /* 0x0001e80000100a00 */
[----:B------:R-:W-:Y:S04]  /*3a220*/  STL.64 [R1+0x88], R6 ;  /* 0x0000880601007387 */ /* 0x000fe80000100a00 */
[----:B------:R1:W-:Y:S04]  /*3a230*/  STL.64 [R1+0x2b10], R14 ;  /* 0x002b100e01007387 */ /* 0x0003e80000100a00 */
[----:B------:R2:W-:Y:S01]  /*3a240*/  STL.64 [R1+0x2b08], R12 ;  /* 0x002b080c01007387 */ /* 0x0005e20000100a00 */
[----:B0-----:R-:W-:-:S02]  /*3a250*/  IMAD.MOV.U32 R4, RZ, RZ, R19 ;  /* 0x000000ffff047224 */ /* 0x001fc400078e0013 */
[----:B------:R-:W-:Y:S02]  /*3a260*/  IMAD.MOV.U32 R5, RZ, RZ, R17 ;  /* 0x000000ffff057224 */ /* 0x000fe400078e0011 */
[----:B-1----:R-:W-:Y:S02]  /*3a270*/  IMAD.MOV.U32 R14, RZ, RZ, R27 ;  /* 0x000000ffff0e7224 */ /* 0x002fe400078e001b */
[----:B--2---:R-:W-:Y:S02]  /*3a280*/  IMAD.MOV.U32 R12, RZ, RZ, R21 ;  /* 0x000000ffff0c7224 */ /* 0x004fe400078e0015 */
[----:B------:R-:W-:Y:S02]  /*3a290*/  IMAD.MOV.U32 R13, RZ, RZ, R25 ;  /* 0x000000ffff0d7224 */ /* 0x000fe400078e0019 */
[----:B------:R-:W-:Y:S02]  /*3a2a0*/  IMAD.MOV.U32 R15, RZ, RZ, R23 ;  /* 0x000000ffff0f7224 */ /* 0x000fe400078e0017 */
[----:B------:R-:W-:-:S02]  /*3a2b0*/  IMAD.MOV.U32 R6, RZ, RZ, R16 ;  /* 0x000000ffff067224 */ /* 0x000fc400078e0010 */
[----:B------:R-:W-:Y:S01]  /*3a2c0*/  IMAD.MOV.U32 R7, RZ, RZ, R18 ;  /* 0x000000ffff077224 */ /* 0x000fe200078e0012 */
[----:B------:R-:W2:Y:S04]  /*3a2d0*/  LDL.LU R21, [R1+0x2b2c] ;  /* 0x002b2c0001157983 */ /* 0x000ea80000300800 */
[----:B------:R-:W4:Y:S04]  /*3a2e0*/  LDL.LU R25, [R1+0x2b28] ;  /* 0x002b280001197983 */ /* 0x000f280000300800 */
[----:B------:R-:W5:Y:S04]  /*3a2f0*/  LDL.LU R27, [R1+0x2b24] ;  /* 0x002b2400011b7983 */ /* 0x000f680000300800 */
[----:B------:R-:W3:Y:S04]  /*3a300*/  LDL.LU R23, [R1+0x2b20] ;  /* 0x002b200001177983 */ /* 0x000ee80000300800 */
[----:B------:R-:W3:Y:S04]  /*3a310*/  LDL.LU R19, [R1+0x2b1c] ;  /* 0x002b1c0001137983 */ /* 0x000ee80000300800 */
[----:B------:R-:W3:Y:S01]  /*3a320*/  LDL.LU R17, [R1+0x2b18] ;  /* 0x002b180001117983 */ /* 0x000ee20000300800 */
[----:B------:R-:W-:Y:S03]  /*3a330*/  HMMA.16816.F32 R4, R4, R2, R12 ;  /* 0x000000020404723c */ /* 0x000fe6000000180c */
[----:B------:R-:W3:Y:S04]  /*3a340*/  LDL.LU R16, [R1+0x1c] ;  /* 0x00001c0001107983 */ /* 0x000ee80000300800 */
[----:B------:R-:W3:Y:S04]  /*3a350*/  LDL.LU R18, [R1+0x14] ;  /* 0x0000140001127983 */ /* 0x000ee80000300800 */
[----:B------:R-:W3:Y:S04]  /*3a360*/  LDL.LU.64 R14, [R1+0x2b10] ;  /* 0x002b1000010e7983 */ /* 0x000ee80000300a00 */
[----:B------:R-:W3:Y:S08]  /*3a370*/  LDL.LU.64 R12, [R1+0x2b08] ;  /* 0x002b0800010c7983 */ /* 0x000ef00000300a00 */
[----:B------:R0:W-:Y:S01]  /*3a380*/  STL [R1+0x40], R4 ;  /* 0x0000400401007387 */ /* 0x0001e20000100800 */
[----:B------:R-:W-:-:S02]  /*3a390*/  IMAD.MOV.U32 R26, RZ, RZ, R5 ;  /* 0x000000ffff1a7224 */ /* 0x000fc400078e0005 */
[----:B------:R-:W-:Y:S02]  /*3a3a0*/  IMAD.MOV.U32 R24, RZ, RZ, R6 ;  /* 0x000000ffff187224 */ /* 0x000fe400078e0006 */
[----:B------:R-:W-:Y:S01]  /*3a3b0*/  IMAD.MOV.U32 R22, RZ, RZ, R7 ;  /* 0x000000ffff167224 */ /* 0x000fe200078e0007 */
[----:B0-----:R-:W3:Y:S04]  /*3a3c0*/  LDL.LU R4, [R1+0x20] ;  /* 0x0000200001047983 */ /* 0x001ee80000300800 */
[----:B------:R-:W3:Y:S04]  /*3a3d0*/  LDL.LU R5, [R1+0x24] ;  /* 0x0000240001057983 */ /* 0x000ee80000300800 */
[----:B------:R-:W3:Y:S04]  /*3a3e0*/  LDL.LU R6, [R1+0x28] ;  /* 0x0000280001067983 */ /* 0x000ee80000300800 */
[----:B------:R-:W3:Y:S04]  /*3a3f0*/  LDL.LU R7, [R1+0x2c] ;  /* 0x00002c0001077983 */ /* 0x000ee80000300800 */
[----:B------:R-:W3:Y:S01]  /*3a400*/  LDL.LU R3, [R1+0x110] ;  /* 0x0001100001037983 */ /* 0x000ee20000300800 */
[----:B--2---:R-:W-:-:S02]  /*3a410*/  IMAD.MOV.U32 R10, RZ, RZ, R21 ;  /* 0x000000ffff0a7224 */ /* 0x004fc400078e0015 */
[----:B----4-:R-:W-:Y:S02]  /*3a420*/  IMAD.MOV.U32 R8, RZ, RZ, R25 ;  /* 0x000000ffff087224 */ /* 0x010fe400078e0019 */
[----:B-----5:R-:W-:Y:S02]  /*3a430*/  IMAD.MOV.U32 R9, RZ, RZ, R27 ;  /* 0x000000ffff097224 */ /* 0x020fe400078e001b */
[----:B---3--:R-:W-:-:S07]  /*3a440*/  IMAD.MOV.U32 R11, RZ, RZ, R23 ;  /* 0x000000ffff0b7224 */ /* 0x008fce00078e0017 */
[----:B------:R-:W-:Y:S01]  /*3a450*/  HMMA.16816.F32 R4, R8, R12, R4 ;  /* 0x0000000c0804723c */ /* 0x000fe20000001804 */
[----:B------:R-:W-:Y:S02]  /*3a460*/  F2FP.F16.E4M3.UNPACK_B R2, R3.H1 ;  /* 0x00000003ff02723e */ /* 0x000fe400030006ff */
[----:B------:R-:W-:-:S15]  /*3a470*/  F2FP.F16.E4M3.UNPACK_B R3, R17.H1 ;  /* 0x00000011ff03723e */ /* 0x000fde00030006ff */
[----:B------:R-:W-:-:S05]  /*3a480*/  NOP ;  /* 0x0000000000007918 */ /* 0x000fca0000000000 */
[----:B------:R-:W-:Y:S04]  /*3a490*/  STL.64 [R1+0x20], R4 ;  /* 0x0000200401007387 */ /* 0x000fe80000100a00 */
[----:B------:R-:W-:Y:S04]  /*3a4a0*/  STL.64 [R1+0x28], R6 ;  /* 0x0000280601007387 */ /* 0x000fe80000100a00 */
[----:B------:R-:W2:Y:S04]  /*3a4b0*/  LDL.LU R17, [R1+0x2b04] ;  /* 0x002b040001117983 */ /* 0x000ea80000300800 */
[----:B------:R-:W-:Y:S04]  /*3a4c0*/  STL.64 [R1+0x2af8], R26 ;  /* 0x002af81a01007387 */ /* 0x000fe80000100a00 */
[----:B------:R0:W-:Y:S02]  /*3a4d0*/  STL.64 [R1+0x2af0], R24 ;  /* 0x002af01801007387 */ /* 0x0001e40000100a00 */
[----:B0-----:R-:W-:-:S02]  /*3a4e0*/  IMAD.MOV.U32 R24, RZ, RZ, R19 ;  /* 0x000000ffff187224 */ /* 0x001fc400078e0013 */
[----:B------:R-:W3:Y:S01]  /*3a4f0*/  LDL.LU R19, [R1+0x2b00] ;  /* 0x002b000001137983 */ /* 0x000ee20000300800 */
[----:B------:R-:W-:-:S03]  /*3a500*/  IMAD.MOV.U32 R4, RZ, RZ, R25 ;  /* 0x000000ffff047224 */ /* 0x000fc600078e0019 */
[----:B------:R-:W4:Y:S01]  /*3a510*/  LDL.LU R25, [R1+0x34] ;  /* 0x0000340001197983 */ /* 0x000f220000300800 */
[----:B------:R-:W-:-:S03]  /*3a520*/  IMAD.MOV.U32 R5, RZ, RZ, R27 ;  /* 0x000000ffff057224 */ /* 0x000fc600078e001b */
[----:B------:R-:W4:Y:S04]  /*3a530*/  LDL.LU R26, [R1+0x38] ;  /* 0x00003800011a7983 */ /* 0x000f280000300800 */
[----:B------:R-:W4:Y:S01]  /*3a540*/  LDL.LU R27, [R1+0x3c] ;  /* 0x00003c00011b7983 */ /* 0x000f220000300800 */
[----:B------:R-:W-:Y:S02]  /*3a550*/  IMAD.MOV.U32 R8, RZ, RZ, R18 ;  /* 0x000000ffff087224 */ /* 0x000fe400078e0012 */
[----:B------:R-:W-:Y:S02]  /*3a560*/  IMAD.MOV.U32 R9, RZ, RZ, R16 ;  /* 0x000000ffff097224 */ /* 0x000fe400078e0010 */
[----:B--2---:R-:W-:Y:S02]  /*3a570*/  IMAD.MOV.U32 R10, RZ, RZ, R17 ;  /* 0x000000ffff0a7224 */ /* 0x004fe400078e0011 */
[----:B---3--:R-:W-:-:S07]  /*3a580*/  IMAD.MOV.U32 R11, RZ, RZ, R19 ;  /* 0x000000ffff0b7224 */ /* 0x008fce00078e0013 */
[----:B----4-:R-:W-:Y:S01]  /*3a590*/  HMMA.16816.F32 R8, R8, R12, R24 ;  /* 0x0000000c0808723c */ /* 0x010fe20000001818 */
        /* <DEDUP_REMOVED lines=9> */
[----:B------:R-:W-:-:S02]  /*3a630*/  IMAD.MOV.U32 R6, RZ, RZ, R21 ;  /* 0x000000ffff067224 */ /* 0x000fc400078e0015 */
[----:B------:R-:W-:-:S07]  /*3a640*/  IMAD.MOV.U32 R7, RZ, RZ, R23 ;  /* 0x000000ffff077224 */ /* 0x000fce00078e0017 */
[----:B----4-:R-:W-:Y:S01]  /*3a650*/  HMMA.16816.F32 R8, R4, R2, R8 ;  /* 0x000000020408723c */ /* 0x010fe20000001808 */
[----:B------:R-:W0:Y:S05]  /*3a660*/  LDSM.16.MT88.4 R4, [R20+UR7+0x15800] ;  /* 0x015800071404783b */ /* 0x000e2a0008004200 */
[----:B0-----:R-:W-:-:S15]  /*3a670*/  STL [R1+0x2a78], R5 ;  /* 0x002a780501007387 */ /* 0x001fde0000100800 */
[----:B------:R-:W-:-:S02]  /*3a680*/  NOP ;  /* 0x0000000000007918 */ /* 0x000fc40000000000 */
[----:B------:R-:W-:Y:S04]  /*3a690*/  STL.64 [R1], R8 ;  /* 0x0000000801007387 */ /* 0x000fe80000100a00 */
[----:B------:R-:W-:Y:S04]  /*3a6a0*/  STL.64 [R1+0x8], R10 ;  /* 0x0000080a01007387 */ /* 0x000fe80000100a00 */
[----:B------:R0:W-:Y:S04]  /*3a6b0*/  STL [R1+0x2a74], R7 ;  /* 0x002a740701007387 */ /* 0x0001e80000100800 */
[----:B------:R-:W1:Y:S04]  /*3a6c0*/  LDSM.16.MT88.4 R8, [R20+UR7+0x15c00] ;  /* 0x015c00071408783b */ /* 0x000e680008004200 */
[----:B0-----:R-:W4:Y:S01]  /*3a6d0*/  LDL.LU R7, [R1+0xf8] ;  /* 0x0000f80001077983 */ /* 0x001f220000300800 */
[----:B------:R-:W-:-:S03]  /*3a6e0*/  IMAD.MOV.U32 R5, RZ, RZ, R15 ;  /* 0x000000ffff057224 */ /* 0x000fc600078e000f */
[----:B----4-:R-:W-:Y:S04]  /*3a6f0*/  STL.64 [R1+0x2ac8], R6 ;  /* 0x002ac80601007387 */ /* 0x010fe80000100a00 */
[----:B-1----:R-:W-:Y:S04]  /*3a700*/  STL.64 [R1+0x30], R8 ;  /* 0x0000300801007387 */ /* 0x002fe80000100a00 */
[----:B------:R-:W-:Y:S04]  /*3a710*/  STL.64 [R1+0x38], R10 ;  /* 0x0000380a01007387 */ /* 0x000fe80000100a00 */
[----:B------:R0:W-:Y:S04]  /*3a720*/  STL [R1+0x2ac0], R4 ;  /* 0x002ac00401007387 */ /* 0x0001e80000100800 */
[----:B------:R-:W4:Y:S01]  /*3a730*/  LDL.LU R20, [R1+0x100] ;  /* 0x0001000001147983 */ /* 0x000f220000300800 */
[----:B0-----:R-:W-:-:S03]  /*3a740*/  IMAD.MOV.U32 R4, RZ, RZ, R0 ;  /* 0x000000ffff047224 */ /* 0x001fc600078e0000 */
[----:B------:R-:W5:Y:S04]  /*3a750*/  LDL.LU R0, [R1+0x2ae8] ;  /* 0x002ae80001007983 */ /* 0x000f680000300800 */
[----:B------:R-:W2:Y:S04]  /*3a760*/  LDL.LU R15, [R1+0x2ae4] ;  /* 0x002ae400010f7983 */ /* 0x000ea80000300800 */
[----:B------:R-:W3:Y:S04]  /*3a770*/  LDL.LU R6, [R1+0xb8] ;  /* 0x0000b80001067983 */ /* 0x000ee80000300800 */
[----:B------:R-:W3:Y:S01]  /*3a780*/  LDL.LU R7, [R1+0xbc] ;  /* 0x0000bc0001077983 */ /* 0x000ee20000300800 */
[----:B------:R-:W-:-:S02]  /*3a790*/  IMAD.MOV.U32 R12, RZ, RZ, R18 ;  /* 0x000000ffff0c7224 */ /* 0x000fc400078e0012 */
[----:B------:R-:W-:Y:S01]  /*3a7a0*/  IMAD.MOV.U32 R13, RZ, RZ, R16 ;  /* 0x000000ffff0d7224 */ /* 0x000fe200078e0010 */
[----:B---3--:R-:W-:Y:S04]  /*3a7b0*/  STL.64 [R1+0x2ad8], R6 ;  /* 0x002ad80601007387 */ /* 0x008fe80000100a00 */
[----:B------:R0:W-:Y:S04]  /*3a7c0*/  STL.64 [R1+0x2ad0], R4 ;  /* 0x002ad00401007387 */ /* 0x0001e80000100a00 */
[----:B0-----:R-:W3:Y:S01]  /*3a7d0*/  LDL.LU R4, [R1+0x60] ;  /* 0x0000600001047983 */ /* 0x001ee20000300800 */
[----:B--2---:R-:W-:-:S02]  /*3a7e0*/  IMAD.MOV.U32 R6, RZ, RZ, R15 ;  /* 0x000000ffff067224 */ /* 0x004fc400078e000f */
[----:B------:R-:W-:Y:S02]  /*3a7f0*/  IMAD.MOV.U32 R7, RZ, RZ, R14 ;  /* 0x000000ffff077224 */ /* 0x000fe400078e000e */
[----:B-----5:R-:W-:Y:S02]  /*3a800*/  IMAD.MOV.U32 R5, RZ, RZ, R0 ;  /* 0x000000ffff057224 */ /* 0x020fe400078e0000 */
[----:B------:R-:W-:Y:S02]  /*3a810*/  IMAD.MOV.U32 R14, RZ, RZ, R17 ;  /* 0x000000ffff0e7224 */ /* 0x000fe400078e0011 */
[----:B------:R-:W-:Y:S01]  /*3a820*/  IMAD.MOV.U32 R15, RZ, RZ, R19 ;  /* 0x000000ffff0f7224 */ /* 0x000fe200078e0013 */
[----:B------:R-:W2:Y:S06]  /*3a830*/  LDL.LU R0, [R1+0x2ae0] ;  /* 0x002ae00001007983 */ /* 0x000eac0000300800 */
        /* <DEDUP_REMOVED lines=10> */
[----:B------:R-:W-:-:S02]  /*3a8e0*/  F2FP.F16.E4M3.UNPACK_B R28, R28.H1 ;  /* 0x0000001cff1c723e */ /* 0x000fc400030006ff */
[----:B------:R-:W-:Y:S01]  /*3a8f0*/  F2FP.F16.E4M3.UNPACK_B R29, R29.H1 ;  /* 0x0000001dff1d723e */ /* 0x000fe200030006ff */
[----:B------:R-:W-:Y:S02]  /*3a900*/  IMAD.MOV.U32 R8, RZ, RZ, R25 ;  /* 0x000000ffff087224 */ /* 0x000fe400078e0019 */
[----:B------:R-:W-:Y:S02]  /*3a910*/  IMAD.MOV.U32 R9, RZ, RZ, R27 ;  /* 0x000000ffff097224 */ /* 0x000fe400078e001b */
[----:B------:R-:W-:Y:S02]  /*3a920*/  IMAD.MOV.U32 R10, RZ, RZ, R21 ;  /* 0x000000ffff0a7224 */ /* 0x000fe400078e0015 */
[----:B------:R-:W-:Y:S01]  /*3a930*/  IMAD.MOV.U32 R11, RZ, RZ, R23 ;  /* 0x000000ffff0b7224 */ /* 0x000fe200078e0017 */
[----:B------:R-:W3:Y:S01]  /*3a940*/  LDL.LU R3, [R1+0x104] ;  /* 0x0001040001037983 */ /* 0x000ee20000300800 */
[----:B----4-:R-:W-:Y:S01]  /*3a950*/  F2FP.F16.E4M3.UNPACK_B R2, R20.H1 ;  /* 0x00000014ff02723e */ /* 0x010fe200030006ff */
[----:B------:R-:W-:-:S04]  /*3a960*/  IMAD.MOV.U32 R20, RZ, RZ, R18 ;  /* 0x000000ffff147224 */ /* 0x000fc800078e0012 */
[----:B-----5:R-:W-:Y:S01]  /*3a970*/  HMMA.16816.F32 R12, R8, R28, R12 ;  /* 0x0000001c080c723c */ /* 0x020fe2000000180c */
[----:B--2---:R-:W0:Y:S05]  /*3a980*/  LDSM.16.MT88.4 R8, [R0+UR7+0x15800] ;  /* 0x015800070008783b */ /* 0x004e2a0008004200 */
[----:B0-----:R0:W-:-:S15]  /*3a990*/  STL [R1+0x2a5c], R9 ;  /* 0x002a5c0901007387 */ /* 0x0011de0000100800 */
[----:B------:R-:W-:-:S02]  /*3a9a0*/  NOP ;  /* 0x0000000000007918 */ /* 0x000fc40000000000 */
[----:B------:R-:W-:Y:S04]  /*3a9b0*/  STL.64 [R1+0x70], R12 ;  /* 0x0000700c01007387 */ /* 0x000fe80000100a00 */
[----:B------:R-:W-:Y:S04]  /*3a9c0*/  STL.64 [R1+0x78], R14 ;  /* 0x0000780e01007387 */ /* 0x000fe80000100a00 */
[----:B------:R-:W1:Y:S04]  /*3a9d0*/  LDSM.16.MT88.4 R12, [R0+UR7+0x15c00] ;  /* 0x015c0007000c783b */ /* 0x000e680008004200 */
[----:B------:R-:W-:Y:S04]  /*3a9e0*/  STL [R1+0x2a58], R11 ;  /* 0x002a580b01007387 */ /* 0x000fe80000100800 */
[----:B------:R2:W-:Y:S01]  /*3a9f0*/  STL [R1+0x2abc], R10 ;  /* 0x002abc0a01007387 */ /* 0x0005e20000100800 */
[----:B0-----:R-:W-:-:S02]  /*3aa00*/  IMAD.MOV.U32 R9, RZ, RZ, R26 ;  /* 0x000000ffff097224 */ /* 0x001fc400078e001a */
[----:B------:R-:W-:Y:S02]  /*3aa10*/  IMAD.MOV.U32 R26, RZ, RZ, R21 ;  /* 0x000000ffff1a7224 */ /* 0x000fe400078e0015 */
[----:B--2---:R-:W-:Y:S02]  /*3aa20*/  IMAD.MOV.U32 R10, RZ, RZ, R24 ;  /* 0x000000ffff0a7224 */ /* 0x004fe400078e0018 */
[----:B------:R-:W-:Y:S02]  /*3aa30*/  IMAD.MOV.U32 R24, RZ, RZ, R25 ;  /* 0x000000ffff187224 */ /* 0x000fe400078e0019 */
[----:B------:R-:W-:Y:S02]  /*3aa40*/  IMAD.MOV.U32 R25, RZ, RZ, R27 ;  /* 0x000000ffff197224 */ /* 0x000fe400078e001b */
[----:B------:R-:W-:Y:S02]  /*3aa50*/  IMAD.MOV.U32 R11, RZ, RZ, R22 ;  /* 0x000000ffff0b7224 */ /* 0x000fe400078e0016 */
[----:B------:R-:W-:-:S02]  /*3aa60*/  IMAD.MOV.U32 R27, RZ, RZ, R23 ;  /* 0x000000ffff1b7224 */ /* 0x000fc400078e0017 */
[----:B------:R-:W-:Y:S02]  /*3aa70*/  IMAD.MOV.U32 R21, RZ, RZ, R16 ;  /* 0x000000ffff157224 */ /* 0x000fe400078e0010 */
[----:B------:R-:W-:Y:S02]  /*3aa80*/  IMAD.MOV.U32 R22, RZ, RZ, R17 ;  /* 0x000000ffff167224 */ /* 0x000fe400078e0011 */
[----:B------:R-:W-:-:S07]  /*3aa90*/  IMAD.MOV.U32 R23, RZ, RZ, R19 ;  /* 0x000000ffff177224 */ /* 0x000fce00078e0013 */
[----:B---3--:R-:W-:Y:S01]  /*3aaa0*/  HMMA.16816.F32 R20, R20, R28, R4 ;  /* 0x0000001c1414723c */ /* 0x008fe20000001804 */
[----:B------:R0:W-:Y:S04]  /*3aab0*/  STL [R1+0x2ab8], R8 ;  /* 0x002ab80801007387 */ /* 0x0001e80000100800 */
[----:B0-----:R-:W2:Y:S04]  /*3aac0*/  LDL.LU R8, [R1+0x40] ;  /* 0x0000400001087983 */ /* 0x001ea80000300800 */
[----:B-1----:R-:W-:Y:S04]  /*3aad0*/  STL [R1+0x2a64], R13 ;  /* 0x002a640d01007387 */ /* 0x002fe80000100800 */
[----:B------:R-:W-:Y:S04]  /*3aae0*/  STL [R1+0x2a60], R15 ;  /* 0x002a600f01007387 */ /* 0x000fe80000100800 */
[----:B------:R-:W-:Y:S04]  /*3aaf0*/  STL [R1+0x2a40], R0 ;  /* 0x002a400001007387 */ /* 0x000fe80000100800 */
[----:B------:R-:W3:Y:S04]  /*3ab00*/  LDL.LU.64 R6, [R1+0x2ac8] ;  /* 0x002ac80001067983 */ /* 0x000ee80000300a00 */
[----:B------:R-:W4:Y:S04]  /*3ab10*/  LDL.LU R4, [R1+0x2ac0] ;  /* 0x002ac00001047983 */ /* 0x000f280000300800 */
[----:B------:R0:W-:Y:S04]  /*3ab20*/  STL.64 [R1+0x50], R20 ;  /* 0x0000501401007387 */ /* 0x0001e80000100a00 */
[----:B------:R1:W-:Y:S04]  /*3ab30*/  STL.64 [R1+0x58], R22 ;  /* 0x0000581601007387 */ /* 0x0003e80000100a00 */
[----:B0-----:R-:W5:Y:S04]  /*3ab40*/  LDL.LU R20, [R1+0x80] ;  /* 0x0000800001147983 */ /* 0x001f680000300800 */
[----:B------:R-:W5:Y:S04]  /*3ab50*/  LDL.LU R21, [R1+0x84] ;  /* 0x0000840001157983 */ /* 0x000f680000300800 */
[----:B-1----:R-:W5:Y:S04]  /*3ab60*/  LDL.LU R22, [R1+0x88] ;  /* 0x0000880001167983 */ /* 0x002f680000300800 */
[----:B------:R-:W5:Y:S01]  /*3ab70*/  LDL.LU R23, [R1+0x8c] ;  /* 0x00008c0001177983 */ /* 0x000f620000300800 */
[----:B------:R-:W-:-:S03]  /*3ab80*/  F2FP.F16.E4M3.UNPACK_B R3, R3.H1 ;  /* 0x00000003ff03723e */ /* 0x000fc600030006ff */
[----:B------:R-:W4:Y:S04]  /*3ab90*/  LDL.LU R28, [R1+0x118] ;  /* 0x00011800011c7983 */ /* 0x000f280000300800 */
[----:B------:R-:W4:Y:S01]  /*3aba0*/  LDL.LU R29, [R1+0x11c] ;  /* 0x00011c00011d7983 */ /* 0x000f220000300800 */
[----:B-----5:R-:W-:Y:S07]  /*3abb0*/  HMMA.16816.F32 R24, R24, R2, R20 ;  /* 0x000000021818723c */ /* 0x020fee0000001814 */
[----:B------:R-:W-:-:S02]  /*3abc0*/  IMAD.MOV.U32 R20, RZ, RZ, R18 ;  /* 0x000000ffff147224 */ /* 0x000fc400078e0012 */
[----:B------:R-:W-:Y:S02]  /*3abd0*/  IMAD.MOV.U32 R21, RZ, RZ, R16 ;  /* 0x000000ffff157224 */ /* 0x000fe400078e0010 */
[----:B------:R-:W-:Y:S02]  /*3abe0*/  IMAD.MOV.U32 R22, RZ, RZ, R17 ;  /* 0x000000ffff167224 */ /* 0x000fe400078e0011 */
[----:B------:R-:W-:-:S07]  /*3abf0*/  IMAD.MOV.U32 R23, RZ, RZ, R19 ;  /* 0x000000ffff177224 */ /* 0x000fce00078e0013 */
[----:B--2---:R-:W-:Y:S04]  /*3ac00*/  HMMA.16816.F32 R20, R20, R2, R8 ;  /* 0x000000021414723c */ /* 0x004fe80000001808 */
[----:B------:R-:W-:Y:S01]  /*3ac10*/  IMAD.MOV.U32 R5, RZ, RZ, R27 ;  /* 0x000000ffff057224 */ /* 0x000fe200078e001b */
[----:B------:R-:W-:Y:S04]  /*3ac20*/  STL.64 [R1+0x60], R24 ;  /* 0x0000601801007387 */ /* 0x000fe80000100a00 */
[----:B------:R-:W-:Y:S04]  /*3ac30*/  STL [R1+0x68], R26 ;  /* 0x0000681a01007387 */ /* 0x000fe80000100800 */
[----:B------:R-:W2:Y:S04]  /*3ac40*/  LDL R0, [R1+0xe8] ;  /* 0x0000e80001007983 */ /* 0x000ea80000100800 */
[----:B------:R0:W-:Y:S04]  /*3ac50*/  STL [R1+0x2a90], R5 ;  /* 0x002a900501007387 */ /* 0x0001e80000100800 */
[----:B0-----:R-:W5:Y:S04]  /*3ac60*/  LDL.LU R5, [R1+0x38] ;  /* 0x0000380001057983 */ /* 0x001f680000300800 */
[----:B------:R-:W2:Y:S04]  /*3ac70*/  LDL.LU R27, [R1+0xfc] ;  /* 0x0000fc00011b7983 */ /* 0x000ea80000300800 */
[----:B------:R-:W2:Y:S01]  /*3ac80*/  LDL.LU R26, [R1+0xec] ;  /* 0x0000ec00011a7983 */ /* 0x000ea20000300800 */
[----:B---3--:R-:W-:-:S03]  /*3ac90*/  F2FP.F16.E4M3.UNPACK_B R24, R7 ;  /* 0x00000007ff18723e */ /* 0x008fc600020006ff */
[----:B------:R0:W-:Y:S04]  /*3aca0*/  STL [R1+0x2a94], R7 ;  /* 0x002a940701007387 */ /* 0x0001e80000100800 */
[----:B0-----:R-:W3:Y:S04]  /*3acb0*/  LDL.LU R7, [R1+0x30] ;  /* 0x0000300001077983 */ /* 0x001ee80000300800 */
[----:B------:R-:W3:Y:S04]  /*3acc0*/  LDL.LU R10, [R1+0x2abc] ;  /* 0x002abc00010a7983 */ /* 0x000ee80000300800 */
[----:B------:R-:W3:Y:S04]  /*3acd0*/  LDL.LU R8, [R1+0x2ab8] ;  /* 0x002ab80001087983 */ /* 0x000ee80000300800 */
[----:B------:R0:W-:Y:S04]  /*3ace0*/  STL.64 [R1+0x40], R20 ;  /* 0x0000401401007387 */ /* 0x0001e80000100a00 */
[----:B------:R1:W-:Y:S04]  /*3acf0*/  STL.64 [R1+0x48], R22 ;  /* 0x0000481601007387 */ /* 0x0003e80000100a00 */
[----:B0-----:R-:W3:Y:S04]  /*3ad00*/  LDL.LU R20, [R1+0x20] ;  /* 0x0000200001147983 */ /* 0x001ee80000300800 */
[----:B------:R-:W3:Y:S04]  /*3ad10*/  LDL.LU R21, [R1+0x24] ;  /* 0x0000240001157983 */ /* 0x000ee80000300800 */
[----:B-1----:R-:W3:Y:S04]  /*3ad20*/  LDL.LU R22, [R1+0x28] ;  /* 0x0000280001167983 */ /* 0x002ee80000300800 */
[----:B------:R-:W3:Y:S01]  /*3ad30*/  LDL.LU R23, [R1+0x2c] ;  /* 0x00002c0001177983 */ /* 0x000ee20000300800 */
[----:B----4-:R-:W-:-:S02]  /*3ad40*/  IMAD.MOV.U32 R16, RZ, RZ, R4 ;  /* 0x000000ffff107224 */ /* 0x010fc400078e0004 */
[----:B------:R-:W-:Y:S02]  /*3ad50*/  IMAD.MOV.U32 R17, RZ, RZ, R6 ;  /* 0x000000ffff117224 */ /* 0x000fe400078e0006 */
[----:B-----5:R-:W-:Y:S01]  /*3ad60*/  IMAD.MOV.U32 R19, RZ, RZ, R5 ;  /* 0x000000ffff137224 */ /* 0x020fe200078e0005 */
[----:B--2---:R-:W-:Y:S01]  /*3ad70*/  F2FP.F16.E4M3.UNPACK_B R25, R27 ;  /* 0x0000001bff19723e */ /* 0x004fe200020006ff */
[----:B---3--:R-:W-:-:S07]  /*3ad80*/  IMAD.MOV.U32 R18, RZ, RZ, R7 ;  /* 0x000000ffff127224 */ /* 0x008fce00078e0007 */
[----:B------:R-:W-:Y:S07]  /*3ad90*/  HMMA.16816.F32 R16, R16, R24, R20 ;  /* 0x000000181010723c */ /* 0x000fee0000001814 */
[----:B------:R-:W-:Y:S02]  /*3ada0*/  IMAD.MOV.U32 R20, RZ, RZ, R8 ;  /* 0x000000ffff147224 */ /* 0x000fe400078e0008 */
[----:B------:R-:W-:-:S15]  /*3adb0*/  IMAD.MOV.U32 R21, RZ, RZ, R10 ;  /* 0x000000ffff157224 */ /* 0x000fde00078e000a */
[----:B------:R-:W-:Y:S02]  /*3adc0*/  IMAD.MOV.U32 R11, RZ, RZ, R19 ;  /* 0x000000ffff0b7224 */ /* 0x000fe400078e0013 */
[----:B------:R-:W-:-:S03]  /*3add0*/  IMAD.MOV.U32 R9, RZ, RZ, R18 ;  /* 0x000000ffff097224 */ /* 0x000fc600078e0012 */
        /* <DEDUP_REMOVED lines=19> */
[----:B------:R-:W-:Y:S01]  /*3af10*/  IMAD.MOV.U32 R15, RZ, RZ, R17 ;  /* 0x000000ffff0f7224 */ /* 0x000fe200078e0011 */
[----:B------:R-:W-:Y:S02]  /*3af20*/  F2FP.F16.E4M3.UNPACK_B R2, R28 ;  /* 0x0000001cff02723e */ /* 0x000fe400020006ff */
[----:B------:R-:W-:Y:S01]  /*3af30*/  F2FP.F16.E4M3.UNPACK_B R3, R29 ;  /* 0x0000001dff03723e */ /* 0x000fe200020006ff */
[----:B------:R-:W-:Y:S02]  /*3af40*/  IMAD.MOV.U32 R16, RZ, RZ, R4 ;  /* 0x000000ffff107224 */ /* 0x000fe400078e0004 */
[----:B------:R-:W-:Y:S02]  /*3af50*/  IMAD.MOV.U32 R17, RZ, RZ, R6 ;  /* 0x000000ffff117224 */ /* 0x000fe400078e0006 */
[----:B------:R-:W-:Y:S02]  /*3af60*/  IMAD.MOV.U32 R18, RZ, RZ, R7 ;  /* 0x000000ffff127224 */ /* 0x000fe400078e0007 */
[----:B------:R-:W-:Y:S01]  /*3af70*/  IMAD.MOV.U32 R19, RZ, RZ, R5 ;  /* 0x000000ffff137224 */ /* 0x000fe200078e0005 */
[----:B------:R-:W-:-:S06]  /*3af80*/  F2FP.F16.E4M3.UNPACK_B R25, R26 ;  /* 0x0000001aff19723e */ /* 0x000fcc00020006ff */
[----:B----4-:R-:W-:-:S15]  /*3af90*/  HMMA.16816.F32 R16, R16, R2, R20 ;  /* 0x000000021010723c */ /* 0x010fde0000001814 */
[----:B------:R-:W-:-:S08]  /*3afa0*/  NOP ;  /* 0x0000000000007918 */ /* 0x000fd00000000000 */
[----:B------:R-:W-:Y:S04]  /*3afb0*/  STL.64 [R1], R16 ;  /* 0x0000001001007387 */ /* 0x000fe80000100a00 */
[----:B------:R-:W-:Y:S04]  /*3afc0*/  STL.64 [R1+0x8], R18 ;  /* 0x0000081201007387 */ /* 0x000fe80000100a00 */
[----:B------:R0:W-:Y:S04]  /*3afd0*/  STL [R1+0x2a54], R26 ;  /* 0x002a541a01007387 */ /* 0x0001e80000100800 */
[----:B0-----:R-:W4:Y:S01]  /*3afe0*/  LDL R26, [R1+0x3c] ;  /* 0x00003c00011a7983 */ /* 0x001f220000100800 */
[----:B------:R-:W-:Y:S01]  /*3aff0*/  F2FP.F16.E4M3.UNPACK_B R24, R0 ;  /* 0x00000000ff18723e */ /* 0x000fe200020006ff */
[----:B---3--:R-:W-:-:S02]  /*3b000*/  IMAD.MOV.U32 R20, RZ, RZ, R8 ;  /* 0x000000ffff147224 */ /* 0x008fc400078e0008 */
[----:B----4-:R-:W-:Y:S04]  /*3b010*/  STL.64 [R1+0x2aa0], R26 ;  /* 0x002aa01a01007387 */ /* 0x010fe80000100a00 */
[----:B------:R0:W-:Y:S04]  /*3b020*/  STL.64 [R1+0x2a98], R24 ;  /* 0x002a981801007387 */ /* 0x0001e80000100a00 */
[----:B0-----:R-:W3:Y:S04]  /*3b030*/  LDL.LU R24, [R1+0x90] ;  /* 0x0000900001187983 */ /* 0x001ee80000300800 */
[----:B------:R-:W3:Y:S04]  /*3b040*/  LDL.LU R25, [R1+0x94] ;  /* 0x0000940001197983 */ /* 0x000ee80000300800 */
[----:B------:R-:W3:Y:S04]  /*3b050*/  LDL.LU R26, [R1+0x98] ;  /* 0x00009800011a7983 */ /* 0x000ee80000300800 */
[----:B------:R-:W3:Y:S01]  /*3b060*/  LDL.LU R27, [R1+0x9c] ;  /* 0x00009c00011b7983 */ /* 0x000ee20000300800 */
[----:B--2---:R-:W-:-:S02]  /*3b070*/  IMAD.MOV.U32 R21, RZ, RZ, R10 ;  /* 0x000000ffff157224 */ /* 0x004fc400078e000a */
[----:B------:R-:W-:Y:S02]  /*3b080*/  IMAD.MOV.U32 R22, RZ, RZ, R12 ;  /* 0x000000ffff167224 */ /* 0x000fe400078e000c */
[----:B------:R-:W-:-:S07]  /*3b090*/  IMAD.MOV.U32 R23, RZ, RZ, R14 ;  /* 0x000000ffff177224 */ /* 0x000fce00078e000e */
[----:B---3--:R-:W-:Y:S01]  /*3b0a0*/  HMMA.16816.F32 R20, R20, R2, R24 ;  /* 0x000000021414723c */ /* 0x008fe20000001818 */
[----:B------:R-:W2:Y:S04]  /*3b0b0*/  LDL.LU.64 R26, [R1+0x2aa0] ;  /* 0x002aa000011a7983 */ /* 0x000ea80000300a00 */
[----:B------:R-:W3:-:S15]  /*3b0c0*/  LDL.LU.64 R24, [R1+0x2a98] ;  /* 0x002a980001187983 */ /* 0x000ede0000300a00 */
[----:B------:R-:W-:-:S03]  /*3b0d0*/  NOP ;  /* 0x0000000000007918 */ /* 0x000fc60000000000 */
[----:B------:R0:W-:Y:S04]  /*3b0e0*/  STL.64 [R1+0x90], R20 ;  /* 0x0000901401007387 */ /* 0x0001e80000100a00 */
[----:B------:R1:W-:Y:S04]  /*3b0f0*/  STL.64 [R1+0x98], R22 ;  /* 0x0000981601007387 */ /* 0x0003e80000100a00 */
[----:B0-----:R-:W3:Y:S04]  /*3b100*/  LDL.LU R20, [R1+0x70] ;  /* 0x0000700001147983 */ /* 0x001ee80000300800 */
[----:B------:R-:W3:Y:S04]  /*3b110*/  LDL.LU R21, [R1+0x74] ;  /* 0x0000740001157983 */ /* 0x000ee80000300800 */
[----:B-1----:R-:W3:Y:S04]  /*3b120*/  LDL.LU R22, [R1+0x78] ;  /* 0x0000780001167983 */ /* 0x002ee80000300800 */
[----:B------:R-:W3:Y:S01]  /*3b130*/  LDL.LU R23, [R1+0x7c] ;  /* 0x00007c0001177983 */ /* 0x000ee20000300800 */
[----:B------:R-:W-:-:S02]  /*3b140*/  IMAD.MOV.U32 R16, RZ, RZ, R4 ;  /* 0x000000ffff107224 */ /* 0x000fc400078e0004 */
[----:B------:R-:W-:Y:S02]  /*3b150*/  IMAD.MOV.U32 R17, RZ, RZ, R6 ;  /* 0x000000ffff117224 */ /* 0x000fe400078e0006 */
[----:B------:R-:W-:Y:S02]  /*3b160*/  IMAD.MOV.U32 R18, RZ, RZ, R7 ;  /* 0x000000ffff127224 */ /* 0x000fe400078e0007 */
[----:B------:R-:W-:Y:S01]  /*3b170*/  IMAD.MOV.U32 R19, RZ, RZ, R5 ;  /* 0x000000ffff137224 */ /* 0x000fe200078e0005 */
[----:B------:R-:W4:Y:S04]  /*3b180*/  LDL R2, [R1+0x108] ;  /* 0x0001080001027983 */ /* 0x000f280000100800 */
[----:B------:R-:W5:Y:S02]  /*3b190*/  LDL R3, [R1+0x10c] ;  /* 0x00010c0001037983 */ /* 0x000f640000100800 */
[----:B---3--:R-:W-:Y:S07]  /*3b1a0*/  HMMA.16816.F32 R16, R16, R24, R20 ;  /* 0x000000181010723c */ /* 0x008fee0000001814 */
[----:B------:R-:W-:-:S15]  /*3b1b0*/  IMAD.MOV.U32 R20, RZ, RZ, R4 ;  /* 0x000000ffff147224 */ /* 0x000fde00078e0004 */
[----:B------:R-:W-:-:S01]  /*3b1c0*/  NOP ;  /* 0x0000000000007918 */ /* 0x000fc20000000000 */
[----:B------:R0:W-:Y:S04]  /*3b1d0*/  STL.64 [R1+0xd0], R16 ;  /* 0x0000d01001007387 */ /* 0x0001e80000100a00 */
[----:B------:R-:W-:Y:S04]  /*3b1e0*/  STL [R1+0xd8], R18 ;  /* 0x0000d81201007387 */ /* 0x000fe80000100800 */
[----:B------:R-:W3:Y:S04]  /*3b1f0*/  LDL.LU R4, [R1+0x34] ;  /* 0x0000340001047983 */ /* 0x000ee80000300800 */
[----:B------:R-:W-:Y:S04]  /*3b200*/  STL.64 [R1+0x2a88], R10 ;  /* 0x002a880a01007387 */ /* 0x000fe80000100a00 */
[----:B------:R1:W-:Y:S01]  /*3b210*/  STL.64 [R1+0x2a80], R8 ;  /* 0x002a800801007387 */ /* 0x0003e20000100a00 */
        /* <DEDUP_REMOVED lines=9> */
[----:B------:R-:W-:Y:S02]  /*3b2b0*/  IMAD.MOV.U32 R22, RZ, RZ, R7 ;  /* 0x000000ffff167224 */ /* 0x000fe400078e0007 */
[----:B------:R-:W-:Y:S01]  /*3b2c0*/  IMAD.MOV.U32 R23, RZ, RZ, R5 ;  /* 0x000000ffff177224 */ /* 0x000fe200078e0005 */
[----:B------:R-:W3:Y:S04]  /*3b2d0*/  LDL.LU R7, [R1+0x2a94] ;  /* 0x002a940001077983 */ /* 0x000ee80000300800 */
[----:B------:R-:W3:Y:S01]  /*3b2e0*/  LDL.LU R5, [R1+0x2a90] ;  /* 0x002a900001057983 */ /* 0x000ee20000300800 */
[----:B--2---:R-:W-:Y:S03]  /*3b2f0*/  HMMA.16816.F32 R16, R16, R24, R8 ;  /* 0x000000181010723c */ /* 0x004fe60000001808 */
[----:B------:R-:W2:Y:S04]  /*3b300*/  LDL.LU.64 R10, [R1+0x2a88] ;  /* 0x002a8800010a7983 */ /* 0x000ea80000300a00 */
[----:B------:R-:W2:-:S15]  /*3b310*/  LDL.LU.64 R8, [R1+0x2a80] ;  /* 0x002a800001087983 */ /* 0x000e9e0000300a00 */
[----:B------:R-:W-:-:S01]  /*3b320*/  NOP ;  /* 0x0000000000007918 */ /* 0x000fc20000000000 */
[----:B------:R0:W-:Y:S04]  /*3b330*/  STL.64 [R1+0xc0], R16 ;  /* 0x0000c01001007387 */ /* 0x0001e80000100a00 */
[----:B------:R1:W-:Y:S04]  /*3b340*/  STL [R1+0xc8], R18 ;  /* 0x0000c81201007387 */ /* 0x0003e80000100800 */
[----:B0-----:R-:W2:Y:S04]  /*3b350*/  LDL.LU R16, [R1+0x60] ;  /* 0x0000600001107983 */ /* 0x001ea80000300800 */
[----:B------:R-:W2:Y:S04]  /*3b360*/  LDL.LU R17, [R1+0x64] ;  /* 0x0000640001117983 */ /* 0x000ea80000300800 */
[----:B-1----:R-:W2:Y:S01]  /*3b370*/  LDL.LU R18, [R1+0x68] ;  /* 0x0000680001127983 */ /* 0x002ea20000300800 */
[----:B------:R-:W-:-:S02]  /*3b380*/  IMAD.MOV.U32 R21, RZ, RZ, R6 ;  /* 0x000000ffff157224 */ /* 0x000fc400078e0006 */
[----:B------:R-:W-:Y:S01]  /*3b390*/  IMAD.MOV.U32 R6, RZ, RZ, R19 ;  /* 0x000000ffff067224 */ /* 0x000fe200078e0013 */
[----:B----4-:R-:W-:Y:S02]  /*3b3a0*/  F2FP.F16.E4M3.UNPACK_B R2, R2 ;  /* 0x00000002ff02723e */ /* 0x010fe400020006ff */
[----:B-----5:R-:W-:Y:S01]  /*3b3b0*/  F2FP.F16.E4M3.UNPACK_B R3, R3 ;  /* 0x00000003ff03723e */ /* 0x020fe200020006ff */
[----:B---3--:R-:W-:Y:S01]  /*3b3c0*/  IMAD.MOV.U32 R19, RZ, RZ, R5 ;  /* 0x000000ffff137224 */ /* 0x008fe200078e0005 */
[----:B------:R-:W-:Y:S01]  /*3b3d0*/  F2FP.F16.E4M3.UNPACK_B R24, R7.H1 ;  /* 0x00000007ff18723e */ /* 0x000fe200030006ff */
[----:B------:R-:W3:Y:S04]  /*3b3e0*/  LDL.LU R5, [R1+0x2a78] ;  /* 0x002a780001057983 */ /* 0x000ee80000300800 */
[----:B------:R-:W4:Y:S01]  /*3b3f0*/  LDL.LU R7, [R1+0x2a74] ;  /* 0x002a740001077983 */ /* 0x000f220000300800 */
[----:B------:R-:W-:-:S03]  /*3b400*/  F2FP.F16.E4M3.UNPACK_B R25, R27.H1 ;  /* 0x0000001bff19723e */ /* 0x000fc600030006ff */
[----:B------:R-:W5:Y:S01]  /*3b410*/  LDL R27, [R1+0x134] ;  /* 0x00013400011b7983 */ /* 0x000f620000100800 */
[----:B--2---:R-:W-:Y:S07]  /*3b420*/  HMMA.16816.F32 R20, R20, R2, R16 ;  /* 0x000000021414723c */ /* 0x004fee0000001810 */
[----:B------:R-:W-:-:S15]  /*3b430*/  IMAD.MOV.U32 R16, RZ, RZ, R8 ;  /* 0x000000ffff107224 */ /* 0x000fde00078e0008 */
[----:B------:R-:W-:-:S01]  /*3b440*/  NOP ;  /* 0x0000000000007918 */ /* 0x000fc20000000000 */
[----:B------:R-:W-:Y:S04]  /*3b450*/  STL.64 [R1+0x70], R20 ;  /* 0x0000701401007387 */ /* 0x000fe80000100a00 */
[----:B------:R-:W-:Y:S04]  /*3b460*/  STL.64 [R1+0x78], R22 ;  /* 0x0000781601007387 */ /* 0x000fe80000100a00 */
[----:B------:R-:W2:Y:S04]  /*3b470*/  LDL.LU R8, [R1+0xe8] ;  /* 0x0000e80001087983 */ /* 0x000ea80000300800 */
[----:B------:R-:W-:Y:S01]  /*3b480*/  STL [R1+0x2a70], R11 ;  /* 0x002a700b01007387 */ /* 0x000fe20000100800 */
[----:B------:R-:W-:-:S02]  /*3b490*/  IMAD.MOV.U32 R17, RZ, RZ, R10 ;  /* 0x000000ffff117224 */ /* 0x000fc400078e000a */
[----:B------:R-:W-:Y:S01]  /*3b4a0*/  IMAD.MOV.U32 R18, RZ, RZ, R12 ;  /* 0x000000ffff127224 */ /* 0x000fe200078e000c */
[----:B--2---:R0:W-:Y:S04]  /*3b4b0*/  STL.64 [R1+0x2a68], R8 ;  /* 0x002a680801007387 */ /* 0x0041e80000100a00 */
[----:B0-----:R-:W2:Y:S04]  /*3b4c0*/  LDL.LU R8, [R1+0x40] ;  /* 0x0000400001087983 */ /* 0x001ea80000300800 */
[----:B------:R-:W2:Y:S04]  /*3b4d0*/  LDL.LU R9, [R1+0x44] ;  /* 0x0000440001097983 */ /* 0x000ea80000300800 */
[----:B------:R-:W2:Y:S04]  /*3b4e0*/  LDL.LU R10, [R1+0x48] ;  /* 0x00004800010a7983 */ /* 0x000ea80000300800 */
[----:B------:R-:W2:Y:S01]  /*3b4f0*/  LDL.LU R11, [R1+0x4c] ;  /* 0x00004c00010b7983 */ /* 0x000ea20000300800 */
[----:B------:R-:W-:-:S07]  /*3b500*/  IMAD.MOV.U32 R19, RZ, RZ, R14 ;  /* 0x000000ffff137224 */ /* 0x000fce00078e000e */
[----:B--2---:R-:W-:Y:S01]  /*3b510*/  HMMA.16816.F32 R16, R16, R2, R8 ;  /* 0x000000021010723c */ /* 0x004fe20000001808 */
[----:B------:R-:W2:Y:S04]  /*3b520*/  LDL.LU R11, [R1+0x2a70] ;  /* 0x002a7000010b7983 */ /* 0x000ea80000300800 */
[----:B------:R-:W5:-:S15]  /*3b530*/  LDL.LU.64 R8, [R1+0x2a68] ;  /* 0x002a680001087983 */ /* 0x000f5e0000300a00 */
[----:B------:R-:W-:-:S03]  /*3b540*/  NOP ;  /* 0x0000000000007918 */ /* 0x000fc60000000000 */
[----:B------:R0:W-:Y:S01]  /*3b550*/  STL [R1+0xb4], R17 ;  /* 0x0000b41101007387 */ /* 0x0001e20000100800 */
[----:B------:R-:W-:-:S03]  /*3b560*/  IMAD.MOV.U32 R12, RZ, RZ, R16 ;  /* 0x000000ffff0c7224 */ /* 0x000fc600078e0010 */
[----:B------:R2:W-:Y:S01]  /*3b570*/  STL [R1+0xbc], R19 ;  /* 0x0000bc1301007387 */ /* 0x0005e20000100800 */
[----:B------:R-:W-:Y:S02]  /*3b580*/  IMAD.MOV.U32 R16, RZ, RZ, R13 ;  /* 0x000000ffff107224 */ /* 0x000fe400078e000d */
[----:B------:R-:W-:Y:S01]  /*3b590*/  IMAD.MOV.U32 R14, RZ, RZ, R18 ;  /* 0x000000ffff0e7224 */ /* 0x000fe200078e0012 */
[----:B------:R-:W5:Y:S01]  /*3b5a0*/  LDL.LU R13, [R1+0x2a64] ;  /* 0x002a6400010d7983 */ /* 0x000f620000300800 */
[----:B0-----:R-:W-:-:S03]  /*3b5b0*/  IMAD.MOV.U32 R17, RZ, RZ, R15 ;  /* 0x000000ffff117224 */ /* 0x001fc600078e000f */
[----:B------:R-:W5:Y:S01]  /*3b5c0*/  LDL.LU R15, [R1+0x2a60] ;  /* 0x002a6000010f7983 */ /* 0x000f620000300800 */
[----:B---3--:R-:W-:Y:S02]  /*3b5d0*/  IMAD.MOV.U32 R20, RZ, RZ, R5 ;  /* 0x000000ffff147224 */ /* 0x008fe400078e0005 */
[----:B----4-:R-:W-:Y:S02]  /*3b5e0*/  IMAD.MOV.U32 R21, RZ, RZ, R7 ;  /* 0x000000ffff157224 */ /* 0x010fe400078e0007 */
[----:B--2---:R-:W-:Y:S02]  /*3b5f0*/  IMAD.MOV.U32 R19, RZ, RZ, R11 ;  /* 0x000000ffff137224 */ /* 0x004fe400078e000b */
[----:B-----5:R-:W-:Y:S02]  /*3b600*/  IMAD.MOV.U32 R18, RZ, RZ, R9 ;  /* 0x000000ffff127224 */ /* 0x020fe400078e0009 */
[----:B------:R-:W2:Y:S04]  /*3b610*/  LDL.LU R9, [R1+0x2a5c] ;  /* 0x002a5c0001097983 */ /* 0x000ea80000300800 */
[----:B------:R-:W3:Y:S01]  /*3b620*/  LDL.LU R11, [R1+0x2a58] ;  /* 0x002a5800010b7983 */ /* 0x000ee20000300800 */
[----:B------:R-:W-:-:S02]  /*3b630*/  IMAD.MOV.U32 R22, RZ, RZ, R4 ;  /* 0x000000ffff167224 */ /* 0x000fc400078e0004 */
[----:B------:R-:W-:-:S07]  /*3b640*/  IMAD.MOV.U32 R23, RZ, RZ, R26 ;  /* 0x000000ffff177224 */ /* 0x000fce00078e001a */
[----:B------:R-:W-:Y:S01]  /*3b650*/  HMMA.16816.F32 R16, R20, R24, R16 ;  /* 0x000000181410723c */ /* 0x000fe20000001810 */
[----:B------:R0:W-:Y:S04]  /*3b660*/  STL [R1+0x29f4], R14 ;  /* 0x0029f40e01007387 */ /* 0x0001e80000100800 */
[----:B0-----:R-:W4:Y:S04]  /*3b670*/  LDL R14, [R1+0x130] ;  /* 0x00013000010e7983 */ /* 0x001f280000100800 */
[----:B------:R-:W-:-:S15]  /*3b680*/  STL [R1+0x29f0], R12 ;  /* 0x0029f00c01007387 */ /* 0x000fde0000100800 */
[----:B------:R-:W-:Y:S01]  /*3b690*/  IMAD.MOV.U32 R10, RZ, RZ, R19 ;  /* 0x000000ffff0a7224 */ /* 0x000fe200078e0013 */
[----:B------:R0:W-:Y:S04]  /*3b6a0*/  STL.64 [R1+0xa0], R16 ;  /* 0x0000a01001007387 */ /* 0x0001e80000100a00 */
[----:B------:R-:W-:Y:S04]  /*3b6b0*/  STL [R1+0xa8], R18 ;  /* 0x0000a81201007387 */ /* 0x000fe80000100800 */
[----:B------:R-:W-:Y:S04]  /*3b6c0*/  STL [R1+0x29e0], R10 ;  /* 0x0029e00a01007387 */ /* 0x000fe80000100800 */
[----:B---3--:R-:W-:Y:S04]  /*3b6d0*/  STL [R1+0x2a50], R11 ;  /* 0x002a500b01007387 */ /* 0x008fe80000100800 */
[----:B--2---:R1:W-:Y:S01]  /*3b6e0*/  STL.64 [R1+0x2a48], R8 ;  /* 0x002a480801007387 */ /* 0x0043e20000100a00 */
[----:B0-----:R-:W-:-:S02]  /*3b6f0*/  IMAD.MOV.U32 R16, RZ, RZ, R9 ;  /* 0x000000ffff107224 */ /* 0x001fc400078e0009 */
[----:B------:R-:W-:Y:S01]  /*3b700*/  IMAD.MOV.U32 R17, RZ, RZ, R11 ;  /* 0x000000ffff117224 */ /* 0x000fe200078e000b */
[----:B-1----:R-:W2:Y:S04]  /*3b710*/  LDL.LU R8, [R1+0x10] ;  /* 0x0000100001087983 */ /* 0x002ea80000300800 */
[----:B------:R-:W2:Y:S04]  /*3b720*/  LDL.LU R9, [R1+0x14] ;  /* 0x0000140001097983 */ /* 0x000ea80000300800 */
[----:B------:R-:W2:Y:S04]  /*3b730*/  LDL.LU R10, [R1+0x18] ;  /* 0x00001800010a7983 */ /* 0x000ea80000300800 */
[----:B------:R-:W2:Y:S01]  /*3b740*/  LDL.LU R11, [R1+0x1c] ;  /* 0x00001c00010b7983 */ /* 0x000ea20000300800 */
[----:B------:R-:W-:-:S02]  /*3b750*/  IMAD.MOV.U32 R18, RZ, RZ, R13 ;  /* 0x000000ffff127224 */ /* 0x000fc400078e000d */
[----:B------:R-:W-:Y:S01]  /*3b760*/  IMAD.MOV.U32 R19, RZ, RZ, R15 ;  /* 0x000000ffff137224 */ /* 0x000fe200078e000f */
[----:B------:R-:W3:Y:S06]  /*3b770*/  LDL.LU R26, [R1+0x2a54] ;  /* 0x002a5400011a7983 */ /* 0x000eec0000300800 */
[----:B--2---:R-:W-:Y:S01]  /*3b780*/  HMMA.16816.F32 R16, R16, R24, R8 ;  /* 0x000000181010723c */ /* 0x004fe20000001808 */
[----:B------:R-:W2:Y:S04]  /*3b790*/  LDL.LU R11, [R1+0x2a50] ;  /* 0x002a5000010b7983 */ /* 0x000ea80000300800 */
[----:B------:R-:W5:-:S15]  /*3b7a0*/  LDL.LU.64 R8, [R1+0x2a48] ;  /* 0x002a480001087983 */ /* 0x000f5e0000300a00 */
[----:B------:R-:W-:-:S03]  /*3b7b0*/  NOP ;  /* 0x0000000000007918 */ /* 0x000fc60000000000 */
[----:B------:R0:W-:Y:S04]  /*3b7c0*/  STL.64 [R1+0x60], R16 ;  /* 0x0000601001007387 */ /* 0x0001e80000100a00 */
[----:B------:R1:W-:Y:S04]  /*3b7d0*/  STL.64 [R1+0x68], R18 ;  /* 0x0000681201007387 */ /* 0x0003e80000100a00 */
[----:B0-----:R-:W4:Y:S04]  /*3b7e0*/  LDL.LU R16, [R1] ;  /* 0x0000000001107983 */ /* 0x001f280000300800 */
[----:B------:R-:W4:Y:S04]  /*3b7f0*/  LDL R17, [R1+0x4] ;  /* 0x0000040001117983 */ /* 0x000f280000100800 */
[----:B-1----:R-:W4:Y:S04]  /*3b800*/  LDL.LU R18, [R1+0x8] ;  /* 0x0000080001127983 */ /* 0x002f280000300800 */
[----:B------:R-:W4:Y:S01]  /*3b810*/  LDL.LU R19, [R1+0xc] ;  /* 0x00000c0001137983 */ /* 0x000f220000300800 */
[----:B------:R-:W-:-:S02]  /*3b820*/  F2FP.F16.E4M3.UNPACK_B R28, R28.H1 ;  /* 0x0000001cff1c723e */ /* 0x000fc400030006ff */
[----:B------:R-:W-:Y:S02]  /*3b830*/  F2FP.F16.E4M3.UNPACK_B R29, R29.H1 ;  /* 0x0000001dff1d723e */ /* 0x000fe400030006ff */
[----:B---3--:R-:W-:-:S05]  /*3b840*/  F2FP.F16.E4M3.UNPACK_B R3, R26.H1 ;  /* 0x0000001aff03723e */ /* 0x008fca00030006ff */
[----:B----4-:R-:W-:Y:S01]  /*3b850*/  HMMA.16816.F32 R20, R20, R28, R16 ;  /* 0x0000001c1414723c */ /* 0x010fe20000001810 */
[----:B------:R-:W0:Y:S04]  /*3b860*/  LDSM.16.M88.4 R16, [R27+UR7+0x180] ;  /* 0x000180071b10783b */ /* 0x000e280008000200 */
[----:B------:R-:W1:-:S15]  /*3b870*/  LDSM.16.MT88.4 R24, [R14+UR7+0x16000] ;  /* 0x016000070e18783b */ /* 0x000e5e0008004200 */
[----:B------:R-:W-:-:S03]  /*3b880*/  NOP ;  /* 0x0000000000007918 */ /* 0x000fc60000000000 */
[----:B------:R-:W-:Y:S04]  /*3b890*/  STL.64 [R1+0x80], R20 ;  /* 0x0000801401007387 */ /* 0x000fe80000100a00 */
[----:B------:R-:W-:Y:S04]  /*3b8a0*/  STL.64 [R1+0x88], R22 ;  /* 0x0000881601007387 */ /* 0x000fe80000100a00 */
[----:B------:R-:W3:Y:S01]  /*3b8b0*/  LDSM.16.MT88.4 R20, [R14+UR7+0x16400] ;  /* 0x016400070e14783b */ /* 0x000ee20008004200 */
[----:B0-----:R-:W-:-:S03]  /*3b8c0*/  IMAD.MOV.U32 R10, RZ, RZ, R16 ;  /* 0x000000ffff0a7224 */ /* 0x001fc600078e0010 */
[----:B------:R-:W-:Y:S04]  /*3b8d0*/  STL.64 [R1+0x180], R16 ;  /* 0x0001801001007387 */ /* 0x000fe80000100a00 */
[----:B------:R-:W-:Y:S04]  /*3b8e0*/  STL.64 [R1+0x188], R18 ;  /* 0x0001881201007387 */ /* 0x000fe80000100a00 */
[----:B------:R0:W-:Y:S04]  /*3b8f0*/  STL [R1+0x2a08], R10 ;  /* 0x002a080a01007387 */ /* 0x0001e80000100800 */
[----:B0-----:R-:W4:Y:S04]  /*3b900*/  LDL.LU R10, [R1+0x3c] ;  /* 0x00003c00010a7983 */ /* 0x001f280000300800 */
[----:B-1----:R-:W-:Y:S04]  /*3b910*/  STL [R1+0x297c], R25 ;  /* 0x00297c1901007387 */ /* 0x002fe80000100800 */
[----:B------:R-:W-:Y:S04]  /*3b920*/  STL [R1+0x2978], R27 ;  /* 0x0029781b01007387 */ /* 0x000fe80000100800 */
[----:B------:R-:W-:Y:S04]  /*3b930*/  STL [R1+0x2a18], R26 ;  /* 0x002a181a01007387 */ /* 0x000fe80000100800 */
[----:B------:R0:W-:Y:S04]  /*3b940*/  STL [R1+0x2a14], R24 ;  /* 0x002a141801007387 */ /* 0x0001e80000100800 */
[----:B0-----:R-:W2:Y:S04]  /*3b950*/  LDL.LU R24, [R1+0xd0] ;  /* 0x0000d00001187983 */ /* 0x001ea80000300800 */
[----:B------:R-:W2:Y:S04]  /*3b960*/  LDL.LU R25, [R1+0xd4] ;  /* 0x0000d40001197983 */ /* 0x000ea80000300800 */
[----:B------:R-:W5:Y:S01]  /*3b970*/  LDL.LU R26, [R1+0xd8] ;  /* 0x0000d800011a7983 */ /* 0x000f620000300800 */
[----:B------:R-:W-:-:S03]  /*3b980*/  IMAD.MOV.U32 R27, RZ, RZ, R0 ;  /* 0x000000ffff1b7224 */ /* 0x000fc600078e0000 */
[----:B------:R-:W4:Y:S04]  /*3b990*/  LDL.LU R0, [R1+0x2a40] ;  /* 0x002a400001007983 */ /* 0x000f280000300800 */
[----:B-----5:R-:W-:Y:S04]  /*3b9a0*/  STL.64 [R1+0x2a28], R26 ;  /* 0x002a281a01007387 */ /* 0x020fe80000100a00 */
[----:B--2---:R-:W-:Y:S04]  /*3b9b0*/  STL.64 [R1+0x2a20], R24 ;  /* 0x002a201801007387 */ /* 0x004fe80000100a00 */
[----:B---3--:R0:W-:Y:S01]  /*3b9c0*/  STL [R1+0x2980], R21 ;  /* 0x0029801501007387 */ /* 0x0081e20000100800 */
[----:B------:R-:W-:-:S03]  /*3b9d0*/  F2FP.F16.E4M3.UNPACK_B R2, R8.H1 ;  /* 0x00000008ff02723e */ /* 0x000fc600030006ff */
[----:B----4-:R-:W-:Y:S04]  /*3b9e0*/  LDSM.16.MT88.4 R24, [R0+UR7+0x16000] ;  /* 0x016000070018783b */ /* 0x010fe80008004200 */
[----:B0-----:R-:W2:Y:S04]  /*3b9f0*/  LDL.LU R21, [R1+0x10c] ;  /* 0x00010c0001157983 */ /* 0x001ea80000300800 */
[----:B------:R0:W-:Y:S04]  /*3ba00*/  STL [R1+0x2974], R23 ;  /* 0x0029741701007387 */ /* 0x0001e80000100800 */
[----:B0-----:R-:W3:Y:S01]  /*3ba10*/  LDL.LU R23, [R1+0x108] ;  /* 0x0001080001177983 */ /* 0x001ee20000300800 */
[----:B------:R-:W-:-:S03]  /*3ba20*/  IMAD.MOV.U32 R8, RZ, RZ, R17 ;  /* 0x000000ffff087224 */ /* 0x000fc600078e0011 */
[----:B------:R-:W0:Y:S04]  /*3ba30*/  LDSM.16.MT88.4 R16, [R0+UR7+0x16400] ;  /* 0x016400070010783b */ /* 0x000e280008004200 */
[----:B---3--:R-:W-:Y:S04]  /*3ba40*/  STL.64 [R1+0x2a38], R22 ;  /* 0x002a381601007387 */ /* 0x008fe80000100a00 */
[----:B--2---:R1:W-:Y:S04]  /*3ba50*/  STL.64 [R1+0x2a30], R20 ;  /* 0x002a301401007387 */ /* 0x0043e80000100a00 */
[----:B-1----:R-:W2:Y:S04]  /*3ba60*/  LDL.LU R20, [R1+0x90] ;  /* 0x0000900001147983 */ /* 0x002ea80000300800 */
[----:B------:R-:W2:Y:S04]  /*3ba70*/  LDL.LU R21, [R1+0x94] ;  /* 0x0000940001157983 */ /* 0x000ea80000300800 */
[----:B------:R-:W2:Y:S04]  /*3ba80*/  LDL.LU R22, [R1+0x98] ;  /* 0x0000980001167983 */ /* 0x000ea80000300800 */
[----:B------:R-:W2:Y:S04]  /*3ba90*/  LDL.LU R23, [R1+0x9c] ;  /* 0x00009c0001177983 */ /* 0x000ea80000300800 */
[----:B0-----:R-:W-:Y:S04]  /*3baa0*/  STL [R1+0x29dc], R16 ;  /* 0x0029dc1001007387 */ /* 0x001fe80000100800 */
[----:B------:R0:W-:Y:S04]  /*3bab0*/  STL.64 [R1+0x20], R24 ;  /* 0x0000201801007387 */ /* 0x0001e80000100a00 */
[----:B------:R1:W-:Y:S01]  /*3bac0*/  STL.64 [R1+0x28], R26 ;  /* 0x0000281a01007387 */ /* 0x0003e20000100a00 */
[----:B0-----:R-:W-:-:S02]  /*3bad0*/  IMAD.MOV.U32 R24, RZ, RZ, R9 ;  /* 0x000000ffff187224 */ /* 0x001fc400078e0009 */
[----:B------:R-:W-:Y:S02]  /*3bae0*/  IMAD.MOV.U32 R25, RZ, RZ, R11 ;  /* 0x000000ffff197224 */ /* 0x000fe400078e000b */
[----:B-1----:R-:W-:Y:S02]  /*3baf0*/  IMAD.MOV.U32 R26, RZ, RZ, R13 ;  /* 0x000000ffff1a7224 */ /* 0x002fe400078e000d */
[----:B------:R-:W-:Y:S01]  /*3bb00*/  IMAD.MOV.U32 R27, RZ, RZ, R15 ;  /* 0x000000ffff1b7224 */ /* 0x000fe200078e000f */
[----:B------:R-:W-:Y:S04]  /*3bb10*/  STL [R1+0x29d8], R18 ;  /* 0x0029d81201007387 */ /* 0x000fe80000100800 */
[----:B------:R-:W-:Y:S04]  /*3bb20*/  STL [R1+0x2968], R17 ;  /* 0x0029681101007387 */ /* 0x000fe80000100800 */
[----:B------:R0:W-:Y:S04]  /*3bb30*/  STL [R1+0x2964], R19 ;  /* 0x0029641301007387 */ /* 0x0001e80000100800 */
[----:B0-----:R-:W3:Y:S04]  /*3bb40*/  LDL.LU R19, [R1+0x134] ;  /* 0x0001340001137983 */ /* 0x001ee80000300800 */
[----:B------:R0:W-:Y:S04]  /*3bb50*/  STL [R1+0x2960], R0 ;  /* 0x0029600001007387 */ /* 0x0001e80000100800 */
[----:B------:R-:W-:Y:S04]  /*3bb60*/  STL [R1+0x2a10], R15 ;  /* 0x002a100f01007387 */ /* 0x000fe80000100800 */
[----:B------:R-:W-:Y:S01]  /*3bb70*/  STL [R1+0x2a0c], R13 ;  /* 0x002a0c0d01007387 */ /* 0x000fe20000100800 */
[----:B--2---:R-:W-:Y:S03]  /*3bb80*/  HMMA.16816.F32 R24, R24, R28, R20 ;  /* 0x0000001c1818723c */ /* 0x004fe60000001814 */
[----:B------:R-:W2:Y:S04]  /*3bb90*/  LDL.LU.64 R22, [R1+0x2a38] ;  /* 0x002a380001167983 */ /* 0x000ea80000300a00 */
[----:B------:R-:W4:-:S15]  /*3bba0*/  LDL.LU.64 R20, [R1+0x2a30] ;  /* 0x002a300001147983 */ /* 0x000f1e0000300a00 */
[----:B------:R-:W-:-:S01]  /*3bbb0*/  NOP ;  /* 0x0000000000007918 */ /* 0x000fc20000000000 */
[----:B------:R1:W-:Y:S01]  /*3bbc0*/  STL [R1+0x50], R24 ;  /* 0x0000501801007387 */ /* 0x0003e20000100800 */
[----:B------:R-:W-:Y:S02]  /*3bbd0*/  IMAD.MOV.U32 R18, RZ, RZ, R26 ;  /* 0x000000ffff127224 */ /* 0x000fe400078e001a */
[----:B0-----:R-:W-:Y:S02]  /*3bbe0*/  IMAD.MOV.U32 R0, RZ, RZ, R27 ;  /* 0x000000ffff007224 */ /* 0x001fe400078e001b */
[----:B------:R-:W-:Y:S01]  /*3bbf0*/  IMAD.MOV.U32 R16, RZ, RZ, R25 ;  /* 0x000000ffff107224 */ /* 0x000fe200078e0019 */
[----:B------:R-:W5:Y:S04]  /*3bc00*/  LDL.LU.64 R26, [R1+0x2a28] ;  /* 0x002a2800011a7983 */ /* 0x000f680000300a00 */
[----:B-1----:R-:W5:Y:S01]  /*3bc10*/  LDL.LU.64 R24, [R1+0x2a20] ;  /* 0x002a200001187983 */ /* 0x002f620000300a00 */
[----:B------:R-:W-:-:S02]  /*3bc20*/  IMAD.MOV.U32 R12, RZ, RZ, R5 ;  /* 0x000000ffff0c7224 */ /* 0x000fc400078e0005 */
[----:B------:R-:W-:Y:S02]  /*3bc30*/  IMAD.MOV.U32 R13, RZ, RZ, R7 ;  /* 0x000000ffff0d7224 */ /* 0x000fe400078e0007 */
[----:B------:R-:W-:Y:S02]  /*3bc40*/  IMAD.MOV.U32 R14, RZ, RZ, R4 ;  /* 0x000000ffff0e7224 */ /* 0x000fe400078e0004 */
[----:B------:R-:W-:Y:S01]  /*3bc50*/  IMAD.MOV.U32 R15, RZ, RZ, R10 ;  /* 0x000000ffff0f7224 */ /* 0x000fe200078e000a */
[----:B--2---:R-:W-:-:S06]  /*3bc60*/  F2FP.F16.E4M3.UNPACK_B R28, R23.H1 ;  /* 0x00000017ff1c723e */ /* 0x004fcc00030006ff */
[----:B-----5:R-:W-:Y:S01]  /*3bc70*/  HMMA.16816.F32 R12, R12, R2, R24 ;  /* 0x000000020c0c723c */ /* 0x020fe20000001818 */
[----:B------:R-:W2:Y:S04]  /*3bc80*/  LDL.LU R26, [R1+0x2a18] ;  /* 0x002a1800011a7983 */ /* 0x000ea80000300800 */
[----:B------:R-:W5:-:S15]  /*3bc90*/  LDL.LU R24, [R1+0x2a14] ;  /* 0x002a140001187983 */ /* 0x000f5e0000300800 */
[----:B------:R-:W-:-:S03]  /*3bca0*/  NOP ;  /* 0x0000000000007918 */ /* 0x000fc60000000000 */
[----:B------:R-:W-:Y:S01]  /*3bcb0*/  STL.64 [R1+0x90], R12 ;  /* 0x0000900c01007387 */ /* 0x000fe20000100a00 */
[----:B------:R-:W-:Y:S02]  /*3bcc0*/  IMAD.MOV.U32 R27, RZ, RZ, R14 ;  /* 0x000000ffff1b7224 */ /* 0x000fe400078e000e */
[----:B------:R-:W-:Y:S02]  /*3bcd0*/  IMAD.MOV.U32 R23, RZ, RZ, R15 ;  /* 0x000000ffff177224 */ /* 0x000fe400078e000f */
[----:B---3--:R-:W0:Y:S04]  /*3bce0*/  LDSM.16.M88.4 R12, [R19+UR7+0x4180] ;  /* 0x00418007130c783b */ /* 0x008e280008000200 */
[----:B------:R-:W-:Y:S04]  /*3bcf0*/  STL [R1+0x29b4], R23 ;  /* 0x0029b41701007387 */ /* 0x000fe80000100800 */
[----:B------:R-:W-:Y:S04]  /*3bd00*/  STL [R1+0x29b0], R27 ;  /* 0x0029b01b01007387 */ /* 0x000fe80000100800 */
[----:B0-----:R0:W-:Y:S01]  /*3bd10*/  STL.64 [R1+0x178], R14 ;  /* 0x0001780e01007387 */ /* 0x0011e20000100a00 */
[----:B------:R-:W-:-:S03]  /*3bd20*/  IMAD.MOV.U32 R25, RZ, RZ, R13 ;  /* 0x000000ffff197224 */ /* 0x000fc600078e000d */
[----:B0-----:R-:W3:Y:S04]  /*3bd30*/  LDL.LU R15, [R1+0x2a10] ;  /* 0x002a1000010f7983 */ /* 0x001ee80000300800 */
[----:B------:R-:W2:Y:S04]  /*3bd40*/  LDL.LU R13, [R1+0x2a0c] ;  /* 0x002a0c00010d7983 */ /* 0x000ea80000300800 */
[----:B------:R-:W-:Y:S04]  /*3bd50*/  STL.64 [R1+0x29e8], R18 ;  /* 0x0029e81201007387 */ /* 0x000fe80000100a00 */
[----:B------:R0:W-:Y:S04]  /*3bd60*/  STL [R1+0x29e4], R16 ;  /* 0x0029e41001007387 */ /* 0x0001e80000100800 */
[----:B0-----:R-:W5:Y:S04]  /*3bd70*/  LDL.LU R16, [R1+0x70] ;  /* 0x0000700001107983 */ /* 0x001f680000300800 */
[----:B------:R-:W5:Y:S04]  /*3bd80*/  LDL.LU R17, [R1+0x74] ;  /* 0x0000740001117983 */ /* 0x000f680000300800 */
[----:B------:R-:W3:Y:S04]  /*3bd90*/  LDL.LU R18, [R1+0x78] ;  /* 0x0000780001127983 */ /* 0x000ee80000300800 */
[----:B------:R-:W3:Y:S01]  /*3bda0*/  LDL.LU R19, [R1+0x7c] ;  /* 0x00007c0001137983 */ /* 0x000ee20000300800 */
[----:B----4-:R-:W-:Y:S01]  /*3bdb0*/  F2FP.F16.E4M3.UNPACK_B R29, R21.H1 ;  /* 0x00000015ff1d723e */ /* 0x010fe200030006ff */
[----:B------:R-:W-:-:S02]  /*3bdc0*/  IMAD.MOV.U32 R21, RZ, RZ, R12 ;  /* 0x000000ffff157224 */ /* 0x000fc400078e000c */
[----:B------:R-:W-:Y:S02]  /*3bdd0*/  IMAD.MOV.U32 R14, RZ, RZ, R5 ;  /* 0x000000ffff0e7224 */ /* 0x000fe400078e0005 */
[----:B------:R-:W-:Y:S01]  /*3bde0*/  IMAD.MOV.U32 R12, RZ, RZ, R7 ;  /* 0x000000ffff0c7224 */ /* 0x000fe200078e0007 */
[----:B---3--:R-:W-:Y:S04]  /*3bdf0*/  STL.64 [R1+0x2a00], R18 ;  /* 0x002a001201007387 */ /* 0x008fe80000100a00 */
[----:B-----5:R0:W-:Y:S04]  /*3be00*/  STL.64 [R1+0x29f8], R16 ;  /* 0x0029f81001007387 */ /* 0x0201e80000100a00 */
[----:B0-----:R-:W3:Y:S04]  /*3be10*/  LDL.LU R16, [R1+0xc0] ;  /* 0x0000c00001107983 */ /* 0x001ee80000300800 */
[----:B------:R-:W3:Y:S04]  /*3be20*/  LDL.LU R17, [R1+0xc4] ;  /* 0x0000c40001117983 */ /* 0x000ee80000300800 */
[----:B------:R-:W3:Y:S01]  /*3be30*/  LDL.LU R18, [R1+0xc8] ;  /* 0x0000c80001127983 */ /* 0x000ee20000300800 */
[----:B------:R-:W-:-:S02]  /*3be40*/  IMAD.MOV.U32 R19, RZ, RZ, R6 ;  /* 0x000000ffff137224 */ /* 0x000fc400078e0006 */
[----:B------:R-:W-:Y:S02]  /*3be50*/  IMAD.MOV.U32 R27, RZ, RZ, R4 ;  /* 0x000000ffff1b7224 */ /* 0x000fe400078e0004 */
[----:B------:R-:W-:Y:S02]  /*3be60*/  IMAD.MOV.U32 R4, RZ, RZ, R9 ;  /* 0x000000ffff047224 */ /* 0x000fe400078e0009 */
[----:B------:R-:W-:Y:S02]  /*3be70*/  IMAD.MOV.U32 R5, RZ, RZ, R11 ;  /* 0x000000ffff057224 */ /* 0x000fe400078e000b */
[----:B--2---:R-:W-:Y:S02]  /*3be80*/  IMAD.MOV.U32 R6, RZ, RZ, R13 ;  /* 0x000000ffff067224 */ /* 0x004fe400078e000d */
[----:B------:R-:W-:Y:S02]  /*3be90*/  IMAD.MOV.U32 R7, RZ, RZ, R15 ;  /* 0x000000ffff077224 */ /* 0x000fe400078e000f */
[----:B------:R-:W-:-:S02]  /*3bea0*/  IMAD.MOV.U32 R23, RZ, RZ, R10 ;  /* 0x000000ffff177224 */ /* 0x000fc400078e000a */
[----:B------:R-:W2:Y:S03]  /*3beb0*/  LDL.LU R10, [R1+0x2a08] ;  /* 0x002a0800010a7983 */ /* 0x000ea60000300800 */
[----:B---3--:R-:W-:Y:S01]  /*3bec0*/  HMMA.16816.F32 R4, R4, R2, R16 ;  /* 0x000000020404723c */ /* 0x008fe20000001810 */
[----:B------:R-:W3:Y:S04]  /*3bed0*/  LDL.LU.64 R18, [R1+0x2a00] ;  /* 0x002a000001127983 */ /* 0x000ee80000300a00 */
[----:B------:R-:W3:-:S15]  /*3bee0*/  LDL.LU.64 R16, [R1+0x29f8] ;  /* 0x0029f80001107983 */ /* 0x000ede0000300a00 */
[----:B------:R-:W-:-:S03]  /*3bef0*/  NOP ;  /* 0x0000000000007918 */ /* 0x000fc60000000000 */
[----:B------:R0:W-:Y:S04]  /*3bf00*/  STL.64 [R1+0x40], R4 ;  /* 0x0000400401007387 */ /* 0x0001e80000100a00 */
[----:B------:R1:W-:Y:S01]  /*3bf10*/  STL.64 [R1+0x48], R6 ;  /* 0x0000480601007387 */ /* 0x0003e20000100a00 */
[----:B0-----:R-:W-:Y:S02]  /*3bf20*/  IMAD.MOV.U32 R4, RZ, RZ, R14 ;  /* 0x000000ffff047224 */ /* 0x001fe400078e000e */
[----:B------:R-:W-:Y:S02]  /*3bf30*/  IMAD.MOV.U32 R5, RZ, RZ, R12 ;  /* 0x000000ffff057224 */ /* 0x000fe400078e000c */
[----:B-1----:R-:W-:Y:S02]  /*3bf40*/  IMAD.MOV.U32 R6, RZ, RZ, R27 ;  /* 0x000000ffff067224 */ /* 0x002fe400078e001b */
[----:B------:R-:W-:Y:S01]  /*3bf50*/  IMAD.MOV.U32 R7, RZ, RZ, R23 ;  /* 0x000000ffff077224 */ /* 0x000fe200078e0017 */
[----:B------:R-:W4:Y:S04]  /*3bf60*/  LDL.LU R14, [R1+0x29f4] ;  /* 0x0029f400010e7983 */ /* 0x000f280000300800 */
[----:B------:R-:W4:Y:S02]  /*3bf70*/  LDL.LU R12, [R1+0x29f0] ;  /* 0x0029f000010c7983 */ /* 0x000f240000300800 */
[----:B---3--:R-:W-:Y:S02]  /*3bf80*/  HMMA.16816.F32 R4, R4, R28, R16 ;  /* 0x0000001c0404723c */ /* 0x008fe40000001810 */
[----:B------:R-:W3:Y:S04]  /*3bf90*/  LDL.LU.64 R18, [R1+0x29e8] ;  /* 0x0029e80001127983 */ /* 0x000ee80000300a00 */
[----:B------:R-:W5:-:S15]  /*3bfa0*/  LDL.LU R16, [R1+0x29e4] ;  /* 0x0029e40001107983 */ /* 0x000f5e0000300800 */
[----:B------:R-:W-:-:S02]  /*3bfb0*/  NOP ;  /* 0x0000000000007918 */ /* 0x000fc40000000000 */
[----:B------:R-:W-:Y:S01]  /*3bfc0*/  STL.64 [R1+0x78], R6 ;  /* 0x0000780601007387 */ /* 0x000fe20000100a00 */
[----:B------:R-:W-:Y:S02]  /*3bfd0*/  IMAD.MOV.U32 R23, RZ, RZ, R4 ;  /* 0x000000ffff177224 */ /* 0x000fe400078e0004 */
[----:B------:R-:W-:Y:S02]  /*3bfe0*/  IMAD.MOV.U32 R27, RZ, RZ, R5 ;  /* 0x000000ffff1b7224 */ /* 0x000fe400078e0005 */
[----:B---3--:R-:W0:Y:S04]  /*3bff0*/  LDSM.16.M88.4 R4, [R19+UR7+0x8180] ;  /* 0x008180071304783b */ /* 0x008e280008000200 */
[----:B0-----:R-:W-:Y:S04]  /*3c000*/  STL [R1+0x160], R4 ;  /* 0x0001600401007387 */ /* 0x001fe80000100800 */
[----:B------:R0:W-:Y:S02]  /*3c010*/  STL.64 [R1+0x168], R6 ;  /* 0x0001680601007387 */ /* 0x0001e40000100a00 */
[----:B0-----:R-:W-:-:S02]  /*3c020*/  IMAD.MOV.U32 R6, RZ, RZ, R13 ;  /* 0x000000ffff067224 */ /* 0x001fc400078e000d */
[----:B------:R-:W-:Y:S01]  /*3c030*/  IMAD.MOV.U32 R7, RZ, RZ, R15 ;  /* 0x000000ffff077224 */ /* 0x000fe200078e000f */
[----:B------:R-:W4:Y:S04]  /*3c040*/  LDL.LU R13, [R1+0xb4] ;  /* 0x0000b400010d7983 */ /* 0x000f280000300800 */
[----:B------:R-:W4:Y:S01]  /*3c050*/  LDL.LU R15, [R1+0xbc] ;  /* 0x0000bc00010f7983 */ /* 0x000f220000300800 */
[----:B------:R-:W-:Y:S02]  /*3c060*/  IMAD.MOV.U32 R17, RZ, RZ, R5 ;  /* 0x000000ffff117224 */ /* 0x000fe400078e0005 */
[----:B------:R-:W-:Y:S02]  /*3c070*/  IMAD.MOV.U32 R4, RZ, RZ, R9 ;  /* 0x000000ffff047224 */ /* 0x000fe400078e0009 */
[----:B------:R-:W-:Y:S01]  /*3c080*/  IMAD.MOV.U32 R5, RZ, RZ, R11 ;  /* 0x000000ffff057224 */ /* 0x000fe200078e000b */
[----:B--2---:R-:W-:-:S02]  /*3c090*/  F2FP.F16.E4M3.UNPACK_B R2, R10 ;  /* 0x0000000aff02723e */ /* 0x004fc400020006ff */
[----:B------:R-:W2:Y:S01]  /*3c0a0*/  LDL.LU R10, [R1+0x29e0] ;  /* 0x0029e000010a7983 */ /* 0x000ea20000300800 */
[----:B------:R-:W-:-:S03]  /*3c0b0*/  F2FP.F16.E4M3.UNPACK_B R3, R8 ;  /* 0x00000008ff03723e */ /* 0x000fc600020006ff */
[----:B------:R-:W-:Y:S01]  /*3c0c0*/  STL.64 [R1+0x29d0], R26 ;  /* 0x0029d01a01007387 */ /* 0x000fe20000100a00 */
[----:B------:R-:W-:-:S03]  /*3c0d0*/  IMAD.MOV.U32 R8, RZ, RZ, R24 ;  /* 0x000000ffff087224 */ /* 0x000fc600078e0018 */
[----:B------:R0:W-:Y:S01]  /*3c0e0*/  STL.64 [R1+0x29c8], R24 ;  /* 0x0029c81801007387 */ /* 0x0001e20000100a00 */
[----:B------:R-:W-:-:S03]  /*3c0f0*/  IMAD.MOV.U32 R9, RZ, RZ, R26 ;  /* 0x000000ffff097224 */ /* 0x000fc600078e001a */
[----:B0-----:R-:W3:Y:S04]  /*3c100*/  LDL.LU R24, [R1+0xa0] ;  /* 0x0000a00001187983 */ /* 0x001ee80000300800 */
[----:B------:R-:W3:Y:S04]  /*3c110*/  LDL.LU R25, [R1+0xa4] ;  /* 0x0000a40001197983 */ /* 0x000ee80000300800 */
[----:B------:R-:W3:Y:S01]  /*3c120*/  LDL.LU R26, [R1+0xa8] ;  /* 0x0000a800011a7983 */ /* 0x000ee20000300800 */
[----:B----4-:R-:W-:Y:S03]  /*3c130*/  HMMA.16816.F32 R12, R4, R28, R12 ;  /* 0x0000001c040c723c */ /* 0x010fe6000000180c */
[----:B------:R-:W4:-:S15]  /*3c140*/  LDL R29, [R1+0x160] ;  /* 0x00016000011d7983 */ /* 0x000f1e0000100800 */
[----:B------:R-:W-:-:S05]  /*3c150*/  NOP ;  /* 0x0000000000007918 */ /* 0x000fca0000000000 */
[----:B------:R-:W-:Y:S04]  /*3c160*/  STL.64 [R1+0x2990], R14 ;  /* 0x0029900e01007387 */ /* 0x000fe80000100a00 */
[----:B------:R0:W-:Y:S04]  /*3c170*/  STL.64 [R1+0x2988], R12 ;  /* 0x0029880c01007387 */ /* 0x0001e80000100a00 */
[----:B0-----:R-:W4:Y:S01]  /*3c180*/  LDL.LU R12, [R1+0x50] ;  /* 0x00005000010c7983 */ /* 0x001f220000300800 */
[----:B--2---:R-:W-:Y:S02]  /*3c190*/  IMAD.MOV.U32 R27, RZ, RZ, R10 ;  /* 0x000000ffff1b7224 */ /* 0x004fe400078e000a */
[----:B------:R-:W-:-:S02]  /*3c1a0*/  IMAD.MOV.U32 R10, RZ, RZ, R20 ;  /* 0x000000ffff0a7224 */ /* 0x000fc400078e0014 */
[----:B------:R-:W-:-:S07]  /*3c1b0*/  IMAD.MOV.U32 R11, RZ, RZ, R22 ;  /* 0x000000ffff0b7224 */ /* 0x000fce00078e0016 */
[----:B---3--:R-:W-:Y:S01]  /*3c1c0*/  HMMA.16816.F32 R24, R8, R2, R24 ;  /* 0x000000020818723c */ /* 0x008fe20000001818 */
[----:B------:R-:W-:Y:S02]  /*3c1d0*/  IMAD.MOV.U32 R14, RZ, RZ, R18 ;  /* 0x000000ffff0e7224 */ /* 0x000fe400078e0012 */
[----:B------:R-:W-:Y:S02]  /*3c1e0*/  IMAD.MOV.U32 R15, RZ, RZ, R0 ;  /* 0x000000ffff0f7224 */ /* 0x000fe400078e0000 */
[----:B-----5:R-:W-:Y:S02]  /*3c1f0*/  IMAD.MOV.U32 R13, RZ, RZ, R16 ;  /* 0x000000ffff0d7224 */ /* 0x020fe400078e0010 */
[----:B------:R-:W2:Y:S04]  /*3c200*/  LDL.LU R16, [R1+0x29dc] ;  /* 0x0029dc0001107983 */ /* 0x000ea80000300800 */
[----:B------:R-:W3:Y:S04]  /*3c210*/  LDL.LU R18, [R1+0x29d8] ;  /* 0x0029d80001127983 */ /* 0x000ee80000300800 */
[----:B------:R-:W-:Y:S04]  /*3c220*/  STL.64 [R1+0x29c0], R14 ;  /* 0x0029c00e01007387 */ /* 0x000fe80000100a00 */
[----:B----4-:R0:W-:Y:S04]  /*3c230*/  STL.64 [R1+0x29b8], R12 ;  /* 0x0029b80c01007387 */ /* 0x0101e80000100a00 */
[----:B0-----:R-:W4:Y:S04]  /*3c240*/  LDL.LU R12, [R1+0x80] ;  /* 0x00008000010c7983 */ /* 0x001f280000300800 */
[----:B------:R-:W4:Y:S04]  /*3c250*/  LDL.LU R13, [R1+0x84] ;  /* 0x00008400010d7983 */ /* 0x000f280000300800 */
[----:B------:R-:W4:Y:S04]  /*3c260*/  LDL.LU R14, [R1+0x88] ;  /* 0x00008800010e7983 */ /* 0x000f280000300800 */
[----:B------:R-:W4:Y:S04]  /*3c270*/  LDL.LU R15, [R1+0x8c] ;  /* 0x00008c00010f7983 */ /* 0x000f280000300800 */
[----:B------:R-:W5:Y:S04]  /*3c280*/  LDL R4, [R1+0x20] ;  /* 0x0000200001047983 */ /* 0x000f680000100800 */
[----:B------:R-:W5:Y:S04]  /*3c290*/  LDL R5, [R1+0x28] ;  /* 0x0000280001057983 */ /* 0x000f680000100800 */
[----:B------:R-:W5:Y:S04]  /*3c2a0*/  LDL.LU R8, [R1+0x60] ;  /* 0x0000600001087983 */ /* 0x000f680000300800 */
[----:B------:R-:W-:Y:S04]  /*3c2b0*/  STL.64 [R1+0x30], R24 ;  /* 0x0000301801007387 */ /* 0x000fe80000100a00 */
[----:B------:R-:W-:Y:S04]  /*3c2c0*/  STL.64 [R1+0x38], R26 ;  /* 0x0000381a01007387 */ /* 0x000fe80000100a00 */
[----:B------:R-:W0:Y:S04]  /*3c2d0*/  LDSM.16.M88.4 R24, [R19+UR7+0xc180] ;  /* 0x00c180071318783b */ /* 0x000e280008000200 */
[----:B------:R-:W5:Y:S04]  /*3c2e0*/  LDL.LU R9, [R1+0x64] ;  /* 0x0000640001097983 */ /* 0x000f680000300800 */
[----:B------:R-:W5:Y:S04]  /*3c2f0*/  LDL R10, [R1+0x68] ;  /* 0x00006800010a7983 */ /* 0x000f680000100800 */
[----:B------:R-:W5:Y:S04]  /*3c300*/  LDL R11, [R1+0x6c] ;  /* 0x00006c00010b7983 */ /* 0x000f680000100800 */
[----:B0-----:R0:W-:Y:S01]  /*3c310*/  STL.64 [R1+0x118], R26 ;  /* 0x0001181a01007387 */ /* 0x0011e20000100a00 */
[----:B------:R-:W-:-:S02]  /*3c320*/  IMAD.MOV.U32 R19, RZ, RZ, R24 ;  /* 0x000000ffff137224 */ /* 0x000fc400078e0018 */
[----:B------:R-:W-:Y:S01]  /*3c330*/  IMAD.MOV.U32 R0, RZ, RZ, R25 ;  /* 0x000000ffff007224 */ /* 0x000fe200078e0019 */
[----:B0-----:R-:W4:Y:S04]  /*3c340*/  LDL.LU.64 R26, [R1+0x29d0] ;  /* 0x0029d000011a7983 */ /* 0x001f280000300a00 */
[----:B------:R-:W4:Y:S01]  /*3c350*/  LDL.LU.64 R24, [R1+0x29c8] ;  /* 0x0029c80001187983 */ /* 0x000f220000300a00 */
[----:B--2---:R-:W-:Y:S02]  /*3c360*/  IMAD.MOV.U32 R6, RZ, RZ, R16 ;  /* 0x000000ffff067224 */ /* 0x004fe400078e0010 */
[----:B---3--:R-:W-:Y:S01]  /*3c370*/  IMAD.MOV.U32 R7, RZ, RZ, R18 ;  /* 0x000000ffff077224 */ /* 0x008fe200078e0012 */
[----:B------:R0:W-:Y:S06]  /*3c380*/  STL [R1+0x2998], R21 ;  /* 0x0029981501007387 */ /* 0x0001ec0000100800 */
[----:B-----5:R-:W-:Y:S07]  /*3c390*/  HMMA.16816.F32 R4, R4, R2, R8 ;  /* 0x000000020404723c */ /* 0x020fee0000001808 */
[----:B------:R-:W-:-:S15]  /*3c3a0*/  F2FP.F16.E4M3.UNPACK_B R2, R21 ;  /* 0x00000015ff02723e */ /* 0x000fde00020006ff */
[----:B------:R-:W-:-:S01]  /*3c3b0*/  NOP ;  /* 0x0000000000007918 */ /* 0x000fc20000000000 */
[----:B------:R-:W-:Y:S04]  /*3c3c0*/  STL.64 [R1+0x100], R4 ;  /* 0x0001000401007387 */ /* 0x000fe80000100a00 */
[----:B------:R1:W-:Y:S04]  /*3c3d0*/  STL.64 [R1+0x108], R6 ;  /* 0x0001080601007387 */ /* 0x0003e80000100a00 */
[----:B0-----:R-:W2:Y:S01]  /*3c3e0*/  LDL.LU R21, [R1+0x28] ;  /* 0x0000280001157983 */ /* 0x001ea20000300800 */
[----:B-1----:R-:W-:Y:S02]  /*3c3f0*/  IMAD.MOV.U32 R6, RZ, RZ, R20 ;  /* 0x000000ffff067224 */ /* 0x002fe400078e0014 */
[----:B------:R-:W-:-:S02]  /*3c400*/  IMAD.MOV.U32 R7, RZ, RZ, R22 ;  /* 0x000000ffff077224 */ /* 0x000fc400078e0016 */
[----:B----4-:R-:W-:Y:S01]  /*3c410*/  IMAD.MOV.U32 R5, RZ, RZ, R26 ;  /* 0x000000ffff057224 */ /* 0x010fe200078e001a */
[----:B------:R-:W-:Y:S01]  /*3c420*/  F2FP.F16.E4M3.UNPACK_B R3, R25 ;  /* 0x00000019ff03723e */ /* 0x000fe200020006ff */
[----:B------:R-:W-:Y:S01]  /*3c430*/  IMAD.MOV.U32 R4, RZ, RZ, R24 ;  /* 0x000000ffff047224 */ /* 0x000fe200078e0018 */
[----:B------:R0:W-:Y:S04]  /*3c440*/  STL [R1+0x299c], R25 ;  /* 0x00299c1901007387 */ /* 0x0001e80000100800 */
[----:B0-----:R-:W3:Y:S02]  /*3c450*/  LDL.LU R25, [R1+0x20] ;  /* 0x0000200001197983 */ /* 0x001ee40000300800 */
[----:B------:R-:W-:Y:S02]  /*3c460*/  HMMA.16816.F32 R4, R4, R2, R12 ;  /* 0x000000020404723c */ /* 0x000fe4000000180c */
[----:B------:R-:W4:Y:S04]  /*3c470*/  LDL.LU.64 R14, [R1+0x29c0] ;  /* 0x0029c000010e7983 */ /* 0x000f280000300a00 */
[----:B------:R-:W4:Y:S01]  /*3c480*/  LDL.LU.64 R12, [R1+0x29b8] ;  /* 0x0029b800010c7983 */ /* 0x000f220000300a00 */
[----:B------:R-:W-:-:S02]  /*3c490*/  IMAD.MOV.U32 R10, RZ, RZ, R16 ;  /* 0x000000ffff0a7224 */ /* 0x000fc400078e0010 */
[----:B------:R-:W-:-:S14]  /*3c4a0*/  IMAD.MOV.U32 R11, RZ, RZ, R18 ;  /* 0x000000ffff0b7224 */ /* 0x000fdc00078e0012 */
[----:B------:R-:W-:Y:S04]  /*3c4b0*/  STL.64 [R1+0x10], R4 ;  /* 0x0000100401007387 */ /* 0x000fe80000100a00 */
[----:B------:R4:W-:Y:S01]  /*3c4c0*/  STL.64 [R1+0x18], R6 ;  /* 0x0000180601007387 */ /* 0x0009e20000100a00 */
[----:B--2---:R-:W-:Y:S02]  /*3c4d0*/  IMAD.MOV.U32 R9, RZ, RZ, R21 ;  /* 0x000000ffff097224 */ /* 0x004fe400078e0015 */
[----:B---3--:R-:W-:-:S07]  /*3c4e0*/  IMAD.MOV.U32 R8, RZ, RZ, R25 ;  /* 0x000000ffff087224 */ /* 0x008fce00078e0019 */
[----:B----4-:R-:W-:Y:S07]  /*3c4f0*/  HMMA.16816.F32 R4, R8, R2, R12 ;  /* 0x000000020804723c */ /* 0x010fee000000180c */
[----:B------:R-:W-:Y:S02]  /*3c500*/  IMAD.MOV.U32 R12, RZ, RZ, R23 ;  /* 0x000000ffff0c7224 */ /* 0x000fe400078e0017 */
[----:B------:R-:W-:-:S14]  /*3c510*/  IMAD.MOV.U32 R13, RZ, RZ, R27 ;  /* 0x000000ffff0d7224 */ /* 0x000fdc00078e001b */
[----:B------:R-:W-:Y:S04]  /*3c520*/  STL.64 [R1+0xc0], R4 ;  /* 0x0000c00401007387 */ /* 0x000fe80000100a00 */
[----:B------:R-:W-:Y:S04]  /*3c530*/  STL.64 [R1+0xc8], R6 ;  /* 0x0000c80601007387 */ /* 0x000fe80000100a00 */
[----:B------:R-:W2:Y:S04]  /*3c540*/  LDL.LU R23, [R1+0x29b4] ;  /* 0x0029b40001177983 */ /* 0x000ea80000300800 */
[----:B------:R-:W3:Y:S04]  /*3c550*/  LDL.LU R27, [R1+0x29b0] ;  /* 0x0029b000011b7983 */ /* 0x000ee80000300800 */
[----:B------:R-:W4:Y:S04]  /*3c560*/  LDL.LU R14, [R1+0x78] ;  /* 0x00007800010e7983 */ /* 0x000f280000300800 */
[----:B------:R-:W4:Y:S01]  /*3c570*/  LDL.LU R15, [R1+0x7c] ;  /* 0x00007c00010f7983 */ /* 0x000f220000300800 */
[----:B------:R-:W-:-:S02]  /*3c580*/  F2FP.F16.E4M3.UNPACK_B R2, R29 ;  /* 0x0000001dff02723e */ /* 0x000fc400020006ff */
[----:B------:R-:W-:Y:S01]  /*3c590*/  F2FP.F16.E4M3.UNPACK_B R3, R17 ;  /* 0x00000011ff03723e */ /* 0x000fe200020006ff */
[----:B----4-:R-:W-:Y:S04]  /*3c5a0*/  STL.64 [R1+0x29a8], R14 ;  /* 0x0029a80e01007387 */ /* 0x010fe80000100a00 */
[----:B------:R0:W-:Y:S04]  /*3c5b0*/  STL.64 [R1+0x29a0], R12 ;  /* 0x0029a00c01007387 */ /* 0x0001e80000100a00 */
[----:B0-----:R-:W4:Y:S04]  /*3c5c0*/  LDL.LU R12, [R1+0x90] ;  /* 0x00009000010c7983 */ /* 0x001f280000300800 */
[----:B------:R-:W4:Y:S01]  /*3c5d0*/  LDL.LU R13, [R1+0x94] ;  /* 0x00009400010d7983 */ /* 0x000f220000300800 */
[----:B---3--:R-:W-:-:S02]  /*3c5e0*/  IMAD.MOV.U32 R14, RZ, RZ, R27 ;  /* 0x000000ffff0e7224 */ /* 0x008fc400078e001b */
[----:B--2---:R-:W-:Y:S02]  /*3c5f0*/  IMAD.MOV.U32 R15, RZ, RZ, R23 ;  /* 0x000000ffff0f7224 */ /* 0x004fe400078e0017 */
[----:B------:R-:W-:Y:S02]  /*3c600*/  IMAD.MOV.U32 R4, RZ, RZ, R24 ;  /* 0x000000ffff047224 */ /* 0x000fe400078e0018 */
[----:B------:R-:W-:Y:S02]  /*3c610*/  IMAD.MOV.U32 R5, RZ, RZ, R26 ;  /* 0x000000ffff057224 */ /* 0x000fe400078e001a */
[----:B------:R-:W-:Y:S02]  /*3c620*/  IMAD.MOV.U32 R6, RZ, RZ, R20 ;  /* 0x000000ffff067224 */ /* 0x000fe400078e0014 */
[----:B------:R-:W-:Y:S01]  /*3c630*/  IMAD.MOV.U32 R7, RZ, RZ, R22 ;  /* 0x000000ffff077224 */ /* 0x000fe200078e0016 */
[----:B------:R-:W2:Y:S04]  /*3c640*/  LDL.LU R28, [R1+0x180] ;  /* 0x00018000011c7983 */ /* 0x000ea80000300800 */
[----:B------:R-:W3:Y:S02]  /*3c650*/  LDL.LU R29, [R1+0x184] ;  /* 0x00018400011d7983 */ /* 0x000ee40000300800 */
[----:B----4-:R-:W-:Y:S02]  /*3c660*/  HMMA.16816.F32 R4, R4, R2, R12 ;  /* 0x000000020404723c */ /* 0x010fe4000000180c */
[----:B------:R-:W4:Y:S04]  /*3c670*/  LDL.LU.64 R14, [R1+0x29a8] ;  /* 0x0029a800010e7983 */ /* 0x000f280000300a00 */
[----:B------:R-:W4:-:S15]  /*3c680*/  LDL.LU.64 R12, [R1+0x29a0] ;  /* 0x0029a000010c7983 */ /* 0x000f1e0000300a00 */
[----:B------:R-:W-:-:S02]  /*3c690*/  NOP ;  /* 0x0000000000007918 */ /* 0x000fc40000000000 */
[----:B------:R0:W-:Y:S01]  /*3c6a0*/  STL.64 [R1+0x8], R6 ;  /* 0x0000080601007387 */ /* 0x0001e20000100a00 */
[----:B------:R-:W-:Y:S02]  /*3c6b0*/  IMAD.MOV.U32 R27, RZ, RZ, R4 ;  /* 0x000000ffff1b7224 */ /* 0x000fe400078e0004 */
[----:B------:R-:W-:Y:S01]  /*3c6c0*/  IMAD.MOV.U32 R23, RZ, RZ, R5 ;  /* 0x000000ffff177224 */ /* 0x000fe200078e0005 */
[----:B------:R-:W5:Y:S04]  /*3c6d0*/  LDL.LU R4, [R1+0x40] ;  /* 0x0000400001047983 */ /* 0x000f680000300800 */
[----:B------:R-:W5:Y:S04]  /*3c6e0*/  LDL.LU R5, [R1+0x44] ;  /* 0x0000440001057983 */ /* 0x000f680000300800 */
[----:B0-----:R-:W5:Y:S04]  /*3c6f0*/  LDL.LU R6, [R1+0x48] ;  /* 0x0000480001067983 */ /* 0x001f680000300800 */
[----:B------:R-:W5:Y:S02]  /*3c700*/  LDL.LU R7, [R1+0x4c] ;  /* 0x00004c0001077983 */ /* 0x000f640000300800 */
[----:B-----5:R-:W-:Y:S07]  /*3c710*/  HMMA.16816.F32 R4, R8, R2, R4 ;  /* 0x000000020804723c */ /* 0x020fee0000001804 */
[----:B------:R-:W-:-:S02]  /*3c720*/  F2FP.F16.E4M3.UNPACK_B R2, R19 ;  /* 0x00000013ff02723e */ /* 0x000fc400020006ff */
[----:B------:R-:W-:-:S14]  /*3c730*/  F2FP.F16.E4M3.UNPACK_B R3, R0 ;  /* 0x00000000ff03723e */ /* 0x000fdc00020006ff */
[----:B------:R0:W-:Y:S04]  /*3c740*/  STL.64 [R1+0x50], R4 ;  /* 0x0000500401007387 */ /* 0x0001e80000100a00 */
[----:B------:R1:W-:Y:S04]  /*3c750*/  STL.64 [R1+0x58], R6 ;  /* 0x0000580601007387 */ /* 0x0003e80000100a00 */
[----:B------:R-:W5:Y:S04]  /*3c760*/  LDL.LU R25, [R1+0x299c] ;  /* 0x00299c0001197983 */ /* 0x000f680000300800 */
[----:B------:R-:W2:Y:S04]  /*3c770*/  LDL.LU R21, [R1+0x2998] ;  /* 0x0029980001157983 */ /* 0x000ea80000300800 */
[----:B------:R-:W-:Y:S04]  /*3c780*/  STL [R1+0x2970], R19 ;  /* 0x0029701301007387 */ /* 0x000fe80000100800 */
[----:B------:R3:W-:Y:S04]  /*3c790*/  STL [R1+0x296c], R17 ;  /* 0x00296c1101007387 */ /* 0x0007e80000100800 */
[----:B------:R-:W5:Y:S01]  /*3c7a0*/  LDL.LU R16, [R1+0x30] ;  /* 0x0000300001107983 */ /* 0x000f620000300800 */
[----:B0-----:R-:W-:-:S02]  /*3c7b0*/  IMAD.MOV.U32 R4, RZ, RZ, R24 ;  /* 0x000000ffff047224 */ /* 0x001fc400078e0018 */
[----:B------:R-:W-:Y:S02]  /*3c7c0*/  IMAD.MOV.U32 R5, RZ, RZ, R26 ;  /* 0x000000ffff057224 */ /* 0x000fe400078e001a */
[----:B-1----:R-:W-:Y:S02]  /*3c7d0*/  IMAD.MOV.U32 R6, RZ, RZ, R20 ;  /* 0x000000ffff067224 */ /* 0x002fe400078e0014 */
[----:B------:R-:W-:Y:S01]  /*3c7e0*/  IMAD.MOV.U32 R7, RZ, RZ, R22 ;  /* 0x000000ffff077224 */ /* 0x000fe200078e0016 */
[----:B---3--:R-:W3:Y:S04]  /*3c7f0*/  LDL.LU R17, [R1+0x34] ;  /* 0x0000340001117983 */ /* 0x008ee80000300800 */
[----:B------:R-:W3:Y:S04]  /*3c800*/  LDL.LU R18, [R1+0x38] ;  /* 0x0000380001127983 */ /* 0x000ee80000300800 */
[----:B------:R-:W3:Y:S01]  /*3c810*/  LDL.LU R19, [R1+0x3c] ;  /* 0x00003c0001137983 */ /* 0x000ee20000300800 */
[----:B----4-:R-:W-:Y:S03]  /*3c820*/  HMMA.16816.F32 R4, R4, R2, R12 ;  /* 0x000000020404723c */ /* 0x010fe6000000180c */
[----:B------:R-:W4:Y:S04]  /*3c830*/  LDL.LU.64 R14, [R1+0x2990] ;  /* 0x00299000010e7983 */ /* 0x000f280000300a00 */
[----:B------:R-:W4:-:S15]  /*3c840*/  LDL.LU.64 R12, [R1+0x2988] ;  /* 0x00298800010c7983 */ /* 0x000f1e0000300a00 */
[----:B------:R-:W-:-:S01]  /*3c850*/  NOP ;  /* 0x0000000000007918 */ /* 0x000fc20000000000 */
[----:B------:R-:W-:Y:S04]  /*3c860*/  STL.64 [R1+0x2958], R6 ;  /* 0x0029580601007387 */ /* 0x000fe80000100a00 */
[----:B------:R4:W-:Y:S02]  /*3c870*/  STL.64 [R1+0x2950], R4 ;  /* 0x0029500401007387 */ /* 0x0009e40000100a00 */
[----:B----4-:R-:W-:Y:S07]  /*3c880*/  HMMA.16816.F32 R4, R8, R2, R12 ;  /* 0x000000020804723c */ /* 0x010fee000000180c */
[----:B--2---:R-:W-:-:S02]  /*3c890*/  F2FP.F16.E4M3.UNPACK_B R2, R21.H1 ;  /* 0x00000015ff02723e */ /* 0x004fc400030006ff */
[----:B-----5:R-:W-:-:S14]  /*3c8a0*/  F2FP.F16.E4M3.UNPACK_B R3, R25.H1 ;  /* 0x00000019ff03723e */ /* 0x020fdc00030006ff */
[----:B------:R0:W-:Y:S04]  /*3c8b0*/  STL.64 [R1+0x40], R4 ;  /* 0x0000400401007387 */ /* 0x0001e80000100a00 */
[----:B------:R1:W-:Y:S04]  /*3c8c0*/  STL.64 [R1+0x48], R6 ;  /* 0x0000480601007387 */ /* 0x0003e80000100a00 */
[----:B------:R-:W2:Y:S04]  /*3c8d0*/  LDL.LU R21, [R1+0x2980] ;  /* 0x0029800001157983 */ /* 0x000ea80000300800 */
[----:B------:R-:W4:Y:S04]  /*3c8e0*/  LDL.LU R25, [R1+0x297c] ;  /* 0x00297c0001197983 */ /* 0x000f280000300800 */
[----:B------:R-:W5:Y:S01]  /*3c8f0*/  LDL.LU R20, [R1+0x160] ;  /* 0x0001600001147983 */ /* 0x000f620000300800 */
[----:B0-----:R-:W-:-:S02]  /*3c900*/  IMAD.MOV.U32 R4, RZ, RZ, R27 ;  /* 0x000000ffff047224 */ /* 0x001fc400078e001b */
[----:B------:R-:W-:Y:S01]  /*3c910*/  IMAD.MOV.U32 R5, RZ, RZ, R23 ;  /* 0x000000ffff057224 */ /* 0x000fe200078e0017 */
[----:B------:R-:W3:Y:S04]  /*3c920*/  LDL.LU R27, [R1+0x2978] ;  /* 0x00297800011b7983 */ /* 0x000ee80000300800 */
[----:B------:R-:W5:Y:S01]  /*3c930*/  LDL.LU R23, [R1+0x2974] ;  /* 0x0029740001177983 */ /* 0x000f620000300800 */
[----:B------:R-:W-:Y:S02]  /*3c940*/  F2FP.F16.E4M3.UNPACK_B R28, R28.H1 ;  /* 0x0000001cff1c723e */ /* 0x000fe400030006ff */
[----:B------:R-:W-:Y:S01]  /*3c950*/  F2FP.F16.E4M3.UNPACK_B R29, R29.H1 ;  /* 0x0000001dff1d723e */ /* 0x000fe200030006ff */
[----:B-1----:R-:W5:Y:S04]  /*3c960*/  LDL.LU R6, [R1+0x8] ;  /* 0x0000080001067983 */ /* 0x002f680000300800 */
[----:B------:R-:W5:Y:S04]  /*3c970*/  LDL.LU R7, [R1+0xc] ;  /* 0x00000c0001077983 */ /* 0x000f680000300800 */
[----:B------:R-:W5:Y:S04]  /*3c980*/  LDL.LU R26, [R1+0x138] ;  /* 0x00013800011a7983 */ /* 0x000f680000300800 */
[----:B------:R-:W5:Y:S01]  /*3c990*/  LDL.LU R24, [R1+0x130] ;  /* 0x0001300001187983 */ /* 0x000f620000300800 */
[----:B--2---:R-:W-:-:S02]  /*3c9a0*/  IMAD.MOV.U32 R10, RZ, RZ, R21 ;  /* 0x000000ffff0a7224 */ /* 0x004fc400078e0015 */
[----:B----4-:R-:W-:Y:S02]  /*3c9b0*/  IMAD.MOV.U32 R8, RZ, RZ, R25 ;  /* 0x000000ffff087224 */ /* 0x010fe400078e0019 */
[----:B---3--:R-:W-:Y:S02]  /*3c9c0*/  IMAD.MOV.U32 R9, RZ, RZ, R27 ;  /* 0x000000ffff097224 */ /* 0x008fe400078e001b */
[----:B-----5:R-:W-:-:S07]  /*3c9d0*/  IMAD.MOV.U32 R11, RZ, RZ, R23 ;  /* 0x000000ffff0b7224 */ /* 0x020fce00078e0017 */
[----:B------:R-:W-:Y:S01]  /*3c9e0*/  HMMA.16816.F32 R8, R8, R28, R16 ;  /* 0x0000001c0808723c */ /* 0x000fe20000001810 */
        /* <DEDUP_REMOVED lines=8> */
[----:B------:R-:W4:Y:S01]  /*3ca70*/  LDL.LU R11, [R1+0x1c] ;  /* 0x00001c00010b7983 */ /* 0x000f220000300800 */
[----:B------:R-:W-:-:S02]  /*3ca80*/  IMAD.MOV.U32 R12, RZ, RZ, R25 ;  /* 0x000000ffff0c7224 */ /* 0x000fc400078e0019 */
[----:B------:R-:W-:Y:S02]  /*3ca90*/  IMAD.MOV.U32 R13, RZ, RZ, R27 ;  /* 0x000000ffff0d7224 */ /* 0x000fe400078e001b */
[----:B------:R-:W-:Y:S02]  /*3caa0*/  IMAD.MOV.U32 R14, RZ, RZ, R21 ;  /* 0x000000ffff0e7224 */ /* 0x000fe400078e0015 */
[----:B------:R-:W-:Y:S01]  /*3cab0*/  IMAD.MOV.U32 R15, RZ, RZ, R23 ;  /* 0x000000ffff0f7224 */ /* 0x000fe200078e0017 */
[----:B------:R0:W-:Y:S01]  /*3cac0*/  STL [R1+0x293c], R28 ;  /* 0x00293c1c01007387 */ /* 0x0001e20000100800 */
[----:B------:R-:W-:Y:S02]  /*3cad0*/  IMAD.MOV.U32 R18, RZ, RZ, R2 ;  /* 0x000000ffff127224 */ /* 0x000fe400078e0002 */
[----:B------:R-:W-:Y:S01]  /*3cae0*/  IMAD.MOV.U32 R16, RZ, RZ, R3 ;  /* 0x000000ffff107224 */ /* 0x000fe200078e0003 */
[----:B0-----:R-:W5:Y:S04]  /*3caf0*/  LDL R28, [R1+0x24] ;  /* 0x00002400011c7983 */ /* 0x001f680000100800 */
[----:B------:R0:W-:Y:S04]  /*3cb00*/  STL [R1+0x2938], R29 ;  /* 0x0029381d01007387 */ /* 0x0001e80000100800 */
[----:B0-----:R-:W5:Y:S01]  /*3cb10*/  LDL R29, [R1+0x2c] ;  /* 0x00002c00011d7983 */ /* 0x001f620000100800 */
[----:B----4-:R-:W-:Y:S07]  /*3cb20*/  HMMA.16816.F32 R8, R12, R2, R8 ;  /* 0x000000020c08723c */ /* 0x010fee0000001808 */
[----:B------:R-:W-:-:S02]  /*3cb30*/  F2FP.F16.E4M3.UNPACK_B R2, R20.H1 ;  /* 0x00000014ff02723e */ /* 0x000fc400030006ff */
[----:B---3--:R-:W-:Y:S02]  /*3cb40*/  F2FP.F16.E4M3.UNPACK_B R3, R17.H1 ;  /* 0x00000011ff03723e */ /* 0x008fe400030006ff */
[----:B--2---:R-:W-:-:S12]  /*3cb50*/  F2FP.F16.E4M3.UNPACK_B R20, R19.H1 ;  /* 0x00000013ff14723e */ /* 0x004fd800030006ff */
[----:B------:R0:W-:Y:S04]  /*3cb60*/  STL.64 [R1+0xe0], R8 ;  /* 0x0000e00801007387 */ /* 0x0001e80000100a00 */
[----:B------:R1:W-:Y:S04]  /*3cb70*/  STL.64 [R1+0xe8], R10 ;  /* 0x0000e80a01007387 */ /* 0x0003e80000100a00 */
[----:B------:R-:W2:Y:S04]  /*3cb80*/  LDL.LU R17, [R1+0x2968] ;  /* 0x0029680001117983 */ /* 0x000ea80000300800 */
[----:B------:R-:W3:Y:S01]  /*3cb90*/  LDL.LU R19, [R1+0x2964] ;  /* 0x0029640001137983 */ /* 0x000ee20000300800 */
[----:B0-----:R-:W-:-:S02]  /*3cba0*/  IMAD.MOV.U32 R8, RZ, RZ, R25 ;  /* 0x000000ffff087224 */ /* 0x001fc400078e0019 */
[----:B------:R-:W-:Y:S02]  /*3cbb0*/  IMAD.MOV.U32 R9, RZ, RZ, R27 ;  /* 0x000000ffff097224 */ /* 0x000fe400078e001b */
[----:B-1----:R-:W-:Y:S02]  /*3cbc0*/  IMAD.MOV.U32 R10, RZ, RZ, R21 ;  /* 0x000000ffff0a7224 */ /* 0x002fe400078e0015 */
[----:B------:R-:W-:Y:S01]  /*3cbd0*/  IMAD.MOV.U32 R11, RZ, RZ, R23 ;  /* 0x000000ffff0b7224 */ /* 0x000fe200078e0017 */
[----:B------:R-:W-:Y:S02]  /*3cbe0*/  F2FP.F16.E4M3.UNPACK_B R21, R0.H1 ;  /* 0x00000000ff15723e */ /* 0x000fe400030006ff */
[----:B------:R-:W4:Y:S04]  /*3cbf0*/  LDL.LU R0, [R1+0x2960] ;  /* 0x0029600001007983 */ /* 0x000f280000300800 */
[----:B------:R-:W-:Y:S01]  /*3cc00*/  HMMA.16816.F32 R8, R8, R2, R4 ;  /* 0x000000020808723c */ /* 0x000fe20000001804 */
[----:B------:R-:W5:Y:S04]  /*3cc10*/  LDL.LU.64 R6, [R1+0x2958] ;  /* 0x0029580001067983 */ /* 0x000f680000300a00 */
[----:B------:R-:W5:Y:S04]  /*3cc20*/  LDL.LU.64 R4, [R1+0x2950] ;  /* 0x0029500001047983 */ /* 0x000f680000300a00 */
[----:B------:R-:W-:-:S14]  /*3cc30*/  STL.64 [R1+0x60], R20 ;  /* 0x0000601401007387 */ /* 0x000fdc0000100a00 */
[----:B------:R-:W-:Y:S04]  /*3cc40*/  STL.64 [R1+0x10], R8 ;  /* 0x0000100801007387 */ /* 0x000fe80000100a00 */
[----:B------:R5:W-:Y:S02]  /*3cc50*/  STL.64 [R1+0x18], R10 ;  /* 0x0000180a01007387 */ /* 0x000be40000100a00 */
[----:B-----5:R-:W-:Y:S02]  /*3cc60*/  HMMA.16816.F32 R8, R12, R20, R4 ;  /* 0x000000140c08723c */ /* 0x020fe40000001804 */
[----:B------:R-:W0:Y:S04]  /*3cc70*/  LDSM.16.M88.4 R4, [R26+UR7+0x180] ;  /* 0x000180071a04783b */ /* 0x000e280008000200 */
[----:B------:R-:W1:Y:S04]  /*3cc80*/  LDSM.16.M88.4 R12, [R26+UR7+0x4180] ;  /* 0x004180071a0c783b */ /* 0x000e680008000200 */
[----:B------:R-:W-:-:S13]  /*3cc90*/  LDSM.16.MT88.4 R20, [R24+UR7+0x17400] ;  /* 0x017400071814783b */ /* 0x000fda0008004200 */
[----:B------:R-:W-:Y:S04]  /*3cca0*/  STL.64 [R1+0x90], R8 ;  /* 0x0000900801007387 */ /* 0x000fe80000100a00 */
[----:B------:R-:W-:Y:S04]  /*3ccb0*/  STL.64 [R1+0x98], R10 ;  /* 0x0000980a01007387 */ /* 0x000fe80000100a00 */
[----:B------:R-:W-:Y:S04]  /*3ccc0*/  LDSM.16.M88.4 R8, [R26+UR7+0x8180] ;  /* 0x008180071a08783b */ /* 0x000fe80008000200 */
[----:B0-----:R-:W-:Y:S04]  /*3ccd0*/  STL.64 [R1+0x1c0], R4 ;  /* 0x0001c00401007387 */ /* 0x001fe80000100a00 */
[----:B------:R-:W-:Y:S04]  /*3cce0*/  STL.64 [R1+0x1c8], R6 ;  /* 0x0001c80601007387 */ /* 0x000fe80000100a00 */
[----:B------:R-:W0:Y:S04]  /*3ccf0*/  LDSM.16.MT88.4 R4, [R24+UR7+0x16800] ;  /* 0x016800071804783b */ /* 0x000e280008004200 */
[----:B-1----:R-:W-:Y:S04]  /*3cd00*/  STL.64 [R1+0x1b0], R12 ;  /* 0x0001b00c01007387 */ /* 0x002fe80000100a00 */
[----:B------:R-:W-:Y:S04]  /*3cd10*/  STL.64 [R1+0x1b8], R14 ;  /* 0x0001b80e01007387 */ /* 0x000fe80000100a00 */
[----:B------:R-:W1:Y:S04]  /*3cd20*/  LDSM.16.M88.4 R12, [R26+UR7+0xc180] ;  /* 0x00c180071a0c783b */ /* 0x000e680008000200 */
[----:B0-----:R-:W-:Y:S04]  /*3cd30*/  STL.64 [R1+0x2948], R6 ;  /* 0x0029480601007387 */ /* 0x001fe80000100a00 */
[----:B------:R-:W-:Y:S04]  /*3cd40*/  STL.64 [R1+0x190], R8 ;  /* 0x0001900801007387 */ /* 0x000fe80000100a00 */
[----:B------:R-:W-:Y:S04]  /*3cd50*/  STL.64 [R1+0x198], R10 ;  /* 0x0001980a01007387 */ /* 0x000fe80000100a00 */
[----:B------:R-:W-:Y:S04]  /*3cd60*/  STL.64 [R1+0x2940], R4 ;  /* 0x0029400401007387 */ /* 0x000fe80000100a00 */
[----:B------:R-:W0:Y:S04]  /*3cd70*/  LDSM.16.MT88.4 R4, [R24+UR7+0x17000] ;  /* 0x017000071804783b */ /* 0x000e280008004200 */
[----:B-1----:R-:W-:Y:S04]  /*3cd80*/  STL.64 [R1+0x1a0], R12 ;  /* 0x0001a00c01007387 */ /* 0x002fe80000100a00 */
[----:B------:R-:W-:Y:S04]  /*3cd90*/  STL.64 [R1+0x1a8], R14 ;  /* 0x0001a80e01007387 */ /* 0x000fe80000100a00 */
[----:B------:R-:W1:Y:S04]  /*3cda0*/  LDSM.16.MT88.4 R12, [R24+UR7+0x17800] ;  /* 0x01780007180c783b */ /* 0x000e680008004200 */
[----:B------:R-:W-:Y:S04]  /*3cdb0*/  LDSM.16.MT88.4 R8, [R24+UR7+0x16c00] ;  /* 0x016c00071808783b */ /* 0x000fe80008004200 */
[----:B0-----:R-:W-:Y:S04]  /*3cdc0*/  STL.64 [R1+0xa0], R4 ;  /* 0x0000a00401007387 */ /* 0x001fe80000100a00 */
[----:B------:R-:W-:Y:S04]  /*3cdd0*/  STL.64 [R1+0xa8], R6 ;  /* 0x0000a80601007387 */ /* 0x000fe80000100a00 */
[----:B------:R-:W0:Y:S04]  /*3cde0*/  LDSM.16.MT88.4 R4, [R24+UR7+0x17c00] ;  /* 0x017c00071804783b */ /* 0x000e280008004200 */
[----:B------:R-:W-:Y:S04]  /*3cdf0*/  STL.64 [R1+0xb0], R20 ;  /* 0x0000b01401007387 */ /* 0x000fe80000100a00 */
[----:B------:R-:W-:Y:S04]  /*3ce00*/  STL.64 [R1+0xb8], R22 ;  /* 0x0000b81601007387 */ /* 0x000fe80000100a00 */
[----:B-1----:R-:W-:Y:S04]  /*3ce10*/  STL.64 [R1+0x120], R12 ;  /* 0x0001200c01007387 */ /* 0x002fe80000100a00 */
[----:B------:R-:W-:Y:S04]  /*3ce20*/  STL.64 [R1+0x128], R14 ;  /* 0x0001280e01007387 */ /* 0x000fe80000100a00 */
[----:B----4-:R-:W-:Y:S04]  /*3ce30*/  LDSM.16.MT88.4 R20, [R0+UR7+0x16800] ;  /* 0x016800070014783b */ /* 0x010fe80008004200 */
[----:B------:R-:W-:Y:S04]  /*3ce40*/  LDSM.16.MT88.4 R12, [R0+UR7+0x16c00] ;  /* 0x016c0007000c783b */ /* 0x000fe80008004200 */
[----:B0-----:R-:W-:Y:S04]  /*3ce50*/  STL.64 [R1+0x130], R4 ;  /* 0x0001300401007387 */ /* 0x001fe80000100a00 */
[----:B------:R-:W-:Y:S04]  /*3ce60*/  STL.64 [R1+0x138], R6 ;  /* 0x0001380601007387 */ /* 0x000fe80000100a00 */
[----:B------:R-:W0:Y:S04]  /*3ce70*/  LDSM.16.MT88.4 R4, [R0+UR7+0x17000] ;  /* 0x017000070004783b */ /* 0x000e280008004200 */
        /* <DEDUP_REMOVED lines=8> */
[----:B------:R0:W1:Y:S01]  /*3cf00*/  LDSM.16.MT88.4 R4, [R0+UR7+0x17c00] ;  /* 0x017c00070004783b */ /* 0x0000620008004200 */
[----:B------:R-:W-:-:S02]  /*3cf10*/  IMAD.MOV.U32 R24, RZ, RZ, R28 ;  /* 0x000000ffff187224 */ /* 0x000fc400078e001c */
[--C-:B------:R-:W-:Y:S02]  /*3cf20*/  IMAD.MOV.U32 R25, RZ, RZ, R29.reuse ;  /* 0x000000ffff197224 */ /* 0x100fe400078e001d */
[----:B0-----:R-:W-:Y:S01]  /*3cf30*/  IMAD.MOV.U32 R0, RZ, RZ, R28 ;  /* 0x000000ffff007224 */ /* 0x001fe200078e001c */
[----:B-1----:R-:W-:Y:S04]  /*3cf40*/  STL.64 [R1+0x150], R4 ;  /* 0x0001500401007387 */ /* 0x002fe80000100a00 */
[----:B------:R0:W-:Y:S04]  /*3cf50*/  STL.64 [R1+0x158], R6 ;  /* 0x0001580601007387 */ /* 0x0001e80000100a00 */
[----:B0-----:R-:W4:Y:S04]  /*3cf60*/  LDL.LU.64 R6, [R1+0x2948] ;  /* 0x0029480001067983 */ /* 0x001f280000300a00 */
[----:B------:R-:W5:Y:S04]  /*3cf70*/  LDL.LU.64 R4, [R1+0x2940] ;  /* 0x0029400001047983 */ /* 0x000f680000300a00 */
[----:B------:R-:W4:Y:S04]  /*3cf80*/  LDL.LU R28, [R1+0x293c] ;  /* 0x00293c00011c7983 */ /* 0x000f280000300800 */
[----:B------:R0:W-:Y:S02]  /*3cf90*/  STL [R1], R0 ;  /* 0x0000000001007387 */ /* 0x0001e40000100800 */
[----:B0-----:R-:W-:-:S02]  /*3cfa0*/  IMAD.MOV.U32 R0, RZ, RZ, R29 ;  /* 0x000000ffff007224 */ /* 0x001fc400078e001d */
[----:B------:R-:W4:Y:S01]  /*3cfb0*/  LDL.LU R29, [R1+0x2938] ;  /* 0x00293800011d7983 */ /* 0x000f220000300800 */
[----:B--2---:R-:W-:Y:S02]  /*3cfc0*/  IMAD.MOV.U32 R26, RZ, RZ, R17 ;  /* 0x000000ffff1a7224 */ /* 0x004fe400078e0011 */
[----:B---3--:R-:W-:Y:S01]  /*3cfd0*/  IMAD.MOV.U32 R27, RZ, RZ, R19 ;  /* 0x000000ffff1b7224 */ /* 0x008fe200078e0013 */
[----:B------:R-:W-:Y:S04]  /*3cfe0*/  STL.64 [R1+0x2fd8], R18 ;  /* 0x002fd81201007387 */ /* 0x000fe80000100a00 */
[----:B------:R0:W-:Y:S04]  /*3cff0*/  STL.64 [R1+0x2fd0], R16 ;  /* 0x002fd01001007387 */ /* 0x0001e80000100a00 */
[----:B0-----:R-:W2:Y:S04]  /*3d000*/  LDL.LU R16, [R1+0x100] ;  /* 0x0001000001107983 */ /* 0x001ea80000300800 */
[----:B------:R-:W2:Y:S04]  /*3d010*/  LDL.LU R17, [R1+0x104] ;  /* 0x0001040001117983 */ /* 0x000ea80000300800 */
[----:B------:R-:W2:Y:S04]  /*3d020*/  LDL.LU R18, [R1+0x108] ;  /* 0x0001080001127983 */ /* 0x000ea80000300800 */
[----:B------:R-:W2:Y:S04]  /*3d030*/  LDL.LU R19, [R1+0x10c] ;  /* 0x00010c0001137983 */ /* 0x000ea80000300800 */
[----:B-----5:R0:W-:Y:S04]  /*3d040*/  STL [R1+0x2f54], R5 ;  /* 0x002f540501007387 */ /* 0x0201e80000100800 */
[----:B0-----:R-:W3:Y:S04]  /*3d050*/  LDL.LU R5, [R1+0x2c] ;  /* 0x00002c0001057983 */ /* 0x001ee80000300800 */
[----:B----4-:R0:W-:Y:S04]  /*3d060*/  STL [R1+0x2f50], R7 ;  /* 0x002f500701007387 */ /* 0x0101e80000100800 */
[----:B0-----:R-:W4:Y:S04]  /*3d070*/  LDL.LU R7, [R1+0x24] ;  /* 0x0000240001077983 */ /* 0x001f280000300800 */
[----:B------:R0:W-:Y:S04]  /*3d080*/  STL [R1+0x2f4c], R9 ;  /* 0x002f4c0901007387 */ /* 0x0001e80000100800 */
[----:B------:R-:W-:Y:S04]  /*3d090*/  STL [R1+0x2f48], R11 ;  /* 0x002f480b01007387 */ /* 0x000fe80000100800 */
[----:B------:R-:W-:Y:S01]  /*3d0a0*/  STL [R1+0x2fc4], R10 ;  /* 0x002fc40a01007387 */ /* 0x000fe20000100800 */
[----:B0-----:R-:W-:-:S03]  /*3d0b0*/  IMAD.MOV.U32 R9, RZ, RZ, R0 ;  /* 0x000000ffff097224 */ /* 0x001fc600078e0000 */
[----:B------:R0:W-:Y:S04]  /*3d0c0*/  STL [R1+0x2fc0], R8 ;  /* 0x002fc00801007387 */ /* 0x0001e80000100800 */
[----:B0-----:R-:W5:Y:S04]  /*3d0d0*/  LDL.LU R8, [R1] ;  /* 0x0000000001087983 */ /* 0x001f680000300800 */
[----:B------:R-:W5:Y:S04]  /*3d0e0*/  LDL.LU R0, [R1+0x17c] ;  /* 0x00017c0001007983 */ /* 0x000f680000300800 */
[----:B------:R-:W-:Y:S04]  /*3d0f0*/  STL [R1+0x2f04], R21 ;  /* 0x002f041501007387 */ /* 0x000fe80000100800 */
[----:B------:R-:W-:Y:S04]  /*3d100*/  STL [R1+0x2f00], R23 ;  /* 0x002f001701007387 */ /* 0x000fe80000100800 */
[----:B------:R-:W-:Y:S04]  /*3d110*/  STL [R1+0x2fcc], R22 ;  /* 0x002fcc1601007387 */ /* 0x000fe80000100800 */
[----:B------:R0:W-:Y:S04]  /*3d120*/  STL [R1+0x2fc8], R20 ;  /* 0x002fc81401007387 */ /* 0x0001e80000100800 */
[----:B0-----:R-:W5:Y:S04]  /*3d130*/  LDL.LU R20, [R1+0xc0] ;  /* 0x0000c00001147983 */ /* 0x001f680000300800 */
[----:B------:R-:W5:Y:S04]  /*3d140*/  LDL.LU R21, [R1+0xc4] ;  /* 0x0000c40001157983 */ /* 0x000f680000300800 */
[----:B------:R-:W5:Y:S04]  /*3d150*/  LDL.LU R22, [R1+0xc8] ;  /* 0x0000c80001167983 */ /* 0x000f680000300800 */
[----:B------:R-:W5:Y:S04]  /*3d160*/  LDL.LU R23, [R1+0xcc] ;  /* 0x0000cc0001177983 */ /* 0x000f680000300800 */
[----:B------:R-:W-:Y:S04]  /*3d170*/  STL [R1+0x2efc], R13 ;  /* 0x002efc0d01007387 */ /* 0x000fe80000100800 */
[----:B------:R-:W-:Y:S01]  /*3d180*/  STL [R1+0x2ef8], R15 ;  /* 0x002ef80f01007387 */ /* 0x000fe20000100800 */
[----:B--2---:R-:W-:Y:S03]  /*3d190*/  HMMA.16816.F32 R24, R24, R28, R16 ;  /* 0x0000001c1818723c */ /* 0x004fe60000001810 */
[----:B------:R-:W2:Y:S04]  /*3d1a0*/  LDL.LU.64 R18, [R1+0x2fd8] ;  /* 0x002fd80001127983 */ /* 0x000ea80000300a00 */
[----:B------:R-:W5:-:S15]  /*3d1b0*/  LDL.LU.64 R16, [R1+0x2fd0] ;  /* 0x002fd00001107983 */ /* 0x000f5e0000300a00 */
[----:B------:R-:W-:-:S01]  /*3d1c0*/  NOP ;  /* 0x0000000000007918 */ /* 0x000fc20000000000 */
[----:B------:R4:W-:Y:S04]  /*3d1d0*/  STL.64 [R1+0x80], R24 ;  /* 0x0000801801007387 */ /* 0x0009e80000100a00 */
[----:B------:R0:W-:Y:S01]  /*3d1e0*/  STL.64 [R1+0x88], R26 ;  /* 0x0000881a01007387 */ /* 0x0001e20000100a00 */
[----:B----4-:R-:W-:Y:S02]  /*3d1f0*/  IMAD.MOV.U32 R24, RZ, RZ, R7 ;  /* 0x000000ffff187224 */ /* 0x010fe400078e0007 */
[----:B---3--:R-:W-:Y:S01]  /*3d200*/  IMAD.MOV.U32 R25, RZ, RZ, R5 ;  /* 0x000000ffff197224 */ /* 0x008fe200078e0005 */
[----:B------:R-:W-:Y:S01]  /*3d210*/  BAR.SYNC.DEFER_BLOCKING 0x0 ;  /* 0x0000000000007b1d */ /* 0x000fe20000010000 */
[----:B--2---:R-:W-:Y:S02]  /*3d220*/  IMAD.MOV.U32 R28, RZ, RZ, R18 ;  /* 0x000000ffff1c7224 */ /* 0x004fe400078e0012 */
[----:B------:R-:W-:-:S02]  /*3d230*/  IMAD.MOV.U32 R11, RZ, RZ, R19 ;  /* 0x000000ffff0b7224 */ /* 0x000fc400078e0013 */
[----:B-----5:R-:W-:Y:S02]  /*3d240*/  IMAD.MOV.U32 R29, RZ, RZ, R16 ;  /* 0x000000ffff1d7224 */ /* 0x020fe400078e0010 */
[--C-:B------:R-:W-:Y:S02]  /*3d250*/  IMAD.MOV.U32 R10, RZ, RZ, R17.reuse ;  /* 0x000000ffff0a7224 */ /* 0x100fe400078e0011 */
[----:B0-----:R-:W-:Y:S02]  /*3d260*/  IMAD.MOV.U32 R26, RZ, RZ, R17 ;  /* 0x000000ffff1a7224 */ /* 0x001fe400078e0011 */
[----:B------:R-:W-:-:S03]  /*3d270*/  IMAD.MOV.U32 R27, RZ, RZ, R19 ;  /* 0x000000ffff1b7224 */ /* 0x000fc600078e0013 */
[----:B------:R-:W-:Y:S01]  /*3d280*/  HMMA.16816.F32 R8, R8, R28, R20 ;  /* 0x0000001c0808723c */ /* 0x000fe20000001814 */
[----:B------:R-:W2:Y:S04]  /*3d290*/  LDL.LU R22, [R1+0x2fcc] ;  /* 0x002fcc0001167983 */ /* 0x000ea80000300800 */
[----:B------:R-:W3:-:S15]  /*3d2a0*/  LDL.LU R20, [R1+0x2fc8] ;  /* 0x002fc80001147983 */ /* 0x000ede0000300800 */
[----:B------:R-:W-:-:S04]  /*3d2b0*/  NOP ;  /* 0x0000000000007918 */ /* 0x000fc80000000000 */
[----:B------:R-:W-:Y:S02]  /*3d2c0*/  IMAD.MOV.U32 R15, RZ, RZ, R10 ;  /* 0x000000ffff0f7224 */ /* 0x000fe400078e000a */
[----:B------:R-:W-:Y:S01]  /*3d2d0*/  IMAD.MOV.U32 R23, RZ, RZ, R8 ;  /* 0x000000ffff177224 */ /* 0x000fe200078e0008 */
[----:B------:R-:W4:Y:S01]  /*3d2e0*/  LDL.LU R10, [R1+0x2fc4] ;  /* 0x002fc400010a7983 */ /* 0x000f220000300800 */
[----:B------:R-:W-:Y:S02]  /*3d2f0*/  IMAD.MOV.U32 R13, RZ, RZ, R11 ;  /* 0x000000ffff0d7224 */ /* 0x000fe400078e000b */
[----:B------:R-:W-:Y:S01]  /*3d300*/  IMAD.MOV.U32 R21, RZ, RZ, R9 ;  /* 0x000000ffff157224 */ /* 0x000fe200078e0009 */
[----:B------:R-:W5:Y:S04]  /*3d310*/  LDL.LU R8, [R1+0x2fc0] ;  /* 0x002fc00001087983 */ /* 0x000f680000300800 */
[----:B------:R-:W2:Y:S04]  /*3d320*/  LDL R29, [R1+0x178] ;  /* 0x00017800011d7983 */ /* 0x000ea80000100800 */
[----:B------:R-:W4:Y:S04]  /*3d330*/  LDL R18, [R1+0x188] ;  /* 0x0001880001127983 */ /* 0x000f280000100800 */
[----:B------:R-:W5:Y:S04]  /*3d340*/  LDL R16, [R1+0x18c] ;  /* 0x00018c0001107983 */ /* 0x000f680000100800 */
[----:B--2---:R0:W-:Y:S04]  /*3d350*/  STL [R1+0x2fa8], R29 ;  /* 0x002fa81d01007387 */ /* 0x0041e80000100800 */
[----:B------:R-:W2:Y:S04]  /*3d360*/  LDL.LU R28, [R1+0x60] ;  /* 0x00006000011c7983 */ /* 0x000ea80000300800 */
[----:B0-----:R-:W2:Y:S04]  /*3d370*/  LDL.LU R29, [R1+0x64] ;  /* 0x00006400011d7983 */ /* 0x001ea80000300800 */
[----:B------:R-:W-:Y:S04]  /*3d380*/  STL.64 [R1+0x2f90], R14 ;  /* 0x002f900e01007387 */ /* 0x000fe80000100a00 */
[----:B------:R0:W-:Y:S04]  /*3d390*/  STL.64 [R1+0x2f88], R12 ;  /* 0x002f880c01007387 */ /* 0x0001e80000100a00 */
[----:B0-----:R-:W4:Y:S04]  /*3d3a0*/  LDL.LU R12, [R1+0x50] ;  /* 0x00005000010c7983 */ /* 0x001f280000300800 */
[----:B------:R-:W4:Y:S04]  /*3d3b0*/  LDL.LU R13, [R1+0x54] ;  /* 0x00005400010d7983 */ /* 0x000f280000300800 */
[----:B------:R-:W4:Y:S04]  /*3d3c0*/  LDL.LU R14, [R1+0x58] ;  /* 0x00005800010e7983 */ /* 0x000f280000300800 */
[----:B------:R-:W4:Y:S04]  /*3d3d0*/  LDL.LU R15, [R1+0x5c] ;  /* 0x00005c00010f7983 */ /* 0x000f280000300800 */
[----:B------:R0:W-:Y:S04]  /*3d3e0*/  STL.64 [R1+0x2f80], R22 ;  /* 0x002f801601007387 */ /* 0x0001e80000100a00 */
[----:B0-----:R-:W3:Y:S04]  /*3d3f0*/  LDL R22, [R1+0x168] ;  /* 0x0001680001167983 */ /* 0x001ee80000100800 */
[----:B------:R-:W3:Y:S04]  /*3d400*/  LDL R23, [R1+0x16c] ;  /* 0x00016c0001177983 */ /* 0x000ee80000100800 */
[----:B---3--:R-:W-:Y:S04]  /*3d410*/  STL.64 [R1+0x2fa0], R22 ;  /* 0x002fa01601007387 */ /* 0x008fe80000100a00 */
[----:B------:R0:W-:Y:S04]  /*3d420*/  STL.64 [R1+0x2f98], R20 ;  /* 0x002f981401007387 */ /* 0x0001e80000100a00 */
[----:B0-----:R-:W3:Y:S04]  /*3d430*/  LDL.LU R20, [R1+0x30] ;  /* 0x0000300001147983 */ /* 0x001ee80000300800 */
[----:B------:R-:W3:Y:S04]  /*3d440*/  LDL.LU R21, [R1+0x34] ;  /* 0x0000340001157983 */ /* 0x000ee80000300800 */
[----:B------:R-:W5:Y:S04]  /*3d450*/  LDL.LU R22, [R1+0x38] ;  /* 0x0000380001167983 */ /* 0x000f680000300800 */
[----:B------:R-:W5:Y:S01]  /*3d460*/  LDL.LU R23, [R1+0x3c] ;  /* 0x00003c0001177983 */ /* 0x000f620000300800 */
[----:B----4-:R-:W-:Y:S03]  /*3d470*/  HMMA.16816.F32 R12, R24, R2, R12 ;  /* 0x00000002180c723c */ /* 0x010fe6000000180c */
[----:B-----5:R-:W-:Y:S04]  /*3d480*/  STL.64 [R1+0x2fb8], R22 ;  /* 0x002fb81601007387 */ /* 0x020fe80000100a00 */
[----:B---3--:R0:W-:Y:S04]  /*3d490*/  STL.64 [R1+0x2fb0], R20 ;  /* 0x002fb01401007387 */ /* 0x0081e80000100a00 */
[----:B0-----:R-:W2:Y:S04]  /*3d4a0*/  LDL.LU R20, [R1+0x40] ;  /* 0x0000400001147983 */ /* 0x001ea80000300800 */
[----:B------:R-:W2:Y:S04]  /*3d4b0*/  LDL.LU R21, [R1+0x44] ;  /* 0x0000440001157983 */ /* 0x000ea80000300800 */
[----:B------:R-:W2:Y:S04]  /*3d4c0*/  LDL.LU R22, [R1+0x48] ;  /* 0x0000480001167983 */ /* 0x000ea80000300800 */
[----:B------:R-:W2:Y:S01]  /*3d4d0*/  LDL.LU R23, [R1+0x4c] ;  /* 0x00004c0001177983 */ /* 0x000ea20000300800 */
[----:B------:R-:W-:-:S03]  /*3d4e0*/  F2FP.F16.E4M3.UNPACK_B R11, R18 ;  /* 0x00000012ff0b723e */ /* 0x000fc600020006ff */
[----:B------:R0:W-:Y:S01]  /*3d4f0*/  STL.64 [R1+0x70], R12 ;  /* 0x0000700c01007387 */ /* 0x0001e20000100a00 */
[----:B------:R-:W-:-:S03]  /*3d500*/  F2FP.F16.E4M3.UNPACK_B R9, R16 ;  /* 0x00000010ff09723e */ /* 0x000fc600020006ff */
[----:B------:R1:W-:Y:S04]  /*3d510*/  STL.64 [R1+0x78], R14 ;  /* 0x0000780e01007387 */ /* 0x0003e80000100a00 */
[----:B0-----:R-:W3:Y:S04]  /*3d520*/  LDL.LU R12, [R1+0xe0] ;  /* 0x0000e000010c7983 */ /* 0x001ee80000300800 */
[----:B------:R-:W3:Y:S04]  /*3d530*/  LDL.LU R13, [R1+0xe4] ;  /* 0x0000e400010d7983 */ /* 0x000ee80000300800 */
[----:B-1----:R-:W3:Y:S04]  /*3d540*/  LDL.LU R14, [R1+0xe8] ;  /* 0x0000e800010e7983 */ /* 0x002ee80000300800 */
[----:B------:R-:W3:Y:S04]  /*3d550*/  LDL.LU R15, [R1+0xec] ;  /* 0x0000ec00010f7983 */ /* 0x000ee80000300800 */
[----:B------:R-:W4:Y:S04]  /*3d560*/  LDL R2, [R1+0x118] ;  /* 0x0001180001027983 */ /* 0x000f280000100800 */
[----:B------:R-:W5:Y:S04]  /*3d570*/  LDL R3, [R1+0x11c] ;  /* 0x00011c0001037983 */ /* 0x000f680000100800 */
[----:B------:R-:W-:Y:S04]  /*3d580*/  STL [R1+0x68], R11 ;  /* 0x0000680b01007387 */ /* 0x000fe80000100800 */
[----:B------:R0:W-:Y:S01]  /*3d590*/  STL [R1+0x6c], R9 ;  /* 0x00006c0901007387 */ /* 0x0001e20000100800 */
[----:B--2---:R-:W-:Y:S03]  /*3d5a0*/  HMMA.16816.F32 R24, R24, R28, R20 ;  /* 0x0000001c1818723c */ /* 0x004fe60000001814 */
[----:B------:R-:W2:Y:S04]  /*3d5b0*/  LDL.LU.64 R22, [R1+0x2fb8] ;  /* 0x002fb80001167983 */ /* 0x000ea80000300a00 */
[----:B------:R-:W2:Y:S04]  /*3d5c0*/  LDL.LU.64 R20, [R1+0x2fb0] ;  /* 0x002fb00001147983 */ /* 0x000ea80000300a00 */
[----:B------:R-:W3:Y:S01]  /*3d5d0*/  LDL.LU R29, [R1+0x2fa8] ;  /* 0x002fa800011d7983 */ /* 0x000ee20000300800 */
[----:B------:R-:W-:-:S02]  /*3d5e0*/  IMAD.MOV.U32 R16, RZ, RZ, R4 ;  /* 0x000000ffff107224 */ /* 0x000fc400078e0004 */
[----:B------:R-:W-:Y:S02]  /*3d5f0*/  IMAD.MOV.U32 R17, RZ, RZ, R6 ;  /* 0x000000ffff117224 */ /* 0x000fe400078e0006 */
[----:B------:R-:W-:Y:S02]  /*3d600*/  IMAD.MOV.U32 R18, RZ, RZ, R8 ;  /* 0x000000ffff127224 */ /* 0x000fe400078e0008 */
[----:B------:R-:W-:-:S06]  /*3d610*/  IMAD.MOV.U32 R19, RZ, RZ, R10 ;  /* 0x000000ffff137224 */ /* 0x000fcc00078e000a */
[----:B------:R-:W-:Y:S02]  /*3d620*/  IMAD.MOV.U32 R5, RZ, RZ, R26 ;  /* 0x000000ffff057224 */ /* 0x000fe400078e001a */
[----:B------:R-:W-:Y:S02]  /*3d630*/  IMAD.MOV.U32 R7, RZ, RZ, R27 ;  /* 0x000000ffff077224 */ /* 0x000fe400078e001b */
[----:B------:R-:W-:Y:S02]  /*3d640*/  IMAD.MOV.U32 R26, RZ, RZ, R11 ;  /* 0x000000ffff1a7224 */ /* 0x000fe400078e000b */
[----:B------:R-:W-:Y:S01]  /*3d650*/  IMAD.MOV.U32 R27, RZ, RZ, R9 ;  /* 0x000000ffff1b7224 */ /* 0x000fe200078e0009 */
[----:B------:R-:W-:Y:S04]  /*3d660*/  STL.64 [R1], R24 ;  /* 0x0000001801007387 */ /* 0x000fe80000100a00 */
[----:B------:R-:W-:Y:S04]  /*3d670*/  STL [R1+0x2f5c], R7 ;  /* 0x002f5c0701007387 */ /* 0x000fe80000100800 */
[----:B------:R-:W-:Y:S01]  /*3d680*/  STL [R1+0x2f58], R5 ;  /* 0x002f580501007387 */ /* 0x000fe20000100800 */
[----:B--2---:R-:W-:Y:S03]  /*3d690*/  HMMA.16816.F32 R16, R16, R26, R20 ;  /* 0x0000001a1010723c */ /* 0x004fe60000001814 */
[----:B------:R-:W2:Y:S01]  /*3d6a0*/  LDL.LU.64 R22, [R1+0x2fa0] ;  /* 0x002fa00001167983 */ /* 0x000ea20000300a00 */
[----:B---3--:R-:W-:-:S03]  /*3d6b0*/  F2FP.F16.E4M3.UNPACK_B R28, R29 ;  /* 0x0000001dff1c723e */ /* 0x008fc600020006ff */
[----:B------:R-:W3:Y:S01]  /*3d6c0*/  LDL.LU.64 R20, [R1+0x2f98] ;  /* 0x002f980001147983 */ /* 0x000ee20000300a00 */
[----:B------:R-:W-:-:S15]  /*3d6d0*/  F2FP.F16.E4M3.UNPACK_B R29, R0 ;  /* 0x00000000ff1d723e */ /* 0x000fde00020006ff */
[----:B------:R1:W-:Y:S01]  /*3d6e0*/  STL.64 [R1+0x58], R18 ;  /* 0x0000581201007387 */ /* 0x0003e20000100a00 */
[----:B0-----:R-:W-:Y:S02]  /*3d6f0*/  IMAD.MOV.U32 R9, RZ, RZ, R16 ;  /* 0x000000ffff097224 */ /* 0x001fe400078e0010 */
[----:B------:R-:W-:Y:S02]  /*3d700*/  IMAD.MOV.U32 R11, RZ, RZ, R17 ;  /* 0x000000ffff0b7224 */ /* 0x000fe400078e0011 */
[----:B------:R-:W-:Y:S02]  /*3d710*/  IMAD.MOV.U32 R16, RZ, RZ, R4 ;  /* 0x000000ffff107224 */ /* 0x000fe400078e0004 */
[----:B------:R-:W-:Y:S02]  /*3d720*/  IMAD.MOV.U32 R17, RZ, RZ, R6 ;  /* 0x000000ffff117224 */ /* 0x000fe400078e0006 */
[----:B-1----:R-:W-:Y:S02]  /*3d730*/  IMAD.MOV.U32 R18, RZ, RZ, R8 ;  /* 0x000000ffff127224 */ /* 0x002fe400078e0008 */
[----:B------:R-:W-:-:S07]  /*3d740*/  IMAD.MOV.U32 R19, RZ, RZ, R10 ;  /* 0x000000ffff137224 */ /* 0x000fce00078e000a */
[----:B------:R-:W-:Y:S01]  /*3d750*/  HMMA.16816.F32 R16, R16, R28, R12 ;  /* 0x0000001c1010723c */ /* 0x000fe2000000180c */
[----:B------:R-:W3:Y:S04]  /*3d760*/  LDL.LU.64 R14, [R1+0x2f90] ;  /* 0x002f9000010e7983 */ /* 0x000ee80000300a00 */
        /* <DEDUP_REMOVED lines=12> */
[----:B--2---:R-:W-:Y:S02]  /*3d830*/  F2FP.F16.E4M3.UNPACK_B R22, R22 ;  /* 0x00000016ff16723e */ /* 0x004fe400020006ff */
[----:B------:R-:W-:-:S03]  /*3d840*/  F2FP.F16.E4M3.UNPACK_B R23, R23 ;  /* 0x00000017ff17723e */ /* 0x000fc600020006ff */
[----:B------:R-:W-:Y:S02]  /*3d850*/  IMAD.MOV.U32 R7, RZ, RZ, R22 ;  /* 0x000000ffff077224 */ /* 0x000fe400078e0016 */
[----:B------:R-:W-:Y:S02]  /*3d860*/  IMAD.MOV.U32 R5, RZ, RZ, R23 ;  /* 0x000000ffff057224 */ /* 0x000fe400078e0017 */
[----:B----4-:R-:W-:-:S15]  /*3d870*/  HMMA.16816.F32 R16, R24, R22, R16 ;  /* 0x000000161810723c */ /* 0x010fde0000001810 */
[----:B------:R-:W-:-:S08]  /*3d880*/  NOP ;  /* 0x0000000000007918 */ /* 0x000fd00000000000 */
[----:B------:R-:W-:Y:S04]  /*3d890*/  STL.64 [R1+0x30], R16 ;  /* 0x0000301001007387 */ /* 0x000fe80000100a00 */
[----:B------:R-:W-:Y:S04]  /*3d8a0*/  STL.64 [R1+0x38], R18 ;  /* 0x0000381201007387 */ /* 0x000fe80000100a00 */
[----:B------:R-:W2:Y:S04]  /*3d8b0*/  LDL.LU.64 R22, [R1+0x2f80] ;  /* 0x002f800001167983 */ /* 0x000ea80000300a00 */
[----:B------:R-:W-:Y:S04]  /*3d8c0*/  STL [R1+0x2f7c], R7 ;  /* 0x002f7c0701007387 */ /* 0x000fe80000100800 */
[----:B------:R0:W-:Y:S04]  /*3d8d0*/  STL [R1+0x2f78], R5 ;  /* 0x002f780501007387 */ /* 0x0001e80000100800 */
[----:B------:R-:W4:Y:S04]  /*3d8e0*/  LDL.LU R4, [R1+0x90] ;  /* 0x0000900001047983 */ /* 0x000f280000300800 */
[----:B0-----:R-:W4:Y:S04]  /*3d8f0*/  LDL.LU R5, [R1+0x94] ;  /* 0x0000940001057983 */ /* 0x001f280000300800 */
[----:B------:R-:W4:Y:S04]  /*3d900*/  LDL.LU R6, [R1+0x98] ;  /* 0x0000980001067983 */ /* 0x000f280000300800 */
[----:B------:R-:W4:Y:S01]  /*3d910*/  LDL.LU R7, [R1+0x9c] ;  /* 0x00009c0001077983 */ /* 0x000f220000300800 */
[----:B------:R-:W-:-:S02]  /*3d920*/  F2FP.F16.E4M3.UNPACK_B R2, R2 ;  /* 0x00000002ff02723e */ /* 0x000fc400020006ff */
[----:B-----5:R-:W-:Y:S01]  /*3d930*/  F2FP.F16.E4M3.UNPACK_B R3, R3 ;  /* 0x00000003ff03723e */ /* 0x020fe200020006ff */
[----:B------:R-:W-:Y:S04]  /*3d940*/  STL [R1+0x2f74], R11 ;  /* 0x002f740b01007387 */ /* 0x000fe80000100800 */
[----:B------:R0:W-:Y:S04]  /*3d950*/  STL [R1+0x2f70], R9 ;  /* 0x002f700901007387 */ /* 0x0001e80000100800 */
[----:B------:R-:W5:Y:S04]  /*3d960*/  LDL.LU R8, [R1+0x80] ;  /* 0x0000800001087983 */ /* 0x000f680000300800 */
[----:B0-----:R-:W5:Y:S04]  /*3d970*/  LDL.LU R9, [R1+0x84] ;  /* 0x0000840001097983 */ /* 0x001f680000300800 */
[----:B------:R-:W5:Y:S04]  /*3d980*/  LDL.LU R10, [R1+0x88] ;  /* 0x00008800010a7983 */ /* 0x000f680000300800 */
[----:B------:R-:W5:Y:S01]  /*3d990*/  LDL.LU R11, [R1+0x8c] ;  /* 0x00008c00010b7983 */ /* 0x000f620000300800 */
[----:B----4-:R-:W-:Y:S03]  /*3d9a0*/  HMMA.16816.F32 R24, R24, R2, R4 ;  /* 0x000000021818723c */ /* 0x010fe60000001804 */
[----:B------:R-:W4:Y:S04]  /*3d9b0*/  LDL.LU R7, [R1+0x2f7c] ;  /* 0x002f7c0001077983 */ /* 0x000f280000300800 */
[----:B------:R-:W5:-:S15]  /*3d9c0*/  LDL.LU R5, [R1+0x2f78] ;  /* 0x002f780001057983 */ /* 0x000f5e0000300800 */
[----:B------:R-:W-:-:S01]  /*3d9d0*/  NOP ;  /* 0x0000000000007918 */ /* 0x000fc20000000000 */
[----:B------:R0:W-:Y:S01]  /*3d9e0*/  STL.64 [R1+0x20], R24 ;  /* 0x0000201801007387 */ /* 0x0001e20000100a00 */
[----:B------:R-:W-:Y:S02]  /*3d9f0*/  IMAD.MOV.U32 R6, RZ, RZ, R26 ;  /* 0x000000ffff067224 */ /* 0x000fe400078e001a */
[----:B------:R-:W-:Y:S01]  /*3da00*/  IMAD.MOV.U32 R4, RZ, RZ, R27 ;  /* 0x000000ffff047224 */ /* 0x000fe200078e001b */
[----:B------:R-:W5:Y:S04]  /*3da10*/  LDL.LU R26, [R1+0x68] ;  /* 0x00006800011a7983 */ /* 0x000f680000300800 */
[----:B------:R-:W5:Y:S01]  /*3da20*/  LDL.LU R27, [R1+0x6c] ;  /* 0x00006c00011b7983 */ /* 0x000f620000300800 */
[----:B---3--:R-:W-:Y:S02]  /*3da30*/  IMAD.MOV.U32 R16, RZ, RZ, R20 ;  /* 0x000000ffff107224 */ /* 0x008fe400078e0014 */
[----:B--2---:R-:W-:-:S02]  /*3da40*/  IMAD.MOV.U32 R17, RZ, RZ, R22 ;  /* 0x000000ffff117224 */ /* 0x004fc400078e0016 */
[----:B------:R-:W-:Y:S02]  /*3da50*/  IMAD.MOV.U32 R18, RZ, RZ, R12 ;  /* 0x000000ffff127224 */ /* 0x000fe400078e000c */
[----:B------:R-:W-:Y:S02]  /*3da60*/  IMAD.MOV.U32 R19, RZ, RZ, R14 ;  /* 0x000000ffff137224 */ /* 0x000fe400078e000e */
[----:B0-----:R-:W-:Y:S02]  /*3da70*/  IMAD.MOV.U32 R24, RZ, RZ, R20 ;  /* 0x000000ffff187224 */ /* 0x001fe400078e0014 */
[----:B------:R-:W-:Y:S01]  /*3da80*/  IMAD.MOV.U32 R25, RZ, RZ, R22 ;  /* 0x000000ffff197224 */ /* 0x000fe200078e0016 */
[----:B----4-:R0:W-:Y:S04]  /*3da90*/  STL.64 [R1+0x2f68], R6 ;  /* 0x002f680601007387 */ /* 0x0101e80000100a00 */
[----:B-----5:R1:W-:Y:S01]  /*3daa0*/  STL.64 [R1+0x2f60], R4 ;  /* 0x002f600401007387 */ /* 0x0203e20000100a00 */
[----:B0-----:R-:W-:-:S02]  /*3dab0*/  IMAD.MOV.U32 R6, RZ, RZ, R15 ;  /* 0x000000ffff067224 */ /* 0x001fc400078e000f */
[----:B------:R-:W-:Y:S02]  /*3dac0*/  IMAD.MOV.U32 R7, RZ, RZ, R13 ;  /* 0x000000ffff077224 */ /* 0x000fe400078e000d */
[----:B-1----:R-:W-:Y:S02]  /*3dad0*/  IMAD.MOV.U32 R4, RZ, RZ, R23 ;  /* 0x000000ffff047224 */ /* 0x002fe400078e0017 */
[----:B------:R-:W-:Y:S01]  /*3dae0*/  IMAD.MOV.U32 R5, RZ, RZ, R21 ;  /* 0x000000ffff057224 */ /* 0x000fe200078e0015 */
[----:B------:R-:W-:Y:S01]  /*3daf0*/  HMMA.16816.F32 R16, R16, R26, R8 ;  /* 0x0000001a1010723c */ /* 0x000fe20000001808 */
[----:B------:R-:W2:Y:S04]  /*3db00*/  LDL.LU R11, [R1+0x2f74] ;  /* 0x002f7400010b7983 */ /* 0x000ea80000300800 */
[----:B------:R-:W3:Y:S02]  /*3db10*/  LDL.LU R9, [R1+0x2f70] ;  /* 0x002f700001097983 */ /* 0x000ee40000300800 */
[----:B------:R-:W-:-:S02]  /*3db20*/  IMAD.MOV.U32 R26, RZ, RZ, R12 ;  /* 0x000000ffff1a7224 */ /* 0x000fc400078e000c */
[----:B------:R-:W-:-:S07]  /*3db30*/  IMAD.MOV.U32 R27, RZ, RZ, R14 ;  /* 0x000000ffff1b7224 */ /* 0x000fce00078e000e */
[----:B------:R-:W-:Y:S08]  /*3db40*/  HMMA.16816.F32 R24, R24, R28, R4 ;  /* 0x0000001c1818723c */ /* 0x000ff00000001804 */
[----:B------:R-:W-:Y:S02]  /*3db50*/  IMAD.MOV.U32 R8, RZ, RZ, R19 ;  /* 0x000000ffff087224 */ /* 0x000fe400078e0013 */
[----:B------:R-:W-:Y:S01]  /*3db60*/  IMAD.MOV.U32 R10, RZ, RZ, R18 ;  /* 0x000000ffff0a7224 */ /* 0x000fe200078e0012 */
[----:B------:R-:W-:Y:S04]  /*3db70*/  STL.64 [R1+0x80], R16 ;  /* 0x0000801001007387 */ /* 0x000fe80000100a00 */
[----:B------:R0:W-:Y:S04]  /*3db80*/  STL [R1+0x2f0c], R8 ;  /* 0x002f0c0801007387 */ /* 0x0001e80000100800 */
[----:B0-----:R-:W4:Y:S04]  /*3db90*/  LDL.LU R8, [R1+0x18c] ;  /* 0x00018c0001087983 */ /* 0x001f280000300800 */
[----:B------:R0:W-:Y:S01]  /*3dba0*/  STL [R1+0x2f08], R10 ;  /* 0x002f080a01007387 */ /* 0x0001e20000100800 */
[----:B------:R-:W-:-:S02]  /*3dbb0*/  IMAD.MOV.U32 R21, RZ, RZ, R24 ;  /* 0x000000ffff157224 */ /* 0x000fc400078e0018 */
[----:B------:R-:W-:Y:S01]  /*3dbc0*/  IMAD.MOV.U32 R23, RZ, RZ, R25 ;  /* 0x000000ffff177224 */ /* 0x000fe200078e0019 */
[----:B0-----:R-:W5:Y:S04]  /*3dbd0*/  LDL.LU R10, [R1+0x188] ;  /* 0x00018800010a7983 */ /* 0x001f680000300800 */
[----:B------:R-:W2:Y:S04]  /*3dbe0*/  LDL.LU.64 R6, [R1+0x2f68] ;  /* 0x002f680001067983 */ /* 0x000ea80000300a00 */
[----:B------:R-:W3:Y:S01]  /*3dbf0*/  LDL.LU.64 R4, [R1+0x2f60] ;  /* 0x002f600001047983 */ /* 0x000ee20000300a00 */
[----:B------:R-:W-:-:S03]  /*3dc00*/  IMAD.MOV.U32 R13, RZ, RZ, R26 ;  /* 0x000000ffff0d7224 */ /* 0x000fc600078e001a */
[----:B------:R-:W4:Y:S01]  /*3dc10*/  LDL.LU R24, [R1+0x70] ;  /* 0x0000700001187983 */ /* 0x000f220000300800 */
[----:B------:R-:W-:-:S03]  /*3dc20*/  IMAD.MOV.U32 R15, RZ, RZ, R27 ;  /* 0x000000ffff0f7224 */ /* 0x000fc600078e001b */
[----:B------:R-:W4:Y:S04]  /*3dc30*/  LDL.LU R25, [R1+0x74] ;  /* 0x0000740001197983 */ /* 0x000f280000300800 */
[----:B------:R-:W4:Y:S04]  /*3dc40*/  LDL.LU R26, [R1+0x78] ;  /* 0x00007800011a7983 */ /* 0x000f280000300800 */
[----:B------:R-:W4:Y:S01]  /*3dc50*/  LDL.LU R27, [R1+0x7c] ;  /* 0x00007c00011b7983 */ /* 0x000f220000300800 */
[----:B------:R-:W-:Y:S02]  /*3dc60*/  IMAD.MOV.U32 R16, RZ, RZ, R20 ;  /* 0x000000ffff107224 */ /* 0x000fe400078e0014 */
[----:B------:R-:W-:-:S02]  /*3dc70*/  IMAD.MOV.U32 R17, RZ, RZ, R22 ;  /* 0x000000ffff117224 */ /* 0x000fc400078e0016 */
[----:B------:R-:W-:Y:S02]  /*3dc80*/  IMAD.MOV.U32 R18, RZ, RZ, R12 ;  /* 0x000000ffff127224 */ /* 0x000fe400078e000c */
[----:B------:R-:W-:Y:S02]  /*3dc90*/  IMAD.MOV.U32 R19, RZ, RZ, R14 ;  /* 0x000000ffff137224 */ /* 0x000fe400078e000e */
[----:B--2---:R-:W-:Y:S01]  /*3dca0*/  IMAD.MOV.U32 R28, RZ, RZ, R7 ;  /* 0x000000ffff1c7224 */ /* 0x004fe200078e0007 */
[----:B-----5:R-:W-:Y:S01]  /*3dcb0*/  F2FP.F16.E4M3.UNPACK_B R10, R10.H1 ;  /* 0x0000000aff0a723e */ /* 0x020fe200030006ff */
[----:B------:R-:W2:Y:S01]  /*3dcc0*/  LDL.LU R7, [R1+0x2f5c] ;  /* 0x002f5c0001077983 */ /* 0x000ea20000300800 */
[----:B---3--:R-:W-:Y:S01]  /*3dcd0*/  IMAD.MOV.U32 R29, RZ, RZ, R5 ;  /* 0x000000ffff1d7224 */ /* 0x008fe200078e0005 */
[----:B----4-:R-:W-:Y:S02]  /*3dce0*/  F2FP.F16.E4M3.UNPACK_B R8, R8.H1 ;  /* 0x00000008ff08723e */ /* 0x010fe400030006ff */
[----:B------:R-:W3:Y:S04]  /*3dcf0*/  LDL.LU R5, [R1+0x2f58] ;  /* 0x002f580001057983 */ /* 0x000ee80000300800 */
[----:B------:R-:W-:Y:S01]  /*3dd00*/  HMMA.16816.F32 R16, R16, R28, R24 ;  /* 0x0000001c1010723c */ /* 0x000fe20000001818 */
[----:B------:R-:W-:Y:S04]  /*3dd10*/  STL [R1+0x2f1c], R15 ;  /* 0x002f1c0f01007387 */ /* 0x000fe80000100800 */
[----:B------:R-:W-:Y:S04]  /*3dd20*/  STL [R1+0x2f18], R21 ;  /* 0x002f181501007387 */ /* 0x000fe80000100800 */
[----:B------:R-:W-:Y:S04]  /*3dd30*/  STL [R1+0x2f14], R23 ;  /* 0x002f141701007387 */ /* 0x000fe80000100800 */
[----:B------:R0:W-:Y:S04]  /*3dd40*/  STL [R1+0x2f10], R13 ;  /* 0x002f100d01007387 */ /* 0x0001e80000100800 */
[----:B------:R1:W-:Y:S04]  /*3dd50*/  STL [R1+0x98], R10 ;  /* 0x0000980a01007387 */ /* 0x0003e80000100800 */
[----:B------:R-:W-:Y:S03]  /*3dd60*/  STL [R1+0x9c], R8 ;  /* 0x00009c0801007387 */ /* 0x000fe60000100800 */
[----:B0-----:R-:W-:-:S02]  /*3dd70*/  IMAD.MOV.U32 R13, RZ, RZ, R17 ;  /* 0x000000ffff0d7224 */ /* 0x001fc400078e0011 */
[----:B------:R-:W-:Y:S02]  /*3dd80*/  IMAD.MOV.U32 R23, RZ, RZ, R16 ;  /* 0x000000ffff177224 */ /* 0x000fe400078e0010 */
[----:B-1----:R-:W-:Y:S02]  /*3dd90*/  IMAD.MOV.U32 R10, RZ, RZ, R19 ;  /* 0x000000ffff0a7224 */ /* 0x002fe400078e0013 */
[----:B------:R-:W4:Y:S04]  /*3dda0*/  LDL.LU R19, [R1+0x178] ;  /* 0x0001780001137983 */ /* 0x000f280000300800 */
[----:B------:R-:W5:Y:S04]  /*3ddb0*/  LDL.LU R28, [R1+0x118] ;  /* 0x00011800011c7983 */ /* 0x000f680000300800 */
[----:B------:R-:W5:Y:S04]  /*3ddc0*/  LDL.LU R29, [R1+0x11c] ;  /* 0x00011c00011d7983 */ /* 0x000f680000300800 */
[----:B------:R0:W-:Y:S04]  /*3ddd0*/  STL [R1+0x2f24], R13 ;  /* 0x002f240d01007387 */ /* 0x0001e80000100800 */
[----:B0-----:R-:W5:Y:S04]  /*3dde0*/  LDL.LU R13, [R1+0x16c] ;  /* 0x00016c00010d7983 */ /* 0x001f680000300800 */
[----:B------:R0:W-:Y:S04]  /*3ddf0*/  STL [R1+0x2f20], R23 ;  /* 0x002f201701007387 */ /* 0x0001e80000100800 */
[----:B0-----:R-:W2:Y:S01]  /*3de00*/  LDL.LU R23, [R1+0x168] ;  /* 0x0001680001177983 */ /* 0x001ea20000300800 */
[----:B------:R-:W-:-:S02]  /*3de10*/  IMAD.MOV.U32 R24, RZ, RZ, R20 ;  /* 0x000000ffff187224 */ /* 0x000fc400078e0014 */
[----:B------:R-:W-:Y:S02]  /*3de20*/  IMAD.MOV.U32 R25, RZ, RZ, R22 ;  /* 0x000000ffff197224 */ /* 0x000fe400078e0016 */
[----:B------:R-:W-:Y:S01]  /*3de30*/  IMAD.MOV.U32 R26, RZ, RZ, R12 ;  /* 0x000000ffff1a7224 */ /* 0x000fe200078e000c */
[----:B--2---:R0:W-:Y:S04]  /*3de40*/  STL [R1+0x2f44], R23 ;  /* 0x002f441701007387 */ /* 0x0041e80000100800 */
[----:B------:R-:W2:Y:S04]  /*3de50*/  LDL.LU R20, [R1] ;  /* 0x0000000001147983 */ /* 0x000ea80000300800 */
[----:B------:R-:W2:Y:S01]  /*3de60*/  LDL.LU R21, [R1+0x4] ;  /* 0x0000040001157983 */ /* 0x000ea20000300800 */
[----:B---3--:R-:W-:-:S02]  /*3de70*/  IMAD.MOV.U32 R22, RZ, RZ, R5 ;  /* 0x000000ffff167224 */ /* 0x008fc400078e0005 */
[----:B0-----:R-:W-:Y:S01]  /*3de80*/  IMAD.MOV.U32 R23, RZ, RZ, R7 ;  /* 0x000000ffff177224 */ /* 0x001fe200078e0007 */
[----:B------:R-:W3:Y:S01]  /*3de90*/  LDL.LU R5, [R1+0x2f54] ;  /* 0x002f540001057983 */ /* 0x000ee20000300800 */
[----:B------:R-:W-:Y:S01]  /*3dea0*/  IMAD.MOV.U32 R27, RZ, RZ, R14 ;  /* 0x000000ffff1b7224 */ /* 0x000fe200078e000e */
[----:B----4-:R-:W-:Y:S01]  /*3deb0*/  F2FP.F16.E4M3.UNPACK_B R17, R19.H1 ;  /* 0x00000013ff11723e */ /* 0x010fe200030006ff */
[----:B------:R-:W-:Y:S01]  /*3dec0*/  IMAD.MOV.U32 R12, RZ, RZ, R9 ;  /* 0x000000ffff0c7224 */ /* 0x000fe200078e0009 */
[----:B------:R-:W4:Y:S01]  /*3ded0*/  LDL.LU R7, [R1+0x2f50] ;  /* 0x002f500001077983 */ /* 0x000f220000300800 */
[----:B------:R-:W-:-:S03]  /*3dee0*/  F2FP.F16.E4M3.UNPACK_B R0, R0.H1 ;  /* 0x00000000ff00723e */ /* 0x000fc600030006ff */
[----:B-----5:R0:W-:Y:S04]  /*3def0*/  STL [R1+0x2f40], R13 ;  /* 0x002f400d01007387 */ /* 0x0201e80000100800 */
[----:B------:R-:W5:Y:S01]  /*3df00*/  LDL.LU R9, [R1+0x2f4c] ;  /* 0x002f4c0001097983 */ /* 0x000f620000300800 */
[----:B0-----:R-:W-:-:S03]  /*3df10*/  IMAD.MOV.U32 R13, RZ, RZ, R11 ;  /* 0x000000ffff0d7224 */ /* 0x001fc600078e000b */
[----:B------:R-:W5:Y:S04]  /*3df20*/  LDL.LU R11, [R1+0x2f48] ;  /* 0x002f4800010b7983 */ /* 0x000f680000300800 */
[----:B------:R-:W5:Y:S04]  /*3df30*/  LDL.LU R14, [R1+0x58] ;  /* 0x00005800010e7983 */ /* 0x000f680000300800 */
[----:B------:R-:W5:Y:S04]  /*3df40*/  LDL.LU R15, [R1+0x5c] ;  /* 0x00005c00010f7983 */ /* 0x000f680000300800 */
[----:B------:R4:W-:Y:S04]  /*3df50*/  STL [R1+0x90], R17 ;  /* 0x0000901101007387 */ /* 0x0009e80000100800 */
[----:B------:R-:W-:Y:S01]  /*3df60*/  STL [R1+0x94], R0 ;  /* 0x0000940001007387 */ /* 0x000fe20000100800 */
[----:B--2---:R-:W-:Y:S03]  /*3df70*/  HMMA.16816.F32 R24, R24, R2, R20 ;  /* 0x000000021818723c */ /* 0x004fe60000001814 */
[----:B------:R-:W2:-:S15]  /*3df80*/  LDL.LU R23, [R1+0x2f44] ;  /* 0x002f440001177983 */ /* 0x000e9e0000300800 */
[----:B------:R-:W-:-:S05]  /*3df90*/  NOP ;  /* 0x0000000000007918 */ /* 0x000fca0000000000 */
[----:B------:R0:W-:Y:S04]  /*3dfa0*/  STL [R1], R24 ;  /* 0x0000001801007387 */ /* 0x0001e80000100800 */
[----:B------:R-:W2:Y:S01]  /*3dfb0*/  LDL.LU.64 R2, [R1+0x98] ;  /* 0x0000980001027983 */ /* 0x000ea20000300a00 */
[----:B------:R-:W-:Y:S02]  /*3dfc0*/  IMAD.MOV.U32 R8, RZ, RZ, R18 ;  /* 0x000000ffff087224 */ /* 0x000fe400078e0012 */
[----:B---3--:R-:W-:Y:S02]  /*3dfd0*/  IMAD.MOV.U32 R16, RZ, RZ, R5 ;  /* 0x000000ffff107224 */ /* 0x008fe400078e0005 */
[----:B----4-:R-:W-:Y:S02]  /*3dfe0*/  IMAD.MOV.U32 R17, RZ, RZ, R7 ;  /* 0x000000ffff117224 */ /* 0x010fe400078e0007 */
[----:B-----5:R-:W-:-:S02]  /*3dff0*/  IMAD.MOV.U32 R18, RZ, RZ, R9 ;  /* 0x000000ffff127224 */ /* 0x020fc400078e0009 */
[----:B------:R-:W-:Y:S01]  /*3e000*/  IMAD.MOV.U32 R19, RZ, RZ, R11 ;  /* 0x000000ffff137224 */ /* 0x000fe200078e000b */
[----:B------:R-:W-:Y:S01]  /*3e010*/  STL.64 [R1+0x2f38], R6 ;  /* 0x002f380601007387 */ /* 0x000fe20000100a00 */
[----:B0-----:R-:W-:-:S03]  /*3e020*/  IMAD.MOV.U32 R24, RZ, RZ, R5 ;  /* 0x000000ffff187224 */ /* 0x001fc600078e0005 */
[----:B------:R0:W-:Y:S01]  /*3e030*/  STL.64 [R1+0x2f30], R4 ;  /* 0x002f300401007387 */ /* 0x0001e20000100a00 */
[----:B------:R-:W-:Y:S02]  /*3e040*/  IMAD.MOV.U32 R22, RZ, RZ, R25 ;  /* 0x000000ffff167224 */ /* 0x000fe400078e0019 */
[----:B------:R-:W-:Y:S01]  /*3e050*/  IMAD.MOV.U32 R25, RZ, RZ, R7 ;  /* 0x000000ffff197224 */ /* 0x000fe200078e0007 */
[----:B0-----:R-:W3:Y:S04]  /*3e060*/  LDL.LU R4, [R1+0x40] ;  /* 0x0000400001047983 */ /* 0x001ee80000300800 */
[----:B------:R-:W3:Y:S04]  /*3e070*/  LDL.LU R5, [R1+0x44] ;  /* 0x0000440001057983 */ /* 0x000ee80000300800 */
[----:B------:R-:W3:Y:S04]  /*3e080*/  LDL.LU R6, [R1+0x48] ;  /* 0x0000480001067983 */ /* 0x000ee80000300800 */
[----:B------:R-:W3:Y:S01]  /*3e090*/  LDL.LU R7, [R1+0x4c] ;  /* 0x00004c0001077983 */ /* 0x000ee20000300800 */
[----:B--2---:R-:W-:Y:S03]  /*3e0a0*/  HMMA.16816.F32 R16, R16, R2, R12 ;  /* 0x000000021010723c */ /* 0x004fe6000000180c */
[----:B------:R-:W2:-:S15]  /*3e0b0*/  LDL.LU R13, [R1+0x2f40] ;  /* 0x002f4000010d7983 */ /* 0x000e9e0000300800 */
[----:B------:R-:W-:-:S05]  /*3e0c0*/  NOP ;  /* 0x0000000000007918 */ /* 0x000fca0000000000 */
[----:B------:R-:W-:Y:S04]  /*3e0d0*/  STL.64 [R1+0x50], R16 ;  /* 0x0000501001007387 */ /* 0x000fe80000100a00 */
[----:B------:R0:W-:Y:S04]  /*3e0e0*/  STL.64 [R1+0x58], R18 ;  /* 0x0000581201007387 */ /* 0x0001e80000100a00 */
[----:B0-----:R-:W3:Y:S01]  /*3e0f0*/  LDL.LU.64 R18, [R1+0x90] ;  /* 0x0000900001127983 */ /* 0x001ee20000300a00 */
[----:B------:R-:W-:Y:S02]  /*3e100*/  IMAD.MOV.U32 R20, RZ, RZ, R26 ;  /* 0x000000ffff147224 */ /* 0x000fe400078e001a */
[----:B------:R-:W-:-:S02]  /*3e110*/  IMAD.MOV.U32 R0, RZ, RZ, R27 ;  /* 0x000000ffff007224 */ /* 0x000fc400078e001b */
[----:B------:R-:W-:Y:S02]  /*3e120*/  IMAD.MOV.U32 R26, RZ, RZ, R9 ;  /* 0x000000ffff1a7224 */ /* 0x000fe400078e0009 */
[----:B------:R-:W-:Y:S02]  /*3e130*/  IMAD.MOV.U32 R27, RZ, RZ, R11 ;  /* 0x000000ffff1b7224 */ /* 0x000fe400078e000b */
[----:B------:R-:W-:Y:S02]  /*3e140*/  IMAD.MOV.U32 R21, RZ, RZ, R3 ;  /* 0x000000ffff157224 */ /* 0x000fe400078e0003 */
[----:B------:R-:W-:Y:S01]  /*3e150*/  IMAD.MOV.U32 R15, RZ, RZ, R2 ;  /* 0x000000ffff0f7224 */ /* 0x000fe200078e0002 */
[----:B--2---:R-:W-:Y:S02]  /*3e160*/  F2FP.F16.E4M3.UNPACK_B R3, R13.H1 ;  /* 0x0000000dff03723e */ /* 0x004fe400030006ff */
[----:B---3--:R-:W-:Y:S01]  /*3e170*/  HMMA.16816.F32 R24, R24, R18, R4 ;  /* 0x000000121818723c */ /* 0x008fe20000001804 */
[----:B------:R-:W2:Y:S05]  /*3e180*/  LDL.LU.64 R6, [R1+0x2f38] ;  /* 0x002f380001067983 */ /* 0x000eaa0000300a00 */
[----:B------:R-:W-:Y:S01]  /*3e190*/  IMAD.MOV.U32 R13, RZ, RZ, R18 ;  /* 0x000000ffff0d7224 */ /* 0x000fe200078e0012 */
[----:B------:R-:W3:Y:S04]  /*3e1a0*/  LDL.LU.64 R4, [R1+0x2f30] ;  /* 0x002f300001047983 */ /* 0x000ee80000300a00 */
[----:B------:R-:W-:Y:S04]  /*3e1b0*/  STL [R1+0x2f2c], R15 ;  /* 0x002f2c0f01007387 */ /* 0x000fe80000100800 */
[----:B------:R0:W-:Y:S04]  /*3e1c0*/  STL [R1+0x2f28], R13 ;  /* 0x002f280d01007387 */ /* 0x0001e80000100800 */
[----:B------:R-:W4:Y:S04]  /*3e1d0*/  LDL.LU R12, [R1+0x30] ;  /* 0x00003000010c7983 */ /* 0x000f280000300800 */
[----:B0-----:R-:W4:Y:S04]  /*3e1e0*/  LDL.LU R13, [R1+0x34] ;  /* 0x00003400010d7983 */ /* 0x001f280000300800 */
[----:B------:R-:W4:Y:S04]  /*3e1f0*/  LDL.LU R14, [R1+0x38] ;  /* 0x00003800010e7983 */ /* 0x000f280000300800 */
[----:B------:R-:W4:Y:S04]  /*3e200*/  LDL.LU R15, [R1+0x3c] ;  /* 0x00003c00010f7983 */ /* 0x000f280000300800 */
[----:B------:R-:W-:Y:S04]  /*3e210*/  STL.64 [R1+0x2eb8], R26 ;  /* 0x002eb81a01007387 */ /* 0x000fe80000100a00 */
[----:B------:R0:W-:Y:S01]  /*3e220*/  STL.64 [R1+0x2eb0], R24 ;  /* 0x002eb01801007387 */ /* 0x0001e20000100a00 */
[----:B------:R-:W-:-:S03]  /*3e230*/  F2FP.F16.E4M3.UNPACK_B R2, R23.H1 ;  /* 0x00000017ff02723e */ /* 0x000fc600030006ff */
[----:B0-----:R-:W5:Y:S04]  /*3e240*/  LDL.LU R24, [R1+0x20] ;  /* 0x0000200001187983 */ /* 0x001f680000300800 */
[----:B------:R-:W5:Y:S01]  /*3e250*/  LDL.LU R25, [R1+0x24] ;  /* 0x0000240001197983 */ /* 0x000f620000300800 */
[----:B--2---:R-:W-:Y:S02]  /*3e260*/  IMAD.MOV.U32 R26, RZ, RZ, R6 ;  /* 0x000000ffff1a7224 */ /* 0x004fe400078e0006 */
[----:B------:R-:W-:Y:S02]  /*3e270*/  IMAD.MOV.U32 R17, RZ, RZ, R7 ;  /* 0x000000ffff117224 */ /* 0x000fe400078e0007 */
[----:B---3--:R-:W-:Y:S02]  /*3e280*/  IMAD.MOV.U32 R27, RZ, RZ, R4 ;  /* 0x000000ffff1b7224 */ /* 0x008fe400078e0004 */
[----:B------:R-:W-:-:S02]  /*3e290*/  IMAD.MOV.U32 R4, RZ, RZ, R5 ;  /* 0x000000ffff047224 */ /* 0x000fc400078e0005 */
[----:B------:R-:W-:Y:S02]  /*3e2a0*/  IMAD.MOV.U32 R16, RZ, RZ, R5 ;  /* 0x000000ffff107224 */ /* 0x000fe400078e0005 */
[----:B------:R-:W-:Y:S02]  /*3e2b0*/  IMAD.MOV.U32 R5, RZ, RZ, R7 ;  /* 0x000000ffff057224 */ /* 0x000fe400078e0007 */
[----:B------:R-:W-:Y:S02]  /*3e2c0*/  IMAD.MOV.U32 R6, RZ, RZ, R9 ;  /* 0x000000ffff067224 */ /* 0x000fe400078e0009 */
[----:B------:R-:W-:-:S07]  /*3e2d0*/  IMAD.MOV.U32 R7, RZ, RZ, R11 ;  /* 0x000000ffff077224 */ /* 0x000fce00078e000b */
[----:B----4-:R-:W-:Y:S01]  /*3e2e0*/  HMMA.16816.F32 R4, R4, R2, R12 ;  /* 0x000000020404723c */ /* 0x010fe2000000180c */
[----:B------:R-:W2:Y:S04]  /*3e2f0*/  LDL.LU R15, [R1+0x2f2c] ;  /* 0x002f2c00010f7983 */ /* 0x000ea80000300800 */
[----:B------:R-:W3:Y:S01]  /*3e300*/  LDL.LU R13, [R1+0x2f28] ;  /* 0x002f2800010d7983 */ /* 0x000ee20000300800 */
[----:B------:R-:W-:Y:S01]  /*3e310*/  IMAD.MOV.U32 R23, RZ, RZ, R19 ;  /* 0x000000ffff177224 */ /* 0x000fe200078e0013 */
[----:B------:R-:W-:Y:S01]  /*3e320*/  F2FP.F16.E4M3.UNPACK_B R28, R28.H1 ;  /* 0x0000001cff1c723e */ /* 0x000fe200030006ff */
[----:B------:R-:W-:Y:S01]  /*3e330*/  IMAD.MOV.U32 R18, RZ, RZ, R9 ;  /* 0x000000ffff127224 */ /* 0x000fe200078e0009 */
[----:B------:R-:W-:Y:S01]  /*3e340*/  F2FP.F16.E4M3.UNPACK_B R29, R29.H1 ;  /* 0x0000001dff1d723e */ /* 0x000fe200030006ff */
[----:B------:R-:W-:-:S13]  /*3e350*/  IMAD.MOV.U32 R19, RZ, RZ, R11 ;  /* 0x000000ffff137224 */ /* 0x000fda00078e000b */
[----:B------:R5:W-:Y:S01]  /*3e360*/  STL.64 [R1+0x70], R4 ;  /* 0x0000700401007387 */ /* 0x000be20000100a00 */
[----:B------:R-:W-:Y:S02]  /*3e370*/  IMAD.MOV.U32 R14, RZ, RZ, R6 ;  /* 0x000000ffff0e7224 */ /* 0x000fe400078e0006 */
[----:B------:R-:W-:Y:S02]  /*3e380*/  IMAD.MOV.U32 R12, RZ, RZ, R7 ;  /* 0x000000ffff0c7224 */ /* 0x000fe400078e0007 */
[----:B-----5:R-:W-:Y:S01]  /*3e390*/  HMMA.16816.F32 R4, R16, R28, R24 ;  /* 0x0000001c1004723c */ /* 0x020fe20000001818 */
[----:B------:R0:W-:Y:S06]  /*3e3a0*/  STL.64 [R1+0x2ed0], R2 ;  /* 0x002ed00201007387 */ /* 0x0001ec0000100a00 */
[----:B------:R-:W-:-:S02]  /*3e3b0*/  IMAD.MOV.U32 R19, RZ, RZ, R21 ;  /* 0x000000ffff137224 */ /* 0x000fc400078e0015 */
[----:B0-----:R-:W-:Y:S02]  /*3e3c0*/  IMAD.MOV.U32 R3, RZ, RZ, R23 ;  /* 0x000000ffff037224 */ /* 0x001fe400078e0017 */
[----:B--2---:R-:W-:Y:S02]  /*3e3d0*/  IMAD.MOV.U32 R18, RZ, RZ, R15 ;  /* 0x000000ffff127224 */ /* 0x004fe400078e000f */
[----:B---3--:R-:W-:Y:S02]  /*3e3e0*/  IMAD.MOV.U32 R2, RZ, RZ, R13 ;  /* 0x000000ffff027224 */ /* 0x008fe400078e000d */
[----:B------:R-:W2:Y:S04]  /*3e3f0*/  LDL.LU R13, [R1+0x2f24] ;  /* 0x002f2400010d7983 */ /* 0x000ea80000300800 */
[----:B------:R-:W3:Y:S04]  /*3e400*/  LDL.LU R23, [R1+0x2f20] ;  /* 0x002f200001177983 */ /* 0x000ee80000300800 */
[----:B------:R-:W4:Y:S04]  /*3e410*/  LDL.LU R15, [R1+0x2f1c] ;  /* 0x002f1c00010f7983 */ /* 0x000f280000300800 */
[----:B------:R-:W-:Y:S04]  /*3e420*/  STL.64 [R1+0x20], R4 ;  /* 0x0000200401007387 */ /* 0x000fe80000100a00 */
[----:B------:R-:W-:Y:S04]  /*3e430*/  STL.64 [R1+0x28], R6 ;  /* 0x0000280601007387 */ /* 0x000fe80000100a00 */
[----:B------:R-:W5:Y:S04]  /*3e440*/  LDL.LU R21, [R1+0x2f18] ;  /* 0x002f180001157983 */ /* 0x000f680000300800 */
[----:B------:R-:W2:Y:S04]  /*3e450*/  LDL R26, [R1+0x1b0] ;  /* 0x0001b000011a7983 */ /* 0x000ea80000100800 */
[----:B------:R-:W2:Y:S04]  /*3e460*/  LDL R27, [R1+0x1b4] ;  /* 0x0001b400011b7983 */ /* 0x000ea80000100800 */
[----:B------:R-:W3:Y:S04]  /*3e470*/  LDL R24, [R1+0x1c0] ;  /* 0x0001c00001187983 */ /* 0x000ee80000100800 */
[----:B------:R-:W3:Y:S04]  /*3e480*/  LDL R25, [R1+0x1c4] ;  /* 0x0001c40001197983 */ /* 0x000ee80000100800 */
[----:B--2---:R-:W-:Y:S04]  /*3e490*/  STL.64 [R1+0x2ec8], R26 ;  /* 0x002ec81a01007387 */ /* 0x004fe80000100a00 */
[----:B---3--:R0:W-:Y:S02]  /*3e4a0*/  STL.64 [R1+0x2ec0], R24 ;  /* 0x002ec01801007387 */ /* 0x0081e40000100a00 */
[----:B0-----:R-:W-:-:S02]  /*3e4b0*/  IMAD.MOV.U32 R24, RZ, RZ, R23 ;  /* 0x000000ffff187224 */ /* 0x001fc400078e0017 */
[----:B------:R-:W2:Y:S01]  /*3e4c0*/  LDL.LU R23, [R1+0x2f14] ;  /* 0x002f140001177983 */ /* 0x000ea20000300800 */
[----:B------:R-:W-:-:S03]  /*3e4d0*/  IMAD.MOV.U32 R25, RZ, RZ, R13 ;  /* 0x000000ffff197224 */ /* 0x000fc600078e000d */
[----:B------:R-:W3:Y:S01]  /*3e4e0*/  LDL.LU R13, [R1+0x2f10] ;  /* 0x002f1000010d7983 */ /* 0x000ee20000300800 */
[----:B------:R-:W-:Y:S02]  /*3e4f0*/  IMAD.MOV.U32 R26, RZ, RZ, R8 ;  /* 0x000000ffff1a7224 */ /* 0x000fe400078e0008 */
[----:B------:R-:W-:Y:S01]  /*3e500*/  IMAD.MOV.U32 R27, RZ, RZ, R10 ;  /* 0x000000ffff1b7224 */ /* 0x000fe200078e000a */
[----:B------:R-:W3:Y:S04]  /*3e510*/  LDL.LU R8, [R1+0x2f0c] ;  /* 0x002f0c0001087983 */ /* 0x000ee80000300800 */
[----:B------:R-:W3:Y:S04]  /*3e520*/  LDL.LU R10, [R1+0x2f08] ;  /* 0x002f0800010a7983 */ /* 0x000ee80000300800 */
[----:B------:R4:W-:Y:S04]  /*3e530*/  STL.64 [R1+0x2ee0], R26 ;  /* 0x002ee01a01007387 */ /* 0x0009e80000100a00 */
[----:B------:R5:W-:Y:S01]  /*3e540*/  STL.64 [R1+0x2ed8], R24 ;  /* 0x002ed81801007387 */ /* 0x000be20000100a00 */
[----:B----4-:R-:W-:-:S02]  /*3e550*/  IMAD.MOV.U32 R27, RZ, RZ, R15 ;  /* 0x000000ffff1b7224 */ /* 0x010fc400078e000f */
[----:B-----5:R-:W-:Y:S02]  /*3e560*/  IMAD.MOV.U32 R24, RZ, RZ, R21 ;  /* 0x000000ffff187224 */ /* 0x020fe400078e0015 */
[----:B------:R-:W4:Y:S01]  /*3e570*/  LDL.LU R21, [R1+0x2f04] ;  /* 0x002f040001157983 */ /* 0x000f220000300800 */
[----:B--2---:R-:W-:-:S03]  /*3e580*/  IMAD.MOV.U32 R25, RZ, RZ, R23 ;  /* 0x000000ffff197224 */ /* 0x004fc600078e0017 */
[----:B------:R-:W2:Y:S01]  /*3e590*/  LDL.LU R23, [R1+0x2f00] ;  /* 0x002f000001177983 */ /* 0x000ea20000300800 */
[----:B---3--:R-:W-:-:S03]  /*3e5a0*/  IMAD.MOV.U32 R26, RZ, RZ, R13 ;  /* 0x000000ffff1a7224 */ /* 0x008fc600078e000d */
[----:B------:R-:W3:Y:S04]  /*3e5b0*/  LDL.LU R13, [R1+0x2efc] ;  /* 0x002efc00010d7983 */ /* 0x000ee80000300800 */
[----:B------:R-:W5:Y:S04]  /*3e5c0*/  LDL.LU R15, [R1+0x2ef8] ;  /* 0x002ef800010f7983 */ /* 0x000f680000300800 */
[----:B------:R-:W-:Y:S04]  /*3e5d0*/  STL.64 [R1+0x2ef0], R26 ;  /* 0x002ef01a01007387 */ /* 0x000fe80000100a00 */
[----:B------:R0:W-:Y:S04]  /*3e5e0*/  STL.64 [R1+0x2ee8], R24 ;  /* 0x002ee81801007387 */ /* 0x0001e80000100a00 */
[----:B0-----:R-:W5:Y:S04]  /*3e5f0*/  LDL.LU R24, [R1+0x80] ;  /* 0x0000800001187983 */ /* 0x001f680000300800 */
[----:B------:R-:W5:Y:S01]  /*3e600*/  LDL.LU R25, [R1+0x84] ;  /* 0x0000840001197983 */ /* 0x000f620000300800 */
[----:B------:R-:W-:-:S02]  /*3e610*/  IMAD.MOV.U32 R26, RZ, RZ, R10 ;  /* 0x000000ffff1a7224 */ /* 0x000fc400078e000a */
[----:B------:R-:W-:Y:S02]  /*3e620*/  IMAD.MOV.U32 R27, RZ, RZ, R8 ;  /* 0x000000ffff1b7224 */ /* 0x000fe400078e0008 */
[----:B----4-:R-:W-:Y:S02]  /*3e630*/  IMAD.MOV.U32 R4, RZ, RZ, R21 ;  /* 0x000000ffff047224 */ /* 0x010fe400078e0015 */
[----:B--2---:R-:W-:Y:S02]  /*3e640*/  IMAD.MOV.U32 R5, RZ, RZ, R23 ;  /* 0x000000ffff057224 */ /* 0x004fe400078e0017 */
[----:B---3--:R-:W-:Y:S02]  /*3e650*/  IMAD.MOV.U32 R6, RZ, RZ, R13 ;  /* 0x000000ffff067224 */ /* 0x008fe400078e000d */
[----:B-----5:R-:W-:-:S07]  /*3e660*/  IMAD.MOV.U32 R7, RZ, RZ, R15 ;  /* 0x000000ffff077224 */ /* 0x020fce00078e000f */
[----:B------:R-:W-:Y:S01]  /*3e670*/  HMMA.16816.F32 R4, R4, R18, R24 ;  /* 0x000000120404723c */ /* 0x000fe20000001818 */
[----:B------:R-:W2:Y:S04]  /*3e680*/  LDL.LU.64 R26, [R1+0x2ef0] ;  /* 0x002ef000011a7983 */ /* 0x000ea80000300a00 */
[----:B------:R-:W2:Y:S01]  /*3e690*/  LDL.LU.64 R24, [R1+0x2ee8] ;  /* 0x002ee80001187983 */ /* 0x000ea20000300a00 */
[----:B------:R-:W-:Y:S02]  /*3e6a0*/  IMAD.MOV.U32 R8, RZ, RZ, R21 ;  /* 0x000000ffff087224 */ /* 0x000fe400078e0015 */
[----:B------:R-:W-:Y:S02]  /*3e6b0*/  IMAD.MOV.U32 R9, RZ, RZ, R23 ;  /* 0x000000ffff097224 */ /* 0x000fe400078e0017 */
[----:B------:R-:W-:-:S02]  /*3e6c0*/  IMAD.MOV.U32 R10, RZ, RZ, R13 ;  /* 0x000000ffff0a7224 */ /* 0x000fc400078e000d */
[----:B------:R-:W-:-:S12]  /*3e6d0*/  IMAD.MOV.U32 R11, RZ, RZ, R15 ;  /* 0x000000ffff0b7224 */ /* 0x000fd800078e000f */
[----:B------:R-:W-:Y:S02]  /*3e6e0*/  IMAD.MOV.U32 R19, RZ, RZ, R4 ;  /* 0x000000ffff137224 */ /* 0x000fe400078e0004 */
[----:B------:R-:W3:Y:S01]  /*3e6f0*/  LDL.LU R4, [R1] ;  /* 0x0000000001047983 */ /* 0x000ee20000300800 */
[----:B--2---:R-:W-:Y:S03]  /*3e700*/  HMMA.16816.F32 R8, R8, R2, R24 ;  /* 0x000000020808723c */ /* 0x004fe60000001818 */
[----:B------:R-:W2:Y:S04]  /*3e710*/  LDL.LU.64 R26, [R1+0x2ee0] ;  /* 0x002ee000011a7983 */ /* 0x000ea80000300a00 */
[----:B------:R-:W2:Y:S04]  /*3e720*/  LDL.LU.64 R24, [R1+0x2ed8] ;  /* 0x002ed80001187983 */ /* 0x000ea80000300a00 */
[----:B------:R-:W2:Y:S01]  /*3e730*/  LDL.LU.64 R2, [R1+0x2ed0] ;  /* 0x002ed00001027983 */ /* 0x000ea20000300a00 */
[----:B------:R-:W-:-:S02]  /*3e740*/  IMAD.MOV.U32 R17, RZ, RZ, R6 ;  /* 0x000000ffff117224 */ /* 0x000fc400078e0006 */
[----:B------:R-:W-:Y:S02]  /*3e750*/  IMAD.MOV.U32 R6, RZ, RZ, R20 ;  /* 0x000000ffff067224 */ /* 0x000fe400078e0014 */
[----:B------:R-:W-:Y:S02]  /*3e760*/  IMAD.MOV.U32 R18, RZ, RZ, R5 ;  /* 0x000000ffff127224 */ /* 0x000fe400078e0005 */
[----:B------:R-:W-:Y:S02]  /*3e770*/  IMAD.MOV.U32 R20, RZ, RZ, R21 ;  /* 0x000000ffff147224 */ /* 0x000fe400078e0015 */
[----:B------:R-:W-:Y:S02]  /*3e780*/  IMAD.MOV.U32 R5, RZ, RZ, R22 ;  /* 0x000000ffff057224 */ /* 0x000fe400078e0016 */
[----:B------:R-:W-:Y:S01]  /*3e790*/  IMAD.MOV.U32 R16, RZ, RZ, R7 ;  /* 0x000000ffff107224 */ /* 0x000fe200078e0007 */
[----:B------:R0:W-:Y:S01]  /*3e7a0*/  STL.64 [R1+0x10], R8 ;  /* 0x0000100801007387 */ /* 0x0001e20000100a00 */
[----:B------:R-:W-:-:S02]  /*3e7b0*/  IMAD.MOV.U32 R22, RZ, RZ, R13 ;  /* 0x000000ffff167224 */ /* 0x000fc400078e000d */
[----:B------:R-:W-:Y:S02]  /*3e7c0*/  IMAD.MOV.U32 R7, RZ, RZ, R0 ;  /* 0x000000ffff077224 */ /* 0x000fe400078e0000 */
[----:B------:R-:W-:Y:S02]  /*3e7d0*/  IMAD.MOV.U32 R0, RZ, RZ, R11 ;  /* 0x000000ffff007224 */ /* 0x000fe400078e000b */
[----:B0-----:R-:W-:Y:S02]  /*3e7e0*/  IMAD.MOV.U32 R8, RZ, RZ, R21 ;  /* 0x000000ffff087224 */ /* 0x001fe400078e0015 */
[--C-:B------:R-:W-:Y:S02]  /*3e7f0*/  IMAD.MOV.U32 R21, RZ, RZ, R23.reuse ;  /* 0x000000ffff157224 */ /* 0x100fe400078e0017 */
[----:B------:R-:W-:Y:S02]  /*3e800*/  IMAD.MOV.U32 R9, RZ, RZ, R23 ;  /* 0x000000ffff097224 */ /* 0x000fe400078e0017 */
[----:B------:R-:W-:Y:S01]  /*3e810*/  IMAD.MOV.U32 R23, RZ, RZ, R15 ;  /* 0x000000ffff177224 */ /* 0x000fe200078e000f */
[----:B------:R0:W-:Y:S04]  /*3e820*/  STL [R1+0x18], R10 ;  /* 0x0000180a01007387 */ /* 0x0001e80000100800 */
[----:B------:R1:W-:Y:S02]  /*3e830*/  STL [R1+0x2ea0], R0 ;  /* 0x002ea00001007387 */ /* 0x0003e40000100800 */
[----:B--2---:R-:W-:Y:S02]  /*3e840*/  HMMA.16816.F32 R20, R20, R2, R24 ;  /* 0x000000021414723c */ /* 0x004fe40000001818 */
[----:B------:R-:W2:Y:S04]  /*3e850*/  LDL.LU.64 R26, [R1+0x2ec8] ;  /* 0x002ec800011a7983 */ /* 0x000ea80000300a00 */
[----:B------:R-:W4:Y:S01]  /*3e860*/  LDL.LU.64 R24, [R1+0x2ec0] ;  /* 0x002ec00001187983 */ /* 0x000f220000300a00 */
[----:B0-----:R-:W-:-:S02]  /*3e870*/  IMAD.MOV.U32 R10, RZ, RZ, R13 ;  /* 0x000000ffff0a7224 */ /* 0x001fc400078e000d */
[----:B------:R-:W-:Y:S01]  /*3e880*/  IMAD.MOV.U32 R11, RZ, RZ, R15 ;  /* 0x000000ffff0b7224 */ /* 0x000fe200078e000f */
[----:B-1----:R-:W5:Y:S06]  /*3e890*/  LDL.LU R0, [R1+0xb8] ;  /* 0x0000b80001007983 */ /* 0x002f6c0000300800 */
[----:B---3--:R-:W-:Y:S07]  /*3e8a0*/  HMMA.16816.F32 R8, R8, R28, R4 ;  /* 0x0000001c0808723c */ /* 0x008fee0000001804 */
[----:B------:R0:W-:Y:S04]  /*3e8b0*/  STL.64 [R1+0x2e88], R22 ;  /* 0x002e881601007387 */ /* 0x0001e80000100a00 */
[----:B------:R1:W-:-:S12]  /*3e8c0*/  STL.64 [R1+0x2e80], R20 ;  /* 0x002e801401007387 */ /* 0x0003d80000100a00 */
[----:B------:R-:W-:Y:S04]  /*3e8d0*/  STL [R1+0x2e7c], R8 ;  /* 0x002e7c0801007387 */ /* 0x000fe80000100800 */
[----:B------:R-:W-:Y:S04]  /*3e8e0*/  STL [R1+0x2e78], R9 ;  /* 0x002e780901007387 */ /* 0x000fe80000100800 */
[----:B------:R-:W-:Y:S01]  /*3e8f0*/  STL [R1+0x2e74], R10 ;  /* 0x002e740a01007387 */ /* 0x000fe20000100800 */
[----:B0-----:R-:W-:-:S03]  /*3e900*/  IMAD.MOV.U32 R22, RZ, RZ, R17 ;  /* 0x000000ffff167224 */ /* 0x001fc600078e0011 */
[----:B------:R-:W-:Y:S01]  /*3e910*/  STL [R1+0x2e70], R11 ;  /* 0x002e700b01007387 */ /* 0x000fe20000100800 */
[----:B------:R-:W-:-:S03]  /*3e920*/  IMAD.MOV.U32 R23, RZ, RZ, R16 ;  /* 0x000000ffff177224 */ /* 0x000fc600078e0010 */
[----:B------:R-:W3:Y:S01]  /*3e930*/  LDL.LU R28, [R1+0x1a0] ;  /* 0x0001a000011c7983 */ /* 0x000ee20000300800 */
[----:B-1----:R-:W-:-:S03]  /*3e940*/  IMAD.MOV.U32 R20, RZ, RZ, R19 ;  /* 0x000000ffff147224 */ /* 0x002fc600078e0013 */
[----:B------:R-:W3:Y:S01]  /*3e950*/  LDL.LU R29, [R1+0x1a4] ;  /* 0x0001a400011d7983 */ /* 0x000ee20000300800 */
[----:B------:R-:W-:Y:S01]  /*3e960*/  IMAD.MOV.U32 R21, RZ, RZ, R18 ;  /* 0x000000ffff157224 */ /* 0x000fe200078e0012 */
[----:B--2---:R-:W-:Y:S02]  /*3e970*/  F2FP.F16.E4M3.UNPACK_B R4, R26 ;  /* 0x0000001aff04723e */ /* 0x004fe400020006ff */
[----:B----4-:R-:W-:Y:S02]  /*3e980*/  F2FP.F16.E4M3.UNPACK_B R2, R24 ;  /* 0x00000018ff02723e */ /* 0x010fe400020006ff */
[----:B------:R-:W-:Y:S01]  /*3e990*/  F2FP.F16.E4M3.UNPACK_B R3, R25 ;  /* 0x00000019ff03723e */ /* 0x000fe200020006ff */
[----:B------:R-:W2:Y:S01]  /*3e9a0*/  LDL.LU R24, [R1+0x50] ;  /* 0x0000500001187983 */ /* 0x000ea20000300800 */
[----:B------:R-:W-:-:S03]  /*3e9b0*/  F2FP.F16.E4M3.UNPACK_B R5, R27 ;  /* 0x0000001bff05723e */ /* 0x000fc600020006ff */
[----:B------:R-:W2:Y:S04]  /*3e9c0*/  LDL.LU R25, [R1+0x54] ;  /* 0x0000540001197983 */ /* 0x000ea80000300800 */
[----:B------:R-:W2:Y:S04]  /*3e9d0*/  LDL.LU R26, [R1+0x58] ;  /* 0x00005800011a7983 */ /* 0x000ea80000300800 */
[----:B------:R-:W2:Y:S04]  /*3e9e0*/  LDL.LU R27, [R1+0x5c] ;  /* 0x00005c00011b7983 */ /* 0x000ea80000300800 */
[----:B------:R-:W4:Y:S04]  /*3e9f0*/  LDL R6, [R1+0x190] ;  /* 0x0001900001067983 */ /* 0x000f280000100800 */
[----:B------:R-:W3:Y:S04]  /*3ea00*/  LDL R7, [R1+0x194] ;  /* 0x0001940001077983 */ /* 0x000ee80000100800 */
[----:B------:R-:W-:Y:S04]  /*3ea10*/  STL.64 [R1+0x2e98], R22 ;  /* 0x002e981601007387 */ /* 0x000fe80000100a00 */
[----:B------:R0:W-:Y:S04]  /*3ea20*/  STL.64 [R1+0x2e90], R20 ;  /* 0x002e901401007387 */ /* 0x0001e80000100a00 */
[----:B0-----:R-:W3:Y:S04]  /*3ea30*/  LDL.LU R20, [R1+0x70] ;  /* 0x0000700001147983 */ /* 0x001ee80000300800 */
[----:B------:R-:W3:Y:S04]  /*3ea40*/  LDL.LU R21, [R1+0x74] ;  /* 0x0000740001157983 */ /* 0x000ee80000300800 */
[----:B------:R-:W5:Y:S04]  /*3ea50*/  LDL.LU R8, [R1+0xd0] ;  /* 0x0000d00001087983 */ /* 0x000f680000300800 */
[----:B-----5:R0:W-:Y:S04]  /*3ea60*/  STL [R1+0x2ea4], R8 ;  /* 0x002ea40801007387 */ /* 0x0201e80000100800 */
[----:B0-----:R-:W5:Y:S04]  /*3ea70*/  LDL.LU R8, [R1+0xb0] ;  /* 0x0000b00001087983 */ /* 0x001f680000300800 */
[----:B------:R-:W2:Y:S04]  /*3ea80*/  LDL.LU R9, [R1+0xd8] ;  /* 0x0000d80001097983 */ /* 0x000ea80000300800 */
[----:B--2---:R0:W-:Y:S04]  /*3ea90*/  STL [R1+0x2ea8], R9 ;  /* 0x002ea80901007387 */ /* 0x0041e80000100800 */
[----:B0-----:R-:W2:Y:S04]  /*3eaa0*/  LDL.LU R9, [R1+0xa8] ;  /* 0x0000a80001097983 */ /* 0x001ea80000300800 */
[----:B------:R-:W4:Y:S04]  /*3eab0*/  LDL.LU R10, [R1+0xf0] ;  /* 0x0000f000010a7983 */ /* 0x000f280000300800 */
[----:B----4-:R0:W-:Y:S04]  /*3eac0*/  STL [R1+0x2eac], R10 ;  /* 0x002eac0a01007387 */ /* 0x0101e80000100800 */
[----:B0-----:R-:W4:Y:S01]  /*3ead0*/  LDL.LU R10, [R1+0xa0] ;  /* 0x0000a000010a7983 */ /* 0x001f220000300800 */
[----:B------:R-:W-:-:S02]  /*3eae0*/  IMAD.MOV.U32 R22, RZ, RZ, R14 ;  /* 0x000000ffff167224 */ /* 0x000fc400078e000e */
[----:B------:R-:W-:Y:S01]  /*3eaf0*/  IMAD.MOV.U32 R23, RZ, RZ, R12 ;  /* 0x000000ffff177224 */ /* 0x000fe200078e000c */
[----:B------:R-:W3:Y:S01]  /*3eb00*/  LDL.LU R11, [R1+0xf8] ;  /* 0x0000f800010b7983 */ /* 0x000ee20000300800 */
[----:B--2---:R-:W-:Y:S02]  /*3eb10*/  IMAD.MOV.U32 R13, RZ, RZ, R9 ;  /* 0x000000ffff0d7224 */ /* 0x004fe400078e0009 */
[----:B-----5:R-:W-:Y:S02]  /*3eb20*/  IMAD.MOV.U32 R14, RZ, RZ, R8 ;  /* 0x000000ffff0e7224 */ /* 0x020fe400078e0008 */
[----:B------:R-:W-:Y:S02]  /*3eb30*/  IMAD.MOV.U32 R15, RZ, RZ, R0 ;  /* 0x000000ffff0f7224 */ /* 0x000fe400078e0000 */
[----:B----4-:R-:W-:-:S07]  /*3eb40*/  IMAD.MOV.U32 R12, RZ, RZ, R10 ;  /* 0x000000ffff0c7224 */ /* 0x010fce00078e000a */
[----:B------:R-:W-:Y:S01]  /*3eb50*/  HMMA.16816.F32 R12, R12, R2, R24 ;  /* 0x000000020c0c723c */ /* 0x000fe20000001818 */
[----:B------:R-:W2:Y:S04]  /*3eb60*/  LDL.LU.64 R26, [R1+0x2eb8] ;  /* 0x002eb800011a7983 */ /* 0x000ea80000300a00 */
[----:B------:R-:W2:Y:S01]  /*3eb70*/  LDL.LU.64 R24, [R1+0x2eb0] ;  /* 0x002eb00001187983 */ /* 0x000ea20000300a00 */
[----:B------:R-:W-:Y:S02]  /*3eb80*/  IMAD.MOV.U32 R16, RZ, RZ, R10 ;  /* 0x000000ffff107224 */ /* 0x000fe400078e000a */
[----:B------:R-:W-:Y:S02]  /*3eb90*/  IMAD.MOV.U32 R17, RZ, RZ, R9 ;  /* 0x000000ffff117224 */ /* 0x000fe400078e0009 */
[----:B------:R-:W-:-:S02]  /*3eba0*/  IMAD.MOV.U32 R18, RZ, RZ, R8 ;  /* 0x000000ffff127224 */ /* 0x000fc400078e0008 */
[----:B------:R-:W-:Y:S01]  /*3ebb0*/  IMAD.MOV.U32 R19, RZ, RZ, R0 ;  /* 0x000000ffff137224 */ /* 0x000fe200078e0000 */
[----:B------:R-:W-:Y:S02]  /*3ebc0*/  F2FP.F16.E4M3.UNPACK_B R6, R6 ;  /* 0x00000006ff06723e */ /* 0x000fe400020006ff */
[----:B---3--:R-:W-:-:S08]  /*3ebd0*/  F2FP.F16.E4M3.UNPACK_B R7, R7 ;  /* 0x00000007ff07723e */ /* 0x008fd000020006ff */
[----:B------:R0:W-:Y:S04]  /*3ebe0*/  STL.64 [R1+0x50], R12 ;  /* 0x0000500c01007387 */ /* 0x0001e80000100a00 */
[----:B------:R1:W-:Y:S01]  /*3ebf0*/  STL.64 [R1+0x58], R14 ;  /* 0x0000580e01007387 */ /* 0x0003e20000100a00 */
[----:B0-----:R-:W-:Y:S02]  /*3ec00*/  IMAD.MOV.U32 R12, RZ, RZ, R10 ;  /* 0x000000ffff0c7224 */ /* 0x001fe400078e000a */
[----:B------:R-:W-:Y:S02]  /*3ec10*/  IMAD.MOV.U32 R13, RZ, RZ, R9 ;  /* 0x000000ffff0d7224 */ /* 0x000fe400078e0009 */
[----:B-1----:R-:W-:Y:S02]  /*3ec20*/  IMAD.MOV.U32 R14, RZ, RZ, R8 ;  /* 0x000000ffff0e7224 */ /* 0x002fe400078e0008 */
[----:B------:R-:W-:-:S07]  /*3ec30*/  IMAD.MOV.U32 R15, RZ, RZ, R0 ;  /* 0x000000ffff0f7224 */ /* 0x000fce00078e0000 */
[----:B------:R-:W-:Y:S06]  /*3ec40*/  HMMA.16816.F32 R12, R12, R6, R20 ;  /* 0x000000060c0c723c */ /* 0x000fec0000001814 */
[----:B--2---:R-:W-:-:S15]  /*3ec50*/  HMMA.16816.F32 R16, R16, R4, R24 ;  /* 0x000000041010723c */ /* 0x004fde0000001818 */
[----:B------:R-:W-:-:S08]  /*3ec60*/  NOP ;  /* 0x0000000000007918 */ /* 0x000fd00000000000 */
[----:B------:R0:W-:Y:S01]  /*3ec70*/  STL.64 [R1+0x40], R16 ;  /* 0x0000401001007387 */ /* 0x0001e20000100a00 */
[----:B------:R-:W-:-:S03]  /*3ec80*/  IMAD.MOV.U32 R27, RZ, RZ, R18 ;  /* 0x000000ffff1b7224 */ /* 0x000fc600078e0012 */
[----:B------:R-:W-:Y:S01]  /*3ec90*/  STL [R1+0x2e68], R28 ;  /* 0x002e681c01007387 */ /* 0x000fe20000100800 */
[----:B------:R-:W-:-:S03]  /*3eca0*/  IMAD.MOV.U32 R26, RZ, RZ, R19 ;  /* 0x000000ffff1a7224 */ /* 0x000fc600078e0013 */
[----:B------:R-:W-:Y:S01]  /*3ecb0*/  STL [R1+0x2e6c], R29 ;  /* 0x002e6c1d01007387 */ /* 0x000fe20000100800 */
[----:B------:R-:W-:Y:S02]  /*3ecc0*/  IMAD.MOV.U32 R18, RZ, RZ, R8 ;  /* 0x000000ffff127224 */ /* 0x000fe400078e0008 */
[----:B0-----:R-:W-:Y:S02]  /*3ecd0*/  IMAD.MOV.U32 R16, RZ, RZ, R10 ;  /* 0x000000ffff107224 */ /* 0x001fe400078e000a */
[----:B------:R-:W2:Y:S01]  /*3ece0*/  LDL.LU R10, [R1+0x2eac] ;  /* 0x002eac00010a7983 */ /* 0x000ea20000300800 */
[----:B------:R-:W-:Y:S02]  /*3ecf0*/  IMAD.MOV.U32 R17, RZ, RZ, R9 ;  /* 0x000000ffff117224 */ /* 0x000fe400078e0009 */
[----:B------:R-:W-:Y:S01]  /*3ed00*/  IMAD.MOV.U32 R19, RZ, RZ, R0 ;  /* 0x000000ffff137224 */ /* 0x000fe200078e0000 */
[----:B------:R-:W3:Y:S04]  /*3ed10*/  LDL.LU R9, [R1+0x2ea8] ;  /* 0x002ea80001097983 */ /* 0x000ee80000300800 */
[----:B------:R-:W4:Y:S04]  /*3ed20*/  LDL.LU R8, [R1+0x2ea4] ;  /* 0x002ea40001087983 */ /* 0x000f280000300800 */
[----:B------:R-:W5:Y:S04]  /*3ed30*/  LDL.LU R0, [R1+0x2ea0] ;  /* 0x002ea00001007983 */ /* 0x000f680000300800 */
[----:B------:R-:W5:Y:S04]  /*3ed40*/  LDL.LU.64 R22, [R1+0x2e98] ;  /* 0x002e980001167983 */ /* 0x000f680000300a00 */
[----:B------:R-:W5:Y:S04]  /*3ed50*/  LDL.LU.64 R20, [R1+0x2e90] ;  /* 0x002e900001147983 */ /* 0x000f680000300a00 */
[----:B------:R0:W-:Y:S04]  /*3ed60*/  STL.64 [R1+0x80], R12 ;  /* 0x0000800c01007387 */ /* 0x0001e80000100a00 */
[----:B------:R1:W-:Y:S04]  /*3ed70*/  STL.64 [R1+0x88], R14 ;  /* 0x0000880e01007387 */ /* 0x0003e80000100a00 */
[----:B0-----:R-:W2:Y:S04]  /*3ed80*/  LDL.LU R12, [R1+0x20] ;  /* 0x00002000010c7983 */ /* 0x001ea80000300800 */
[----:B------:R-:W2:Y:S04]  /*3ed90*/  LDL.LU R13, [R1+0x24] ;  /* 0x00002400010d7983 */ /* 0x000ea80000300800 */
[----:B-1----:R-:W2:Y:S04]  /*3eda0*/  LDL.LU R14, [R1+0x28] ;  /* 0x00002800010e7983 */ /* 0x002ea80000300800 */
[----:B------:R-:W2:Y:S01]  /*3edb0*/  LDL.LU R15, [R1+0x2c] ;  /* 0x00002c00010f7983 */ /* 0x000ea20000300800 */
[----:B------:R-:W-:-:S02]  /*3edc0*/  F2FP.F16.E4M3.UNPACK_B R24, R28 ;  /* 0x0000001cff18723e */ /* 0x000fc400020006ff */
[----:B------:R-:W-:-:S07]  /*3edd0*/  F2FP.F16.E4M3.UNPACK_B R25, R29 ;  /* 0x0000001dff19723e */ /* 0x000fce00020006ff */
[----:B--2---:R-:W-:Y:S07]  /*3ede0*/  HMMA.16816.F32 R16, R16, R24, R12 ;  /* 0x000000181010723c */ /* 0x004fee000000180c */
[----:B----4-:R-:W-:Y:S02]  /*3edf0*/  IMAD.MOV.U32 R12, RZ, RZ, R8 ;  /* 0x000000ffff0c7224 */ /* 0x010fe400078e0008 */
[----:B---3--:R-:W-:Y:S02]  /*3ee00*/  IMAD.MOV.U32 R13, RZ, RZ, R9 ;  /* 0x000000ffff0d7224 */ /* 0x008fe400078e0009 */
[----:B------:R-:W-:-:S02]  /*3ee10*/  IMAD.MOV.U32 R14, RZ, RZ, R10 ;  /* 0x000000ffff0e7224 */ /* 0x000fc400078e000a */
[----:B------:R-:W-:-:S07]  /*3ee20*/  IMAD.MOV.U32 R15, RZ, RZ, R11 ;  /* 0x000000ffff0f7224 */ /* 0x000fce00078e000b */
[----:B-----5:R-:W-:Y:S03]  /*3ee30*/  HMMA.16816.F32 R12, R12, R2, R20 ;  /* 0x000000020c0c723c */ /* 0x020fe60000001814 */
[----:B------:R-:W-:Y:S04]  /*3ee40*/  STL.64 [R1+0x70], R16 ;  /* 0x0000701001007387 */ /* 0x000fe80000100a00 */
[----:B------:R-:W-:Y:S04]  /*3ee50*/  STL.64 [R1+0x78], R18 ;  /* 0x0000781201007387 */ /* 0x000fe80000100a00 */
[----:B------:R-:W2:Y:S04]  /*3ee60*/  LDL.LU.64 R22, [R1+0x2e88] ;  /* 0x002e880001167983 */ /* 0x000ea80000300a00 */
[----:B------:R-:W2:Y:S08]  /*3ee70*/  LDL.LU.64 R20, [R1+0x2e80] ;  /* 0x002e800001147983 */ /* 0x000eb00000300a00 */
[----:B------:R0:W-:Y:S01]  /*3ee80*/  STL.64 [R1+0x60], R12 ;  /* 0x0000600c01007387 */ /* 0x0001e20000100a00 */
[----:B------:R-:W-:-:S03]  /*3ee90*/  IMAD.MOV.U32 R29, RZ, RZ, R14 ;  /* 0x000000ffff1d7224 */ /* 0x000fc600078e000e */
[----:B0-----:R-:W3:Y:S04]  /*3eea0*/  LDL.LU R12, [R1+0x10] ;  /* 0x00001000010c7983 */ /* 0x001ee80000300800 */
[----:B------:R-:W3:Y:S04]  /*3eeb0*/  LDL.LU R13, [R1+0x14] ;  /* 0x00001400010d7983 */ /* 0x000ee80000300800 */
[----:B------:R-:W3:Y:S01]  /*3eec0*/  LDL.LU R14, [R1+0x18] ;  /* 0x00001800010e7983 */ /* 0x000ee20000300800 */
[----:B------:R-:W-:Y:S02]  /*3eed0*/  IMAD.MOV.U32 R28, RZ, RZ, R15 ;  /* 0x000000ffff1c7224 */ /* 0x000fe400078e000f */
[----:B------:R-:W-:Y:S01]  /*3eee0*/  IMAD.MOV.U32 R16, RZ, RZ, R8 ;  /* 0x000000ffff107224 */ /* 0x000fe200078e0008 */
[----:B------:R-:W4:Y:S01]  /*3eef0*/  LDL.LU R2, [R1+0x1b0] ;  /* 0x0001b00001027983 */ /* 0x000f220000300800 */
[----:B------:R-:W-:-:S02]  /*3ef00*/  IMAD.MOV.U32 R17, RZ, RZ, R9 ;  /* 0x000000ffff117224 */ /* 0x000fc400078e0009 */
[----:B------:R-:W-:Y:S01]  /*3ef10*/  IMAD.MOV.U32 R18, RZ, RZ, R10 ;  /* 0x000000ffff127224 */ /* 0x000fe200078e000a */
[----:B------:R-:W5:Y:S01]  /*3ef20*/  LDL.LU R3, [R1+0x1b4] ;  /* 0x0001b40001037983 */ /* 0x000f620000300800 */
[----:B------:R-:W-:Y:S02]  /*3ef30*/  IMAD.MOV.U32 R19, RZ, RZ, R11 ;  /* 0x000000ffff137224 */ /* 0x000fe400078e000b */
[----:B------:R-:W-:Y:S02]  /*3ef40*/  IMAD.MOV.U32 R15, RZ, RZ, R0 ;  /* 0x000000ffff0f7224 */ /* 0x000fe400078e0000 */
[----:B------:R-:W4:Y:S05]  /*3ef50*/  LDL.LU R0, [R1+0xbc] ;  /* 0x0000bc0001007983 */ /* 0x000f2a0000300800 */
[----:B---3--:R-:W-:Y:S01]  /*3ef60*/  HMMA.16816.F32 R12, R16, R4, R12 ;  /* 0x00000004100c723c */ /* 0x008fe2000000180c */
[----:B------:R-:W3:Y:S04]  /*3ef70*/  LDL.LU R4, [R1+0x1c0] ;  /* 0x0001c00001047983 */ /* 0x000ee80000300800 */
[----:B------:R-:W5:-:S15]  /*3ef80*/  LDL.LU R5, [R1+0x1c4] ;  /* 0x0001c40001057983 */ /* 0x000f5e0000300800 */
[----:B------:R-:W-:-:S03]  /*3ef90*/  NOP ;  /* 0x0000000000007918 */ /* 0x000fc60000000000 */
[----:B------:R0:W-:Y:S04]  /*3efa0*/  STL.64 [R1], R12 ;  /* 0x0000000c01007387 */ /* 0x0001e80000100a00 */
[----:B------:R1:W-:Y:S01]  /*3efb0*/  STL.64 [R1+0x8], R14 ;  /* 0x0000080e01007387 */ /* 0x0003e20000100a00 */
[----:B0-----:R-:W-:-:S03]  /*3efc0*/  IMAD.MOV.U32 R12, RZ, RZ, R8 ;  /* 0x000000ffff0c7224 */ /* 0x001fc600078e0008 */
[----:B------:R-:W4:Y:S01]  /*3efd0*/  LDL.LU R8, [R1+0x2e7c] ;  /* 0x002e7c0001087983 */ /* 0x000f220000300800 */
[----:B------:R-:W-:Y:S02]  /*3efe0*/  IMAD.MOV.U32 R13, RZ, RZ, R9 ;  /* 0x000000ffff0d7224 */ /* 0x000fe400078e0009 */
[----:B-1----:R-:W-:Y:S01]  /*3eff0*/  IMAD.MOV.U32 R14, RZ, RZ, R10 ;  /* 0x000000ffff0e7224 */ /* 0x002fe200078e000a */
[----:B------:R-:W4:Y:S01]  /*3f000*/  LDL.LU R9, [R1+0x2e78] ;  /* 0x002e780001097983 */ /* 0x000f220000300800 */
[----:B------:R-:W-:-:S03]  /*3f010*/  IMAD.MOV.U32 R15, RZ, RZ, R11 ;  /* 0x000000ffff0f7224 */ /* 0x000fc600078e000b */
[----:B------:R-:W4:Y:S04]  /*3f020*/  LDL.LU R10, [R1+0x2e74] ;  /* 0x002e7400010a7983 */ /* 0x000f280000300800 */
[----:B------:R-:W4:Y:S01]  /*3f030*/  LDL.LU R11, [R1+0x2e70] ;  /* 0x002e7000010b7983 */ /* 0x000f220000300800 */
[----:B--2---:R-:W-:Y:S03]  /*3f040*/  HMMA.16816.F32 R12, R12, R6, R20 ;  /* 0x000000060c0c723c */ /* 0x004fe60000001814 */
[----:B------:R-:W2:Y:S04]  /*3f050*/  LDL R21, [R1+0xa4] ;  /* 0x0000a40001157983 */ /* 0x000ea80000100800 */
[----:B------:R-:W2:Y:S04]  /*3f060*/  LDL R22, [R1+0xac] ;  /* 0x0000ac0001167983 */ /* 0x000ea80000100800 */
[----:B------:R-:W2:-:S12]  /*3f070*/  LDL R23, [R1+0xb4] ;  /* 0x0000b40001177983 */ /* 0x000e980000100800 */
[----:B------:R0:W-:Y:S04]  /*3f080*/  STL.64 [R1+0x2e50], R14 ;  /* 0x002e500e01007387 */ /* 0x0001e80000100a00 */
[----:B------:R1:W-:Y:S01]  /*3f090*/  STL.64 [R1+0x2e48], R12 ;  /* 0x002e480c01007387 */ /* 0x0003e20000100a00 */
[----:B0-----:R-:W-:-:S03]  /*3f0a0*/  IMAD.MOV.U32 R15, RZ, RZ, R26 ;  /* 0x000000ffff0f7224 */ /* 0x001fc600078e001a */
[----:B-1----:R-:W2:Y:S01]  /*3f0b0*/  LDL.LU R12, [R1+0x40] ;  /* 0x00004000010c7983 */ /* 0x002ea20000300800 */
[----:B------:R-:W-:-:S03]  /*3f0c0*/  IMAD.MOV.U32 R14, RZ, RZ, R27 ;  /* 0x000000ffff0e7224 */ /* 0x000fc600078e001b */
[----:B------:R-:W2:Y:S01]  /*3f0d0*/  LDL.LU R13, [R1+0x44] ;  /* 0x00004400010d7983 */ /* 0x000ea20000300800 */
[----:B---3--:R-:W-:Y:S02]  /*3f0e0*/  F2FP.F16.E4M3.UNPACK_B R6, R4.H1 ;  /* 0x00000004ff06723e */ /* 0x008fe400030006ff */
[----:B-----5:R-:W-:Y:S01]  /*3f0f0*/  F2FP.F16.E4M3.UNPACK_B R7, R5.H1 ;  /* 0x00000005ff07723e */ /* 0x020fe200030006ff */
[----:B----4-:R-:W-:Y:S01]  /*3f100*/  HMMA.16816.F32 R8, R16, R24, R8 ;  /* 0x000000181008723c */ /* 0x010fe20000001808 */
[----:B------:R-:W3:Y:S04]  /*3f110*/  LDL.LU R24, [R1+0x50] ;  /* 0x0000500001187983 */ /* 0x000ee80000300800 */
[----:B------:R-:W3:Y:S04]  /*3f120*/  LDL.LU R25, [R1+0x54] ;  /* 0x0000540001197983 */ /* 0x000ee80000300800 */
[----:B------:R-:W3:Y:S04]  /*3f130*/  LDL.LU R26, [R1+0x58] ;  /* 0x00005800011a7983 */ /* 0x000ee80000300800 */
[----:B------:R-:W3:Y:S10]  /*3f140*/  LDL.LU R27, [R1+0x5c] ;  /* 0x00005c00011b7983 */ /* 0x000ef40000300800 */
[----:B------:R0:W-:Y:S04]  /*3f150*/  STL [R1+0x2e44], R10 ;  /* 0x002e440a01007387 */ /* 0x0001e80000100800 */
[----:B------:R1:W-:Y:S04]  /*3f160*/  STL [R1+0x2e40], R11 ;  /* 0x002e400b01007387 */ /* 0x0003e80000100800 */
[----:B------:R-:W4:Y:S04]  /*3f170*/  LDL.LU R4, [R1+0x190] ;  /* 0x0001900001047983 */ /* 0x000f280000300800 */
[----:B------:R-:W5:Y:S04]  /*3f180*/  LDL.LU R5, [R1+0x194] ;  /* 0x0001940001057983 */ /* 0x000f680000300800 */
[----:B0-----:R-:W4:Y:S04]  /*3f190*/  LDL.LU R10, [R1+0xd4] ;  /* 0x0000d400010a7983 */ /* 0x001f280000300800 */
[----:B-1----:R-:W4:Y:S01]  /*3f1a0*/  LDL.LU R11, [R1+0xdc] ;  /* 0x0000dc00010b7983 */ /* 0x002f220000300800 */
[----:B--2---:R-:W-:-:S02]  /*3f1b0*/  IMAD.MOV.U32 R16, RZ, RZ, R21 ;  /* 0x000000ffff107224 */ /* 0x004fc400078e0015 */
[----:B------:R-:W-:Y:S02]  /*3f1c0*/  IMAD.MOV.U32 R17, RZ, RZ, R22 ;  /* 0x000000ffff117224 */ /* 0x000fe400078e0016 */
[----:B------:R-:W-:Y:S02]  /*3f1d0*/  IMAD.MOV.U32 R18, RZ, RZ, R23 ;  /* 0x000000ffff127224 */ /* 0x000fe400078e0017 */
[----:B------:R-:W-:Y:S02]  /*3f1e0*/  IMAD.MOV.U32 R19, RZ, RZ, R0 ;  /* 0x000000ffff137224 */ /* 0x000fe400078e0000 */
[----:B------:R-:W-:Y:S02]  /*3f1f0*/  IMAD.MOV.U32 R20, RZ, RZ, R21 ;  /* 0x000000ffff147224 */ /* 0x000fe400078e0015 */
[----:B------:R-:W-:Y:S01]  /*3f200*/  IMAD.MOV.U32 R21, RZ, RZ, R22 ;  /* 0x000000ffff157224 */ /* 0x000fe200078e0016 */
[----:B------:R-:W-:Y:S01]  /*3f210*/  F2FP.F16.E4M3.UNPACK_B R2, R2.H1 ;  /* 0x00000002ff02723e */ /* 0x000fe200030006ff */
[----:B------:R-:W-:Y:S01]  /*3f220*/  IMAD.MOV.U32 R22, RZ, RZ, R23 ;  /* 0x000000ffff167224 */ /* 0x000fe200078e0017 */
[----:B------:R-:W-:Y:S01]  /*3f230*/  F2FP.F16.E4M3.UNPACK_B R3, R3.H1 ;  /* 0x00000003ff03723e */ /* 0x000fe200030006ff */
[----:B------:R-:W-:Y:S01]  /*3f240*/  IMAD.MOV.U32 R23, RZ, RZ, R0 ;  /* 0x000000ffff177224 */ /* 0x000fe200078e0000 */
[----:B---3--:R-:W-:Y:S01]  /*3f250*/  HMMA.16816.F32 R24, R16, R6, R24 ;  /* 0x000000061018723c */ /* 0x008fe20000001818 */
[----:B----4-:R-:W-:Y:S04]  /*3f260*/  STL.64 [R1+0x2e60], R10 ;  /* 0x002e600a01007387 */ /* 0x010fe80000100a00 */
[----:B------:R0:W-:Y:S04]  /*3f270*/  STL.64 [R1+0x2e58], R8 ;  /* 0x002e580801007387 */ /* 0x0001e80000100a00 */
[----:B0-----:R-:W2:Y:S04]  /*3f280*/  LDL.LU R8, [R1+0x80] ;  /* 0x0000800001087983 */ /* 0x001ea80000300800 */
[----:B------:R-:W2:Y:S04]  /*3f290*/  LDL.LU R9, [R1+0x84] ;  /* 0x0000840001097983 */ /* 0x000ea80000300800 */
[----:B------:R-:W2:Y:S04]  /*3f2a0*/  LDL.LU R10, [R1+0x88] ;  /* 0x00008800010a7983 */ /* 0x000ea80000300800 */
[----:B------:R-:W2:Y:S04]  /*3f2b0*/  LDL.LU R11, [R1+0x8c] ;  /* 0x00008c00010b7983 */ /* 0x000ea80000300800 */
[----:B------:R-:W3:Y:S04]  /*3f2c0*/  LDL.LU R17, [R1+0xa4] ;  /* 0x0000a40001117983 */ /* 0x000ee80000300800 */
[----:B------:R-:W4:Y:S04]  /*3f2d0*/  LDL.LU R18, [R1+0xac] ;  /* 0x0000ac0001127983 */ /* 0x000f280000300800 */
[----:B------:R-:W-:Y:S04]  /*3f2e0*/  STL.64 [R1+0x20], R24 ;  /* 0x0000201801007387 */ /* 0x000fe80000100a00 */
[----:B------:R0:W-:Y:S04]  /*3f2f0*/  STL.64 [R1+0x28], R26 ;  /* 0x0000281a01007387 */ /* 0x0001e80000100a00 */
[----:B------:R-:W2:Y:S01]  /*3f300*/  LDL.LU R19, [R1+0xb4] ;  /* 0x0000b40001137983 */ /* 0x000ea20000300800 */
[----:B0-----:R-:W-:Y:S03]  /*3f310*/  HMMA.16816.F32 R24, R20, R2, R12 ;  /* 0x000000021418723c */ /* 0x001fe6000000180c */
[----:B------:R-:W2:Y:S04]  /*3f320*/  LDL.LU R12, [R1+0x60] ;  /* 0x00006000010c7983 */ /* 0x000ea80000300800 */
[----:B------:R-:W2:Y:S01]  /*3f330*/  LDL.LU R13, [R1+0x64] ;  /* 0x00006400010d7983 */ /* 0x000ea20000300800 */
[----:B------:R-:W-:-:S03]  /*3f340*/  IMAD.MOV.U32 R14, RZ, RZ, R29 ;  /* 0x000000ffff0e7224 */ /* 0x000fc600078e001d */
[----:B------:R-:W2:Y:S01]  /*3f350*/  LDL.LU R29, [R1+0x2e6c] ;  /* 0x002e6c00011d7983 */ /* 0x000ea20000300800 */
[----:B------:R-:W-:-:S03]  /*3f360*/  IMAD.MOV.U32 R15, RZ, RZ, R28 ;  /* 0x000000ffff0f7224 */ /* 0x000fc600078e001c */
[----:B------:R-:W2:Y:S08]  /*3f370*/  LDL.LU R28, [R1+0x2e68] ;  /* 0x002e6800011c7983 */ /* 0x000eb00000300800 */
[----:B------:R-:W-:Y:S04]  /*3f380*/  STL.64 [R1+0x2e30], R26 ;  /* 0x002e301a01007387 */ /* 0x000fe80000100a00 */
[----:B------:R0:W-:Y:S04]  /*3f390*/  STL.64 [R1+0x2e28], R24 ;  /* 0x002e281801007387 */ /* 0x0001e80000100a00 */
[----:B0-----:R-:W2:Y:S04]  /*3f3a0*/  LDL.LU R24, [R1+0x70] ;  /* 0x0000700001187983 */ /* 0x001ea80000300800 */
[----:B------:R-:W2:Y:S04]  /*3f3b0*/  LDL.LU R25, [R1+0x74] ;  /* 0x0000740001197983 */ /* 0x000ea80000300800 */
[----:B------:R-:W2:Y:S04]  /*3f3c0*/  LDL.LU R26, [R1+0x78] ;  /* 0x00007800011a7983 */ /* 0x000ea80000300800 */
[----:B------:R-:W2:Y:S01]  /*3f3d0*/  LDL.LU R27, [R1+0x7c] ;  /* 0x00007c00011b7983 */ /* 0x000ea20000300800 */
[----:B------:R-:W-:-:S02]  /*3f3e0*/  F2FP.F16.E4M3.UNPACK_B R4, R4.H1 ;  /* 0x00000004ff04723e */ /* 0x000fc400030006ff */
[----:B-----5:R-:W-:Y:S01]  /*3f3f0*/  F2FP.F16.E4M3.UNPACK_B R5, R5.H1 ;  /* 0x00000005ff05723e */ /* 0x020fe200030006ff */
[--C-:B---3--:R-:W-:Y:S02]  /*3f400*/  IMAD.MOV.U32 R16, RZ, RZ, R17.reuse ;  /* 0x000000ffff107224 */ /* 0x108fe400078e0011 */
[----:B------:R-:W-:Y:S02]  /*3f410*/  IMAD.MOV.U32 R20, RZ, RZ, R17 ;  /* 0x000000ffff147224 */ /* 0x000fe400078e0011 */
[--C-:B----4-:R-:W-:Y:S02]  /*3f420*/  IMAD.MOV.U32 R21, RZ, RZ, R18.reuse ;  /* 0x000000ffff157224 */ /* 0x110fe400078e0012 */
[----:B------:R-:W-:Y:S02]  /*3f430*/  IMAD.MOV.U32 R17, RZ, RZ, R18 ;  /* 0x000000ffff117224 */ /* 0x000fe400078e0012 */
[--C-:B--2---:R-:W-:Y:S02]  /*3f440*/  IMAD.MOV.U32 R22, RZ, RZ, R19.reuse ;  /* 0x000000ffff167224 */ /* 0x104fe400078e0013 */
[----:B------:R-:W-:-:S02]  /*3f450*/  IMAD.MOV.U32 R18, RZ, RZ, R19 ;  /* 0x000000ffff127224 */ /* 0x000fc400078e0013 */
[----:B------:R-:W-:Y:S01]  /*3f460*/  IMAD.MOV.U32 R19, RZ, RZ, R0 ;  /* 0x000000ffff137224 */ /* 0x000fe200078e0000 */
[----:B------:R-:W-:Y:S02]  /*3f470*/  F2FP.F16.E4M3.UNPACK_B R29, R29.H1 ;  /* 0x0000001dff1d723e */ /* 0x000fe400030006ff */
[----:B------:R-:W-:-:S04]  /*3f480*/  F2FP.F16.E4M3.UNPACK_B R28, R28.H1 ;  /* 0x0000001cff1c723e */ /* 0x000fc800030006ff */
[----:B------:R-:W-:Y:S01]  /*3f490*/  HMMA.16816.F32 R16, R16, R4, R8 ;  /* 0x000000041010723c */ /* 0x000fe20000001808 */
[----:B------:R-:W2:Y:S04]  /*3f4a0*/  LDL.LU.64 R10, [R1+0x2e60] ;  /* 0x002e6000010a7983 */ /* 0x000ea80000300a00 */
[----:B------:R-:W3:Y:S01]  /*3f4b0*/  LDL.LU.64 R8, [R1+0x2e58] ;  /* 0x002e580001087983 */ /* 0x000ee20000300a00 */
[----:B------:R-:W-:-:S15]  /*3f4c0*/  HMMA.16816.F32 R20, R20, R28, R24 ;  /* 0x0000001c1414723c */ /* 0x000fde0000001818 */
[----:B------:R-:W-:-:S08]  /*3f4d0*/  NOP ;  /* 0x0000000000007918 */ /* 0x000fd00000000000 */
[----:B------:R-:W-:Y:S01]  /*3f4e0*/  STL.64 [R1+0x30], R20 ;  /* 0x0000301401007387 */ /* 0x000fe20000100a00 */
[----:B------:R-:W-:-:S03]  /*3f4f0*/  IMAD.MOV.U32 R0, RZ, RZ, R23 ;  /* 0x000000ffff007224 */ /* 0x000fc600078e0017 */
[----:B------:R-:W-:Y:S04]  /*3f500*/  STL.64 [R1+0x40], R16 ;  /* 0x0000401001007387 */ /* 0x000fe80000100a00 */
[----:B------:R-:W-:Y:S04]  /*3f510*/  STL.64 [R1+0x48], R18 ;  /* 0x0000481201007387 */ /* 0x000fe80000100a00 */
[----:B------:R-:W-:Y:S04]  /*3f520*/  STL [R1+0x38], R22 ;  /* 0x0000381601007387 */ /* 0x000fe80000100800 */
[----:B------:R0:W-:Y:S04]  /*3f530*/  STL [R1+0x2e38], R0 ;  /* 0x002e380001007387 */ /* 0x0001e80000100800 */
[----:B0-----:R-:W4:Y:S04]  /*3f540*/  LDL.LU R0, [R1+0xfc] ;  /* 0x0000fc0001007983 */ /* 0x001f280000300800 */
[----:B------:R-:W5:Y:S04]  /*3f550*/  LDL R24, [R1+0x1c8] ;  /* 0x0001c80001187983 */ /* 0x000f680000100800 */
[----:B-----5:R0:W-:Y:S04]  /*3f560*/  STL [R1+0x2e3c], R24 ;  /* 0x002e3c1801007387 */ /* 0x0201e80000100800 */
[----:B0-----:R-:W5:Y:S01]  /*3f570*/  LDL.LU R24, [R1+0xf4] ;  /* 0x0000f40001187983 */ /* 0x001f620000300800 */
[----:B--2---:R-:W-:-:S02]  /*3f580*/  IMAD.MOV.U32 R16, RZ, RZ, R10 ;  /* 0x000000ffff107224 */ /* 0x004fc400078e000a */
[----:B------:R-:W-:Y:S01]  /*3f590*/  IMAD.MOV.U32 R17, RZ, RZ, R11 ;  /* 0x000000ffff117224 */ /* 0x000fe200078e000b */
[----:B------:R-:W2:Y:S01]  /*3f5a0*/  LDL R25, [R1+0x1cc] ;  /* 0x0001cc0001197983 */ /* 0x000ea20000100800 */
[----:B----4-:R-:W-:-:S03]  /*3f5b0*/  IMAD.MOV.U32 R19, RZ, RZ, R0 ;  /* 0x000000ffff137224 */ /* 0x010fc600078e0000 */
[----:B------:R-:W4:Y:S04]  /*3f5c0*/  LDL R26, [R1+0x1b8] ;  /* 0x0001b800011a7983 */ /* 0x000f280000100800 */
[----:B------:R-:W3:Y:S01]  /*3f5d0*/  LDL R27, [R1+0x1bc] ;  /* 0x0001bc00011b7983 */ /* 0x000ee20000100800 */
[----:B-----5:R-:W-:-:S07]  /*3f5e0*/  IMAD.MOV.U32 R18, RZ, RZ, R24 ;  /* 0x000000ffff127224 */ /* 0x020fce00078e0018 */
[----:B------:R-:W-:Y:S01]  /*3f5f0*/  HMMA.16816.F32 R16, R16, R6, R12 ;  /* 0x000000061010723c */ /* 0x000fe2000000180c */
[----:B------:R-:W5:Y:S04]  /*3f600*/  LDL.LU.64 R14, [R1+0x2e50] ;  /* 0x002e5000010e7983 */ /* 0x000f680000300a00 */
[----:B------:R-:W5:-:S15]  /*3f610*/  LDL.LU.64 R12, [R1+0x2e48] ;  /* 0x002e4800010c7983 */ /* 0x000f5e0000300a00 */
[----:B------:R-:W-:-:S03]  /*3f620*/  NOP ;  /* 0x0000000000007918 */ /* 0x000fc60000000000 */
[----:B------:R0:W-:Y:S04]  /*3f630*/  STL.64 [R1+0x80], R16 ;  /* 0x0000801001007387 */ /* 0x0001e80000100a00 */
[----:B------:R1:W-:Y:S04]  /*3f640*/  STL.64 [R1+0x88], R18 ;  /* 0x0000881201007387 */ /* 0x0003e80000100a00 */
[----:B0-----:R-:W2:Y:S04]  /*3f650*/  LDL.LU R16, [R1] ;  /* 0x0000000001107983 */ /* 0x001ea80000300800 */
[----:B------:R-:W2:Y:S04]  /*3f660*/  LDL.LU R17, [R1+0x4] ;  /* 0x0000040001117983 */ /* 0x000ea80000300800 */
[----:B-1----:R-:W2:Y:S04]  /*3f670*/  LDL.LU R18, [R1+0x8] ;  /* 0x0000080001127983 */ /* 0x002ea80000300800 */
[----:B------:R-:W2:Y:S01]  /*3f680*/  LDL.LU R19, [R1+0xc] ;  /* 0x00000c0001137983 */ /* 0x000ea20000300800 */
[----:B------:R-:W-:-:S02]  /*3f690*/  IMAD.MOV.U32 R20, RZ, RZ, R10 ;  /* 0x000000ffff147224 */ /* 0x000fc400078e000a */
[----:B------:R-:W-:Y:S02]  /*3f6a0*/  IMAD.MOV.U32 R21, RZ, RZ, R11 ;  /* 0x000000ffff157224 */ /* 0x000fe400078e000b */
[----:B------:R-:W-:Y:S02]  /*3f6b0*/  IMAD.MOV.U32 R22, RZ, RZ, R24 ;  /* 0x000000ffff167224 */ /* 0x000fe400078e0018 */
[----:B------:R-:W-:-:S07]  /*3f6c0*/  IMAD.MOV.U32 R23, RZ, RZ, R0 ;  /* 0x000000ffff177224 */ /* 0x000fce00078e0000 */
[----:B--2---:R-:W-:-:S15]  /*3f6d0*/  HMMA.16816.F32 R16, R20, R2, R16 ;  /* 0x000000021410723c */ /* 0x004fde0000001810 */
[----:B------:R-:W-:-:S08]  /*3f6e0*/  NOP ;  /* 0x0000000000007918 */ /* 0x000fd00000000000 */
[----:B------:R0:W-:Y:S04]  /*3f6f0*/  STL.64 [R1+0x10], R16 ;  /* 0x0000101001007387 */ /* 0x0001e80000100a00 */
[----:B------:R1:W-:Y:S01]  /*3f700*/  STL.64 [R1+0x18], R18 ;  /* 0x0000181201007387 */ /* 0x0003e20000100a00 */
[----:B0-----:R-:W-:-:S03]  /*3f710*/  IMAD.MOV.U32 R16, RZ, RZ, R10 ;  /* 0x000000ffff107224 */ /* 0x001fc600078e000a */
[----:B------:R-:W2:Y:S01]  /*3f720*/  LDL.LU R10, [R1+0x2e44] ;  /* 0x002e4400010a7983 */ /* 0x000ea20000300800 */
[----:B------:R-:W-:-:S03]  /*3f730*/  IMAD.MOV.U32 R17, RZ, RZ, R11 ;  /* 0x000000ffff117224 */ /* 0x000fc600078e000b */
[----:B------:R-:W2:Y:S01]  /*3f740*/  LDL.LU R11, [R1+0x2e40] ;  /* 0x002e4000010b7983 */ /* 0x000ea20000300800 */
[----:B-1----:R-:W-:-:S03]  /*3f750*/  IMAD.MOV.U32 R18, RZ, RZ, R24 ;  /* 0x000000ffff127224 */ /* 0x002fc600078e0018 */
[----:B------:R-:W2:Y:S01]  /*3f760*/  LDL.LU R24, [R1+0x2e3c] ;  /* 0x002e3c0001187983 */ /* 0x000ea20000300800 */
[----:B------:R-:W-:Y:S01]  /*3f770*/  IMAD.MOV.U32 R19, RZ, RZ, R0 ;  /* 0x000000ffff137224 */ /* 0x000fe200078e0000 */
[----:B-----5:R-:W-:Y:S02]  /*3f780*/  HMMA.16816.F32 R12, R20, R4, R12 ;  /* 0x00000004140c723c */ /* 0x020fe4000000180c */
[----:B------:R-:W5:Y:S01]  /*3f790*/  LDL.LU R0, [R1+0x2e38] ;  /* 0x002e380001007983 */ /* 0x000f620000300800 */
[----:B----4-:R-:W-:Y:S02]  /*3f7a0*/  F2FP.F16.E4M3.UNPACK_B R2, R26 ;  /* 0x0000001aff02723e */ /* 0x010fe400020006ff */
[----:B---3--:R-:W-:-:S15]  /*3f7b0*/  F2FP.F16.E4M3.UNPACK_B R3, R27 ;  /* 0x0000001bff03723e */ /* 0x008fde00020006ff */
[----:B------:R-:W-:-:S03]  /*3f7c0*/  NOP ;  /* 0x0000000000007918 */ /* 0x000fc60000000000 */
[----:B------:R-:W-:Y:S04]  /*3f7d0*/  STL.64 [R1+0x2e00], R14 ;  /* 0x002e000e01007387 */ /* 0x000fe80000100a00 */
[----:B------:R0:W-:Y:S04]  /*3f7e0*/  STL.64 [R1+0x2df8], R12 ;  /* 0x002df80c01007387 */ /* 0x0001e80000100a00 */
[----:B0-----:R-:W3:Y:S01]  /*3f7f0*/  LDL R13, [R1+0x120] ;  /* 0x00012000010d7983 */ /* 0x001ee20000100800 */
[----:B------:R-:W-:Y:S01]  /*3f800*/  F2FP.F16.E4M3.UNPACK_B R15, R25 ;  /* 0x00000019ff0f723e */ /* 0x000fe200020006ff */
[----:B--2---:R-:W-:Y:S01]  /*3f810*/  HMMA.16816.F32 R8, R16, R28, R8 ;  /* 0x0000001c1008723c */ /* 0x004fe20000001808 */
[----:B------:R-:W-:-:S15]  /*3f820*/  F2FP.F16.E4M3.UNPACK_B R14, R24 ;  /* 0x00000018ff0e723e */ /* 0x000fde00020006ff */
[----:B------:R-:W-:-:S07]  /*3f830*/  NOP ;  /* 0x0000000000007918 */ /* 0x000fce0000000000 */
[----:B------:R0:W-:Y:S04]  /*3f840*/  STL [R1+0x2df0], R8 ;  /* 0x002df00801007387 */ /* 0x0001e80000100800 */
[----:B0-----:R-:W2:Y:S04]  /*3f850*/  LDL.LU R8, [R1+0x19c] ;  /* 0x00019c0001087983 */ /* 0x001ea80000300800 */
[----:B------:R-:W-:Y:S04]  /*3f860*/  STL [R1+0x2dec], R9 ;  /* 0x002dec0901007387 */ /* 0x000fe80000100800 */
[----:B------:R-:W-:Y:S04]  /*3f870*/  STL [R1+0x2de8], R10 ;  /* 0x002de80a01007387 */ /* 0x000fe80000100800 */
[----:B------:R-:W-:Y:S04]  /*3f880*/  STL [R1+0x2de4], R11 ;  /* 0x002de40b01007387 */ /* 0x000fe80000100800 */
[----:B------:R-:W4:Y:S04]  /*3f890*/  LDL.LU R24, [R1+0x20] ;  /* 0x0000200001187983 */ /* 0x000f280000300800 */
[----:B------:R-:W4:Y:S04]  /*3f8a0*/  LDL.LU R25, [R1+0x24] ;  /* 0x0000240001197983 */ /* 0x000f280000300800 */
[----:B------:R-:W4:Y:S04]  /*3f8b0*/  LDL.LU R26, [R1+0x28] ;  /* 0x00002800011a7983 */ /* 0x000f280000300800 */
[----:B------:R-:W4:Y:S04]  /*3f8c0*/  LDL.LU R27, [R1+0x2c] ;  /* 0x00002c00011b7983 */ /* 0x000f280000300800 */
[----:B------:R-:W-:Y:S04]  /*3f8d0*/  STL [R1+0x70], R14 ;  /* 0x0000700e01007387 */ /* 0x000fe80000100800 */
[----:B------:R-:W3:Y:S04]  /*3f8e0*/  LDL.LU R20, [R1+0x30] ;  /* 0x0000300001147983 */ /* 0x000ee80000300800 */
[----:B------:R-:W-:Y:S04]  /*3f8f0*/  STL [R1+0x74], R15 ;  /* 0x0000740f01007387 */ /* 0x000fe80000100800 */
[----:B------:R-:W3:Y:S04]  /*3f900*/  LDL.LU R21, [R1+0x34] ;  /* 0x0000340001157983 */ /* 0x000ee80000300800 */
[----:B------:R-:W2:Y:S01]  /*3f910*/  LDL.LU R22, [R1+0x38] ;  /* 0x0000380001167983 */ /* 0x000ea20000300800 */
[----:B-----5:R-:W-:-:S03]  /*3f920*/  IMAD.MOV.U32 R23, RZ, RZ, R0 ;  /* 0x000000ffff177224 */ /* 0x020fc600078e0000 */
[----:B------:R-:W5:Y:S04]  /*3f930*/  LDL R29, [R1+0x198] ;  /* 0x00019800011d7983 */ /* 0x000f680000100800 */
[----:B------:R-:W5:Y:S04]  /*3f940*/  LDL R0, [R1+0x1ac] ;  /* 0x0001ac0001007983 */ /* 0x000f680000100800 */
[----:B--2---:R-:W-:Y:S04]  /*3f950*/  STL.64 [R1+0x2e10], R22 ;  /* 0x002e101601007387 */ /* 0x004fe80000100a00 */
[----:B---3--:R0:W-:Y:S04]  /*3f960*/  STL.64 [R1+0x2e08], R20 ;  /* 0x002e081401007387 */ /* 0x0081e80000100a00 */
[----:B0-----:R-:W2:Y:S04]  /*3f970*/  LDL.LU R20, [R1+0x40] ;  /* 0x0000400001147983 */ /* 0x001ea80000300800 */
[----:B------:R-:W2:Y:S04]  /*3f980*/  LDL.LU R21, [R1+0x44] ;  /* 0x0000440001157983 */ /* 0x000ea80000300800 */
[----:B------:R-:W2:Y:S04]  /*3f990*/  LDL.LU R22, [R1+0x48] ;  /* 0x0000480001167983 */ /* 0x000ea80000300800 */
[----:B------:R-:W2:Y:S04]  /*3f9a0*/  LDL.LU R23, [R1+0x4c] ;  /* 0x00004c0001177983 */ /* 0x000ea80000300800 */
[----:B------:R-:W3:Y:S04]  /*3f9b0*/  LDL R9, [R1+0x140] ;  /* 0x0001400001097983 */ /* 0x000ee80000100800 */
[----:B---3--:R0:W-:Y:S04]  /*3f9c0*/  STL [R1+0x2e18], R9 ;  /* 0x002e180901007387 */ /* 0x0081e80000100800 */
[----:B0-----:R-:W3:Y:S04]  /*3f9d0*/  LDL.LU R9, [R1+0x138] ;  /* 0x0001380001097983 */ /* 0x001ee80000300800 */
[----:B------:R-:W4:Y:S04]  /*3f9e0*/  LDL R10, [R1+0x148] ;  /* 0x00014800010a7983 */ /* 0x000f280000100800 */
[----:B----4-:R0:W-:Y:S04]  /*3f9f0*/  STL [R1+0x2e1c], R10 ;  /* 0x002e1c0a01007387 */ /* 0x0101e80000100800 */
[----:B0-----:R-:W4:Y:S04]  /*3fa00*/  LDL.LU R10, [R1+0x130] ;  /* 0x00013000010a7983 */ /* 0x001f280000300800 */
[----:B------:R-:W5:Y:S04]  /*3fa10*/  LDL R11, [R1+0x150] ;  /* 0x00015000010b7983 */ /* 0x000f680000100800 */
[----:B-----5:R0:W-:Y:S04]  /*3fa20*/  STL [R1+0x2e20], R11 ;  /* 0x002e200b01007387 */ /* 0x0201e80000100800 */
[----:B0-----:R-:W5:Y:S01]  /*3fa30*/  LDL.LU R11, [R1+0x128] ;  /* 0x00012800010b7983 */ /* 0x001f620000300800 */
[----:B------:R-:W-:-:S02]  /*3fa40*/  IMAD.MOV.U32 R4, RZ, RZ, R13 ;  /* 0x000000ffff047224 */ /* 0x000fc400078e000d */
[----:B----4-:R-:W-:Y:S02]  /*3fa50*/  IMAD.MOV.U32 R6, RZ, RZ, R10 ;  /* 0x000000ffff067224 */ /* 0x010fe400078e000a */
[----:B---3--:R-:W-:Y:S02]  /*3fa60*/  IMAD.MOV.U32 R7, RZ, RZ, R9 ;  /* 0x000000ffff077224 */ /* 0x008fe400078e0009 */
[----:B------:R-:W-:Y:S02]  /*3fa70*/  IMAD.MOV.U32 R16, RZ, RZ, R13 ;  /* 0x000000ffff107224 */ /* 0x000fe400078e000d */
[----:B-----5:R-:W-:-:S07]  /*3fa80*/  IMAD.MOV.U32 R5, RZ, RZ, R11 ;  /* 0x000000ffff057224 */ /* 0x020fce00078e000b */
[----:B------:R-:W-:Y:S01]  /*3fa90*/  HMMA.16816.F32 R12, R4, R14, R24 ;  /* 0x0000000e040c723c */ /* 0x000fe20000001818 */
[----:B------:R-:W3:Y:S04]  /*3faa0*/  LDL.LU.64 R26, [R1+0x2e30] ;  /* 0x002e3000011a7983 */ /* 0x000ee80000300a00 */
[----:B------:R-:W3:Y:S04]  /*3fab0*/  LDL.LU.64 R24, [R1+0x2e28] ;  /* 0x002e280001187983 */ /* 0x000ee80000300a00 */
[----:B------:R-:W4:Y:S04]  /*3fac0*/  LDL R6, [R1+0x1a8] ;  /* 0x0001a80001067983 */ /* 0x000f280000100800 */
[----:B------:R-:W5:Y:S01]  /*3fad0*/  LDL.LU R7, [R1+0x120] ;  /* 0x0001200001077983 */ /* 0x000f620000300800 */
[----:B------:R-:W-:-:S02]  /*3fae0*/  IMAD.MOV.U32 R17, RZ, RZ, R11 ;  /* 0x000000ffff117224 */ /* 0x000fc400078e000b */
[----:B------:R-:W-:Y:S02]  /*3faf0*/  IMAD.MOV.U32 R18, RZ, RZ, R10 ;  /* 0x000000ffff127224 */ /* 0x000fe400078e000a */
[----:B------:R-:W-:-:S05]  /*3fb00*/  IMAD.MOV.U32 R19, RZ, RZ, R9 ;  /* 0x000000ffff137224 */ /* 0x000fca00078e0009 */
[----:B------:R0:W-:Y:S04]  /*3fb10*/  STL.64 [R1+0x60], R12 ;  /* 0x0000600c01007387 */ /* 0x0001e80000100a00 */
[----:B------:R1:W-:Y:S01]  /*3fb20*/  STL.64 [R1+0x68], R14 ;  /* 0x0000680e01007387 */ /* 0x0003e20000100a00 */
[----:B------:R-:W-:-:S03]  /*3fb30*/  F2FP.F16.E4M3.UNPACK_B R28, R29 ;  /* 0x0000001dff1c723e */ /* 0x000fc600020006ff */
[----:B0-----:R-:W2:Y:S04]  /*3fb40*/  LDL.LU R12, [R1+0x10] ;  /* 0x00001000010c7983 */ /* 0x001ea80000300800 */
[----:B------:R-:W2:Y:S04]  /*3fb50*/  LDL.LU R13, [R1+0x14] ;  /* 0x00001400010d7983 */ /* 0x000ea80000300800 */
[----:B-1----:R-:W2:Y:S01]  /*3fb60*/  LDL.LU R14, [R1+0x18] ;  /* 0x00001800010e7983 */ /* 0x002ea20000300800 */
[----:B------:R-:W-:-:S03]  /*3fb70*/  F2FP.F16.E4M3.UNPACK_B R29, R8 ;  /* 0x00000008ff1d723e */ /* 0x000fc600020006ff */
[----:B------:R-:W2:Y:S01]  /*3fb80*/  LDL.LU R15, [R1+0x1c] ;  /* 0x00001c00010f7983 */ /* 0x000ea20000300800 */
[----:B---3--:R-:W-:Y:S07]  /*3fb90*/  HMMA.16816.F32 R16, R16, R2, R24 ;  /* 0x000000021010723c */ /* 0x008fee0000001818 */
[----:B----4-:R-:W-:Y:S01]  /*3fba0*/  F2FP.F16.E4M3.UNPACK_B R24, R6 ;  /* 0x00000006ff18723e */ /* 0x010fe200020006ff */
[----:B-----5:R-:W-:Y:S02]  /*3fbb0*/  IMAD.MOV.U32 R4, RZ, RZ, R7 ;  /* 0x000000ffff047224 */ /* 0x020fe400078e0007 */
[----:B------:R-:W-:-:S13]  /*3fbc0*/  IMAD.MOV.U32 R6, RZ, RZ, R10 ;  /* 0x000000ffff067224 */ /* 0x000fda00078e000a */
[----:B------:R0:W-:Y:S02]  /*3fbd0*/  STL.64 [R1+0x50], R16 ;  /* 0x0000501001007387 */ /* 0x0001e40000100a00 */
[----:B0-----:R-:W-:Y:S02]  /*3fbe0*/  IMAD.MOV.U32 R16, RZ, RZ, R7 ;  /* 0x000000ffff107224 */ /* 0x001fe400078e0007 */
[----:B------:R-:W-:Y:S01]  /*3fbf0*/  IMAD.MOV.U32 R7, RZ, RZ, R9 ;  /* 0x000000ffff077224 */ /* 0x000fe200078e0009 */
[----:B------:R0:W-:Y:S01]  /*3fc00*/  STL.64 [R1+0x58], R18 ;  /* 0x0000581201007387 */ /* 0x0001e20000100a00 */
[----:B------:R-:W-:-:S03]  /*3fc10*/  IMAD.MOV.U32 R17, RZ, RZ, R11 ;  /* 0x000000ffff117224 */ /* 0x000fc600078e000b */
[----:B------:R-:W3:Y:S02]  /*3fc20*/  LDL.LU R11, [R1+0x2e20] ;  /* 0x002e2000010b7983 */ /* 0x000ee40000300800 */
[----:B--2---:R-:W-:Y:S01]  /*3fc30*/  HMMA.16816.F32 R4, R4, R28, R20 ;  /* 0x0000001c0404723c */ /* 0x004fe20000001814 */
[----:B0-----:R-:W-:Y:S02]  /*3fc40*/  IMAD.MOV.U32 R18, RZ, RZ, R10 ;  /* 0x000000ffff127224 */ /* 0x001fe400078e000a */
[----:B------:R-:W2:Y:S01]  /*3fc50*/  LDL.LU R10, [R1+0x2e1c] ;  /* 0x002e1c00010a7983 */ /* 0x000ea20000300800 */
[----:B------:R-:W-:-:S03]  /*3fc60*/  IMAD.MOV.U32 R19, RZ, RZ, R9 ;  /* 0x000000ffff137224 */ /* 0x000fc600078e0009 */
[----:B------:R-:W4:Y:S04]  /*3fc70*/  LDL.LU R9, [R1+0x2e18] ;  /* 0x002e180001097983 */ /* 0x000f280000300800 */
[----:B------:R-:W5:Y:S04]  /*3fc80*/  LDL.LU.64 R22, [R1+0x2e10] ;  /* 0x002e100001167983 */ /* 0x000f680000300a00 */
[----:B------:R-:W5:Y:S08]  /*3fc90*/  LDL.LU.64 R20, [R1+0x2e08] ;  /* 0x002e080001147983 */ /* 0x000f700000300a00 */
[----:B------:R0:W-:Y:S04]  /*3fca0*/  STL [R1+0x2de0], R5 ;  /* 0x002de00501007387 */ /* 0x0001e80000100800 */
[----:B0-----:R-:W3:Y:S01]  /*3fcb0*/  LDL R5, [R1+0x158] ;  /* 0x0001580001057983 */ /* 0x001ee20000100800 */
[----:B------:R-:W-:-:S03]  /*3fcc0*/  F2FP.F16.E4M3.UNPACK_B R0, R0 ;  /* 0x00000000ff00723e */ /* 0x000fc600020006ff */
[----:B------:R0:W-:Y:S02]  /*3fcd0*/  STL.64 [R1+0x2dd8], R6 ;  /* 0x002dd80601007387 */ /* 0x0001e40000100a00 */
[----:B0-----:R-:W-:Y:S02]  /*3fce0*/  IMAD.MOV.U32 R6, RZ, RZ, R24 ;  /* 0x000000ffff067224 */ /* 0x001fe400078e0018 */
[----:B------:R-:W-:-:S07]  /*3fcf0*/  IMAD.MOV.U32 R7, RZ, RZ, R0 ;  /* 0x000000ffff077224 */ /* 0x000fce00078e0000 */
[----:B-----5:R-:W-:Y:S07]  /*3fd00*/  HMMA.16816.F32 R16, R16, R6, R20 ;  /* 0x000000061010723c */ /* 0x020fee0000001814 */
[----:B----4-:R-:W-:Y:S02]  /*3fd10*/  IMAD.MOV.U32 R20, RZ, RZ, R9 ;  /* 0x000000ffff147224 */ /* 0x010fe400078e0009 */
[----:B--2---:R-:W-:Y:S02]  /*3fd20*/  IMAD.MOV.U32 R21, RZ, RZ, R10 ;  /* 0x000000ffff157224 */ /* 0x004fe400078e000a */
[----:B---3--:R-:W-:-:S02]  /*3fd30*/  IMAD.MOV.U32 R22, RZ, RZ, R11 ;  /* 0x000000ffff167224 */ /* 0x008fc400078e000b */
[----:B------:R-:W-:-:S07]  /*3fd40*/  IMAD.MOV.U32 R23, RZ, RZ, R5 ;  /* 0x000000ffff177224 */ /* 0x000fce00078e0005 */
[----:B------:R-:W-:Y:S03]  /*3fd50*/  HMMA.16816.F32 R20, R20, R2, R12 ;  /* 0x000000021414723c */ /* 0x000fe6000000180c */
[----:B------:R0:W-:Y:S04]  /*3fd60*/  STL.64 [R1+0x2dd0], R18 ;  /* 0x002dd01201007387 */ /* 0x0001e80000100a00 */
[----:B0-----:R-:W2:Y:S04]  /*3fd70*/  LDL.LU R19, [R1+0x198] ;  /* 0x0001980001137983 */ /* 0x001ea80000300800 */
[----:B------:R-:W3:Y:S04]  /*3fd80*/  LDL.LU.64 R14, [R1+0x2e00] ;  /* 0x002e0000010e7983 */ /* 0x000ee80000300a00 */
[----:B------:R-:W3:Y:S01]  /*3fd90*/  LDL.LU.64 R12, [R1+0x2df8] ;  /* 0x002df800010c7983 */ /* 0x000ee20000300a00 */
[----:B------:R-:W-:-:S02]  /*3fda0*/  IMAD.MOV.U32 R24, RZ, RZ, R9 ;  /* 0x000000ffff187224 */ /* 0x000fc400078e0009 */
[----:B------:R-:W-:Y:S01]  /*3fdb0*/  IMAD.MOV.U32 R25, RZ, RZ, R10 ;  /* 0x000000ffff197224 */ /* 0x000fe200078e000a */
[----:B------:R-:W0:Y:S01]  /*3fdc0*/  S2R R3, SR_TID.X ;  /* 0x0000000000037919 */ /* 0x000e220000002100 */
[----:B------:R-:W-:Y:S02]  /*3fdd0*/  IMAD.MOV.U32 R26, RZ, RZ, R11 ;  /* 0x000000ffff1a7224 */ /* 0x000fe400078e000b */
[----:B------:R-:W-:Y:S01]  /*3fde0*/  IMAD.MOV.U32 R27, RZ, RZ, R5 ;  /* 0x000000ffff1b7224 */ /* 0x000fe200078e0005 */
[----:B------:R-:W-:Y:S04]  /*3fdf0*/  STL.64 [R1+0x30], R20 ;  /* 0x0000301401007387 */ /* 0x000fe80000100a00 */
[----:B------:R3:W-:Y:S01]  /*3fe00*/  STL.64 [R1+0x38], R22 ;  /* 0x0000381601007387 */ /* 0x0007e20000100a00 */
[----:B0-----:R-:W-:-:S02]  /*3fe10*/  LOP3.LUT R0, R3, 0x3, RZ, 0xc0, !PT ;  /* 0x0000000303007812 */ /* 0x001fc400078ec0ff */
[----:B------:R-:W-:Y:S01]  /*3fe20*/  LOP3.LUT R2, R3, 0x60, RZ, 0xc0, !PT ;  /* 0x0000006003027812 */ /* 0x000fe200078ec0ff */
[----:B---3--:R-:W-:Y:S01]  /*3fe30*/  HMMA.16816.F32 R20, R24, R28, R12 ;  /* 0x0000001c1814723c */ /* 0x008fe2000000180c */
[----:B--2---:R-:W-:Y:S02]  /*3fe40*/  F2FP.F16.E4M3.UNPACK_B R18, R19.H1 ;  /* 0x00000013ff12723e */ /* 0x004fe400030006ff */
[----:B------:R-:W-:Y:S02]  /*3fe50*/  F2FP.F16.E4M3.UNPACK_B R19, R8.H1 ;  /* 0x00000008ff13723e */ /* 0x000fe400030006ff */
[----:B------:R-:W2:Y:S04]  /*3fe60*/  LDL.LU R8, [R1+0x2df0] ;  /* 0x002df00001087983 */ /* 0x000ea80000300800 */
[----:B------:R-:W3:Y:S01]  /*3fe70*/  LDL.LU R28, [R1+0x1a8] ;  /* 0x0001a800011c7983 */ /* 0x000ee20000300800 */
[----:B------:R-:W-:-:S03]  /*3fe80*/  IMAD.MOV.U32 R12, RZ, RZ, R9 ;  /* 0x000000ffff0c7224 */ /* 0x000fc600078e0009 */
[----:B------:R-:W4:Y:S01]  /*3fe90*/  LDL.LU R29, [R1+0x1ac] ;  /* 0x0001ac00011d7983 */ /* 0x000f220000300800 */
[----:B------:R-:W-:Y:S02]  /*3fea0*/  IMAD.MOV.U32 R13, RZ, RZ, R10 ;  /* 0x000000ffff0d7224 */ /* 0x000fe400078e000a */
[----:B------:R-:W-:-:S07]  /*3feb0*/  IMAD.MOV.U32 R14, RZ, RZ, R11 ;  /* 0x000000ffff0e7224 */ /* 0x000fce00078e000b */
[----:B------:R0:W-:Y:S04]  /*3fec0*/  STL [R1+0x2dcc], R23 ;  /* 0x002dcc1701007387 */ /* 0x0001e80000100800 */
[----:B------:R1:W-:Y:S04]  /*3fed0*/  STL [R1+0x14], R19 ;  /* 0x0000141301007387 */ /* 0x0003e80000100800 */
[----:B------:R-:W5:Y:S04]  /*3fee0*/  LDL.LU R3, [R1+0x1bc] ;  /* 0x0001bc0001037983 */ /* 0x000f680000300800 */
[----:B------:R-:W2:Y:S04]  /*3fef0*/  LDL.LU R9, [R1+0x2dec] ;  /* 0x002dec0001097983 */ /* 0x000ea80000300800 */
[----:B------:R-:W2:Y:S04]  /*3ff00*/  LDL.LU R10, [R1+0x2de8] ;  /* 0x002de800010a7983 */ /* 0x000ea80000300800 */
[----:B------:R-:W2:Y:S01]  /*3ff10*/  LDL.LU R11, [R1+0x2de4] ;  /* 0x002de400010b7983 */ /* 0x000ea20000300800 */
[----:B------:R-:W-:-:S03]  /*3ff20*/  IMAD.MOV.U32 R15, RZ, RZ, R5 ;  /* 0x000000ffff0f7224 */ /* 0x000fc600078e0005 */
[----:B------:R-:W3:Y:S04]  /*3ff30*/  LDL.LU R5, [R1+0x2de0] ;  /* 0x002de00001057983 */ /* 0x000ee80000300800 */
[----:B------:R-:W3:Y:S04]  /*3ff40*/  LDL R24, [R1+0x124] ;  /* 0x0001240001187983 */ /* 0x000ee80000100800 */
[----:B------:R-:W3:Y:S04]  /*3ff50*/  LDL R25, [R1+0x12c] ;  /* 0x00012c0001197983 */ /* 0x000ee80000100800 */
[----:B------:R-:W3:Y:S04]  /*3ff60*/  LDL R26, [R1+0x134] ;  /* 0x00013400011a7983 */ /* 0x000ee80000100800 */
[----:B------:R-:W3:Y:S01]  /*3ff70*/  LDL R27, [R1+0x13c] ;  /* 0x00013c00011b7983 */ /* 0x000ee20000100800 */
[----:B--2---:R-:W-:Y:S03]  /*3ff80*/  HMMA.16816.F32 R12, R12, R6, R8 ;  /* 0x000000060c0c723c */ /* 0x004fe60000001808 */
[----:B------:R-:W3:Y:S01]  /*3ff90*/  LDL.LU.64 R6, [R1+0x2dd8] ;  /* 0x002dd80001067983 */ /* 0x000ee20000300a00 */
[----:B------:R-:W-:-:S02]  /*3ffa0*/  IMAD.SHL.U32 R0, R0, 0x2, RZ ;  /* 0x0000000200007824 */ /* 0x000fc400078e00ff */
[----:B0-----:R-:W-:-:S03]  /*3ffb0*/  IMAD.MOV.U32 R23, RZ, RZ, R18 ;  /* 0x000000ffff177224 */ /* 0x001fc600078e0012 */
[----:B------:R-:W-:-:S14]  /*3ffc0*/  LEA.HI R0, R2, R0, RZ, 0x1e ;  /* 0x0000000002007211 */ /* 0x000fdc00078ff0ff */
[----:B------:R-:W-:Y:S04]  /*3ffd0*/  STL [R1+0x2dbc], R15 ;  /* 0x002dbc0f01007387 */ /* 0x000fe80000100800 */
[----:B------:R-:W-:Y:S04]  /*3ffe0*/  STL [R1+0x2dc8], R14 ;  /* 0x002dc80e01007387 */ /* 0x000fe80000100800 */
[----:B------:R0:W-:Y:S04]  /*3fff0*/  STL.64 [R1+0x2dc0], R12 ;  /* 0x002dc00c01007387 */ /* 0x0001e80000100a00 */
[----:B------:R-:W2:Y:S01]  /*40000*/  LDL.LU R2, [R1+0x1b8] ;  /* 0x0001b80001027983 */ /* 0x000ea20000300800 */
[----:B---3--:R-:W-:Y:S03]  /*40010*/  HMMA.16816.F32 R4, R24, R18, R4 ;  /* 0x000000121804723c */ /* 0x008fe60000001804 */
[----:B-1----:R-:W3:-:S15]  /*40020*/  LDL.LU.64 R18, [R1+0x2dd0] ;  /* 0x002dd00001127983 */ /* 0x002ede0000300a00 */
[----:B------:R-:W-:-:S05]  /*40030*/  NOP ;  /* 0x0000000000007918 */ /* 0x000fca0000000000 */
[----:B------:R1:W-:Y:S04]  /*40040*/  STL.64 [R1+0x20], R4 ;  /* 0x0000200401007387 */ /* 0x0003e80000100a00 */
[----:B------:R5:W-:Y:S04]  /*40050*/  STL.64 [R1+0x28], R6 ;  /* 0x0000280601007387 */ /* 0x000be80000100a00 */
[----:B0-----:R-:W2:Y:S04]  /*40060*/  LDL.LU R12, [R1+0x50] ;  /* 0x00005000010c7983 */ /* 0x001ea80000300800 */
[----:B------:R-:W2:Y:S04]  /*40070*/  LDL.LU R13, [R1+0x54] ;  /* 0x00005400010d7983 */ /* 0x000ea80000300800 */
[----:B------:R-:W2:Y:S04]  /*40080*/  LDL.LU R14, [R1+0x58] ;  /* 0x00005800010e7983 */ /* 0x000ea80000300800 */
[----:B------:R-:W2:Y:S04]  /*40090*/  LDL.LU R15, [R1+0x5c] ;  /* 0x00005c00010f7983 */ /* 0x000ea80000300800 */
[----:B------:R-:W3:Y:S04]  /*400a0*/  LDL.LU R24, [R1+0x124] ;  /* 0x0001240001187983 */ /* 0x000ee80000300800 */
[----:B------:R-:W2:Y:S04]  /*400b0*/  LDL.LU R25, [R1+0x12c] ;  /* 0x00012c0001197983 */ /* 0x000ea80000300800 */
[----:B------:R-:W2:Y:S04]  /*400c0*/  LDL.LU R26, [R1+0x134] ;  /* 0x00013400011a7983 */ /* 0x000ea80000300800 */
[----:B------:R-:W2:Y:S01]  /*400d0*/  LDL.LU R27, [R1+0x13c] ;  /* 0x00013c00011b7983 */ /* 0x000ea20000300800 */
[----:B------:R-:W-:-:S02]  /*400e0*/  F2FP.F16.E4M3.UNPACK_B R28, R28.H1 ;  /* 0x0000001cff1c723e */ /* 0x000fc400030006ff */
[----:B----4-:R-:W-:Y:S01]  /*400f0*/  F2FP.F16.E4M3.UNPACK_B R29, R29.H1 ;  /* 0x0000001dff1d723e */ /* 0x010fe200030006ff */
[----:B-1----:R-:W4:Y:S04]  /*40100*/  LDL R4, [R1+0x144] ;  /* 0x0001440001047983 */ /* 0x002f280000100800 */
[----:B------:R-:W4:Y:S04]  /*40110*/  LDL R5, [R1+0x14c] ;  /* 0x00014c0001057983 */ /* 0x000f280000100800 */
[----:B-----5:R-:W4:Y:S04]  /*40120*/  LDL R6, [R1+0x154] ;  /* 0x0001540001067983 */ /* 0x020f280000100800 */
[----:B------:R-:W4:Y:S01]  /*40130*/  LDL R7, [R1+0x15c] ;  /* 0x00015c0001077983 */ /* 0x000f220000100800 */
[----:B---3--:R-:W-:-:S02]  /*40140*/  IMAD.MOV.U32 R8, RZ, RZ, R24 ;  /* 0x000000ffff087224 */ /* 0x008fc400078e0018 */
[----:B--2---:R-:W-:Y:S02]  /*40150*/  IMAD.MOV.U32 R9, RZ, RZ, R25 ;  /* 0x000000ffff097224 */ /* 0x004fe400078e0019 */
[----:B------:R-:W-:Y:S02]  /*40160*/  IMAD.MOV.U32 R10, RZ, RZ, R26 ;  /* 0x000000ffff0a7224 */ /* 0x000fe400078e001a */
[----:B------:R-:W-:-:S07]  /*40170*/  IMAD.MOV.U32 R11, RZ, RZ, R27 ;  /* 0x000000ffff0b7224 */ /* 0x000fce00078e001b */
[----:B------:R-:W-:Y:S07]  /*40180*/  HMMA.16816.F32 R16, R8, R28, R16 ;  /* 0x0000001c0810723c */ /* 0x000fee0000001810 */
[----:B------:R-:W-:Y:S02]  /*40190*/  IMAD.MOV.U32 R10, RZ, RZ, R23 ;  /* 0x000000ffff0a7224 */ /* 0x000fe400078e0017 */
[----:B------:R-:W4:-:S14]  /*401a0*/  LDL.LU R23, [R1+0x2dcc] ;  /* 0x002dcc0001177983 */ /* 0x000f1c0000300800 */
[----:B------:R0:W-:Y:S04]  /*401b0*/  STL.64 [R1], R16 ;  /* 0x0000001001007387 */ /* 0x0001e80000100a00 */
[----:B------:R1:W-:Y:S04]  /*401c0*/  STL.64 [R1+0x8], R18 ;  /* 0x0000081201007387 */ /* 0x0003e80000100a00 */
[----:B------:R-:W4:Y:S01]  /*401d0*/  LDL.LU R11, [R1+0x14] ;  /* 0x00001400010b7983 */ /* 0x000f220000300800 */
[----:B------:R-:W-:Y:S02]  /*401e0*/  F2FP.F16.E4M3.UNPACK_B R2, R2.H1 ;  /* 0x00000002ff02723e */ /* 0x000fe400030006ff */
[----:B------:R-:W-:Y:S01]  /*401f0*/  F2FP.F16.E4M3.UNPACK_B R3, R3.H1 ;  /* 0x00000003ff03723e */ /* 0x000fe200030006ff */
[----:B0-----:R-:W-:-:S02]  /*40200*/  IMAD.MOV.U32 R16, RZ, RZ, R24 ;  /* 0x000000ffff107224 */ /* 0x001fc400078e0018 */
[----:B------:R-:W-:Y:S02]  /*40210*/  IMAD.MOV.U32 R17, RZ, RZ, R25 ;  /* 0x000000ffff117224 */ /* 0x000fe400078e0019 */
[----:B-1----:R-:W-:Y:S02]  /*40220*/  IMAD.MOV.U32 R18, RZ, RZ, R26 ;  /* 0x000000ffff127224 */ /* 0x002fe400078e001a */
[----:B------:R-:W-:-:S07]  /*40230*/  IMAD.MOV.U32 R19, RZ, RZ, R27 ;  /* 0x000000ffff137224 */ /* 0x000fce00078e001b */
[----:B------:R-:W-:Y:S01]  /*40240*/  HMMA.16816.F32 R16, R16, R2, R12 ;  /* 0x000000021010723c */ /* 0x000fe2000000180c */
[----:B------:R-:W-:Y:S01]  /*40250*/  VIADD R0, R0, UR6 ;  /* 0x0000000600007c36 */ /* 0x000fe20008000000 */
[----:B------:R0:W-:Y:S04]  /*40260*/  STL.64 [R1+0x2da0], R24 ;  /* 0x002da01801007387 */ /* 0x0001e80000100a00 */
[----:B------:R-:W-:Y:S04]  /*40270*/  STL [R1+0x18], R0 ;  /* 0x0000180001007387 */ /* 0x000fe80000100800 */
[----:B0-----:R-:W2:Y:S04]  /*40280*/  LDL R24, [R1+0x14c] ;  /* 0x00014c0001187983 */ /* 0x001ea80000100800 */
[----:B------:R-:W-:Y:S01]  /*40290*/  STL [R1+0x2db8], R26 ;  /* 0x002db81a01007387 */ /* 0x000fe20000100800 */
[----:B------:R-:W0:Y:S02]  /*402a0*/  S2R R15, SR_CTAID.X ;  /* 0x00000000000f7919 */ /* 0x000e240000002500 */
[----:B0-----:R-:W-:Y:S01]  /*402b0*/  IMAD.SHL.U32 R15, R15, 0x20, RZ ;  /* 0x000000200f0f7824 */ /* 0x001fe200078e00ff */
[----:B----4-:R-:W-:Y:S01]  /*402c0*/  HMMA.16816.F32 R8, R4, R10, R20 ;  /* 0x0000000a0408723c */ /* 0x010fe20000001814 */
[----:B------:R-:W3:Y:S04]  /*402d0*/  LDL R21, [R1+0x144] ;  /* 0x0001440001157983 */ /* 0x000ee80000100800 */
[----:B------:R-:W4:Y:S04]  /*402e0*/  LDL.LU R22, [R1+0x24] ;  /* 0x0000240001167983 */ /* 0x000f280000300800 */
[----:B------:R-:W5:-:S14]  /*402f0*/  LDL.LU R25, [R1+0x2c] ;  /* 0x00002c0001197983 */ /* 0x000f5c0000300800 */
[----:B------:R0:W-:Y:S04]  /*40300*/  STL [R1+0x2d8c], R8 ;  /* 0x002d8c0801007387 */ /* 0x0001e80000100800 */
[----:B0-----:R-:W4:Y:S04]  /*40310*/  LDL.LU R8, [R1+0x154] ;  /* 0x0001540001087983 */ /* 0x001f280000300800 */
[----:B------:R0:W-:Y:S04]  /*40320*/  STL [R1+0x2d88], R10 ;  /* 0x002d880a01007387 */ /* 0x0001e80000100800 */
[----:B0-----:R-:W4:Y:S04]  /*40330*/  LDL.LU R10, [R1+0x15c] ;  /* 0x00015c00010a7983 */ /* 0x001f280000300800 */
[----:B------:R-:W4:Y:S04]  /*40340*/  LDL.LU R14, [R1+0x2dc8] ;  /* 0x002dc800010e7983 */ /* 0x000f280000300800 */
[----:B------:R-:W4:Y:S04]  /*40350*/  LDL.LU.64 R12, [R1+0x2dc0] ;  /* 0x002dc000010c7983 */ /* 0x000f280000300a00 */
[----:B------:R-:W-:Y:S04]  /*40360*/  STL.64 [R1+0x2db0], R18 ;  /* 0x002db01201007387 */ /* 0x000fe80000100a00 */
[----:B------:R0:W-:Y:S02]  /*40370*/  STL.64 [R1+0x2da8], R16 ;  /* 0x002da81001007387 */ /* 0x0001e40000100a00 */
[----:B0-----:R-:W0:Y:S02]  /*40380*/  S2R R16, SR_TID.X ;  /* 0x0000000000107919 */ /* 0x001e240000002100 */
[----:B0-----:R-:W-:-:S04]  /*40390*/  SHF.R.U32.HI R16, RZ, 0x2, R16 ;  /* 0x00000002ff107819 */ /* 0x001fc80000011610 */
[----:B------:R-:W-:-:S04]  /*403a0*/  SGXT.U32 R16, R16, 0x3 ;  /* 0x000000031010781a */ /* 0x000fc80000000000 */
[----:B------:R-:W-:Y:S02]  /*403b0*/  LOP3.LUT R16, R16, R15, RZ, 0xfc, !PT ;  /* 0x0000000f10107212 */ /* 0x000fe400078efcff */
[----:B------:R-:W4:Y:S01]  /*403c0*/  LDL.LU R15, [R1+0x2dbc] ;  /* 0x002dbc00010f7983 */ /* 0x000f220000300800 */
[----:B------:R-:W0:Y:S01]  /*403d0*/  S2R R17, SR_TID.X ;  /* 0x0000000000117919 */ /* 0x000e220000002100 */
[----:B------:R-:W1:Y:S01]  /*403e0*/  S2R R18, SR_CTAID.X ;  /* 0x0000000000127919 */ /* 0x000e620000002500 */
[----:B--2---:R-:W-:Y:S02]  /*403f0*/  IMAD.MOV.U32 R5, RZ, RZ, R24 ;  /* 0x000000ffff057224 */ /* 0x004fe400078e0018 */
[C---:B------:R-:W-:Y:S02]  /*40400*/  VIADD R20, R0.reuse, 0x41 ;  /* 0x0000004100147836 */ /* 0x040fe40000000000 */
[----:B------:R-:W-:-:S03]  /*40410*/  VIADD R0, R0, 0x60 ;  /* 0x0000006000007836 */ /* 0x000fc60000000000 */
[----:B------:R-:W-:Y:S02]  /*40420*/  ISETP.GE.AND P6, PT, R16, R20, PT ;  /* 0x000000141000720c */ /* 0x000fe40003fc6270 */
[--C-:B0-----:R-:W-:Y:S02]  /*40430*/  SHF.R.U32.HI R26, RZ, 0x2, R17.reuse ;  /* 0x00000002ff1a7819 */ /* 0x101fe40000011611 */
[--C-:B------:R-:W-:Y:S02]  /*40440*/  SHF.R.U32.HI R23, RZ, 0x2, R17.reuse ;  /* 0x00000002ff177819 */ /* 0x100fe40000011611 */
[----:B------:R-:W-:Y:S01]  /*40450*/  SHF.R.U32.HI R19, RZ, 0x2, R17 ;  /* 0x00000002ff137819 */ /* 0x000fe20000011611 */
[----:B-1----:R-:W-:Y:S01]  /*40460*/  IMAD.SHL.U32 R18, R18, 0x20, RZ ;  /* 0x0000002012127824 */ /* 0x002fe200078e00ff */
[----:B------:R-:W-:Y:S02]  /*40470*/  SGXT.U32 R26, R26, 0x3 ;  /* 0x000000031a1a781a */ /* 0x000fe40000000000 */
[----:B------:R-:W-:-:S02]  /*40480*/  SGXT.U32 R23, R23, 0x3 ;  /* 0x000000031717781a */ /* 0x000fc40000000000 */
[----:B------:R-:W-:Y:S02]  /*40490*/  SGXT.U32 R19, R19, 0x3 ;  /* 0x000000031313781a */ /* 0x000fe40000000000 */
[C---:B------:R-:W-:Y:S02]  /*404a0*/  LOP3.LUT R23, R18.reuse, 0x10, R23, 0xfe, !PT ;  /* 0x0000001012177812 */ /* 0x040fe400078efe17 */
[C---:B------:R-:W-:Y:S02]  /*404b0*/  LOP3.LUT R19, R18.reuse, 0x8, R19, 0xfe, !PT ;  /* 0x0000000812137812 */ /* 0x040fe400078efe13 */
[----:B------:R-:W-:Y:S02]  /*404c0*/  LOP3.LUT R26, R18, 0x18, R26, 0xfe, !PT ;  /* 0x00000018121a7812 */ /* 0x000fe400078efe1a */
[-C--:B------:R-:W-:Y:S02]  /*404d0*/  ISETP.GE.AND P0, PT, R19, R20.reuse, PT ;  /* 0x000000141300720c */ /* 0x080fe40003f06270 */
[----:B------:R-:W-:-:S02]  /*404e0*/  ISETP.GE.AND P1, PT, R23, R20, PT ;  /* 0x000000141700720c */ /* 0x000fc40003f26270 */
[----:B------:R-:W-:Y:S02]  /*404f0*/  ISETP.GE.AND P2, PT, R26, R20, PT ;  /* 0x000000141a00720c */ /* 0x000fe40003f46270 */
[----:B------:R-:W-:Y:S01]  /*40500*/  ISETP.GE.AND P4, PT, R19, R0, PT ;  /* 0x000000001300720c */ /* 0x000fe20003f86270 */
[----:B---3--:R-:W-:Y:S02]  /*40510*/  IMAD.MOV.U32 R4, RZ, RZ, R21 ;  /* 0x000000ffff047224 */ /* 0x008fe400078e0015 */
[----:B-----5:R-:W-:Y:S01]  /*40520*/  FMUL R20, R25, UR12 ;  /* 0x0000000c19147c20 */ /* 0x020fe20008400000 */
[----:B----4-:R-:W-:Y:S02]  /*40530*/  IMAD.MOV.U32 R6, RZ, RZ, R8 ;  /* 0x000000ffff067224 */ /* 0x010fe400078e0008 */
[----:B------:R-:W-:-:S07]  /*40540*/  IMAD.MOV.U32 R7, RZ, RZ, R10 ;  /* 0x000000ffff077224 */ /* 0x000fce00078e000a */
[----:B------:R-:W-:Y:S07]  /*40550*/  HMMA.16816.F32 R4, R4, R28, R12 ;  /* 0x0000001c0404723c */ /* 0x000fee000000180c */
[----:B------:R-:W-:Y:S01]  /*40560*/  SHF.R.U32.HI R28, RZ, 0x2, R17 ;  /* 0x00000002ff1c7819 */ /* 0x000fe20000011611 */
[----:B------:R-:W-:Y:S02]  /*40570*/  IMAD.MOV.U32 R12, RZ, RZ, R21 ;  /* 0x000000ffff0c7224 */ /* 0x000fe400078e0015 */
[----:B------:R-:W-:Y:S01]  /*40580*/  FMUL R21, R22, UR12 ;  /* 0x0000000c16157c20 */ /* 0x000fe20008400000 */
[----:B------:R-:W-:Y:S01]  /*40590*/  IMAD.MOV.U32 R13, RZ, RZ, R24 ;  /* 0x000000ffff0d7224 */ /* 0x000fe200078e0018 */
[----:B------:R-:W-:Y:S01]  /*405a0*/  SGXT.U32 R28, R28, 0x3 ;  /* 0x000000031c1c781a */ /* 0x000fe20000000000 */
[----:B------:R-:W2:Y:S02]  /*405b0*/  LDL.LU R24, [R1+0x70] ;  /* 0x0000700001187983 */ /* 0x000ea40000300800 */
[----:B------:R-:W-:-:S02]  /*405c0*/  FSEL R22, R21, -INF , P6 ;  /* 0xff80000015167808 */ /* 0x000fc40003000000 */
[----:B------:R-:W2:Y:S01]  /*405d0*/  LDL.LU R25, [R1+0x74] ;  /* 0x0000740001197983 */ /* 0x000ea20000300800 */
[----:B------:R-:W-:-:S03]  /*405e0*/  LOP3.LUT R28, R28, R18, RZ, 0xfc, !PT ;  /* 0x000000121c1c7212 */ /* 0x000fc600078efcff */
[----:B------:R-:W2:Y:S01]  /*405f0*/  LDL.LU R16, [R1+0x80] ;  /* 0x0000800001107983 */ /* 0x000ea20000300800 */
[----:B------:R-:W-:-:S03]  /*40600*/  FSEL R21, R20, -INF , P0 ;  /* 0xff80000014157808 */ /* 0x000fc60000000000 */
[----:B------:R-:W2:Y:S04]  /*40610*/  LDL.LU R17, [R1+0x84] ;  /* 0x0000840001117983 */ /* 0x000ea80000300800 */
[----:B------:R-:W2:Y:S04]  /*40620*/  LDL.LU R18, [R1+0x88] ;  /* 0x0000880001127983 */ /* 0x000ea80000300800 */
[----:B------:R-:W2:Y:S04]  /*40630*/  LDL.LU R19, [R1+0x8c] ;  /* 0x00008c0001137983 */ /* 0x000ea80000300800 */
[----:B------:R-:W3:Y:S04]  /*40640*/  LDL.LU R29, [R1+0x1cc] ;  /* 0x0001cc00011d7983 */ /* 0x000ee80000300800 */
[----:B------:R-:W-:Y:S01]  /*40650*/  STL [R1+0x44], R22 ;  /* 0x0000441601007387 */ /* 0x000fe20000100800 */
[----:B------:R-:W-:-:S03]  /*40660*/  ISETP.GE.AND P6, PT, R23, R0, PT ;  /* 0x000000001700720c */ /* 0x000fc60003fc6270 */
[----:B------:R-:W4:Y:S04]  /*40670*/  LDL.LU R20, [R1+0x30] ;  /* 0x0000300001147983 */ /* 0x000f280000300800 */
[----:B------:R0:W-:Y:S04]  /*40680*/  STL [R1+0x48], R21 ;  /* 0x0000481501007387 */ /* 0x0001e80000100800 */
[----:B0-----:R-:W4:Y:S04]  /*40690*/  LDL.LU R21, [R1+0x34] ;  /* 0x0000340001157983 */ /* 0x001f280000300800 */
[----:B------:R-:W4:Y:S04]  /*406a0*/  LDL.LU R22, [R1+0x38] ;  /* 0x0000380001167983 */ /* 0x000f280000300800 */
[----:B------:R-:W4:Y:S01]  /*406b0*/  LDL.LU R23, [R1+0x3c] ;  /* 0x00003c0001177983 */ /* 0x000f220000300800 */
[----:B------:R-:W-:-:S02]  /*406c0*/  IMAD.MOV.U32 R14, RZ, RZ, R8 ;  /* 0x000000ffff0e7224 */ /* 0x000fc400078e0008 */
[----:B------:R-:W-:Y:S01]  /*406d0*/  IMAD.MOV.U32 R15, RZ, RZ, R10 ;  /* 0x000000ffff0f7224 */ /* 0x000fe200078e000a */
[-C--:B------:R-:W-:Y:S02]  /*406e0*/  ISETP.GE.AND P0, PT, R26, R0.reuse, PT ;  /* 0x000000001a00720c */ /* 0x080fe40003f06270 */
[----:B------:R-:W-:Y:S01]  /*406f0*/  ISETP.GE.AND P3, PT, R28, R0, PT ;  /* 0x000000001c00720c */ /* 0x000fe20003f66270 */
[----:B------:R-:W5:Y:S04]  /*40700*/  LDL.LU R26, [R1+0x2db8] ;  /* 0x002db800011a7983 */ /* 0x000f680000300800 */
[----:B------:R-:W2:Y:S01]  /*40710*/  LDL R0, [R1+0x18] ;  /* 0x0000180001007983 */ /* 0x000ea20000100800 */
[----:B------:R-:W-:Y:S01]  /*40720*/  FMUL R9, R9, UR12 ;  /* 0x0000000c09097c20 */ /* 0x000fe20008400000 */
[----:B----4-:R-:W-:Y:S02]  /*40730*/  HMMA.16816.F32 R20, R12, R2, R20 ;  /* 0x000000020c14723c */ /* 0x010fe40000001814 */
[----:B------:R-:W4:Y:S04]  /*40740*/  LDL.LU R2, [R1] ;  /* 0x0000000001027983 */ /* 0x000f280000300800 */
[----:B------:R-:W3:Y:S01]  /*40750*/  LDL.LU R15, [R1+0x8] ;  /* 0x00000800010f7983 */ /* 0x000ee20000300800 */
[----:B------:R-:W-:-:S03]  /*40760*/  FSEL R12, R9, -INF , P1 ;  /* 0xff800000090c7808 */ /* 0x000fc60000800000 */
[----:B------:R-:W5:Y:S01]  /*40770*/  LDL.LU R3, [R1+0x1c8] ;  /* 0x0001c80001037983 */ /* 0x000f620000300800 */
[----:B------:R-:W0:Y:S03]  /*40780*/  S2R R13, SR_TID.X ;  /* 0x00000000000d7919 */ /* 0x000e260000002100 */
[----:B------:R-:W5:Y:S04]  /*40790*/  LDL R9, [R1+0x18] ;  /* 0x0000180001097983 */ /* 0x000f680000100800 */
[----:B------:R1:W-:Y:S02]  /*407a0*/  STL [R1+0x40], R12 ;  /* 0x0000400c01007387 */ /* 0x0003e40000100800 */
[----:B-1----:R-:W1:Y:S01]  /*407b0*/  S2R R12, SR_CTAID.X ;  /* 0x00000000000c7919 */ /* 0x002e620000002500 */
[----:B------:R-:W-:Y:S01]  /*407c0*/  FMUL R11, R11, UR12 ;  /* 0x0000000c0b0b7c20 */ /* 0x000fe20008400000 */
[----:B--2---:R-:W-:Y:S01]  /*407d0*/  VIADD R0, R0, 0x20 ;  /* 0x0000002000007836 */ /* 0x004fe20000000000 */
[----:B0-----:R-:W-:-:S02]  /*407e0*/  SHF.R.U32.HI R14, RZ, 0x2, R13 ;  /* 0x00000002ff0e7819 */ /* 0x001fc4000001160d */
[----:B------:R-:W-:Y:S02]  /*407f0*/  SHF.R.U32.HI R13, RZ, 0x2, R13 ;  /* 0x00000002ff0d7819 */ /* 0x000fe4000001160d */
[----:B------:R-:W-:Y:S02]  /*40800*/  SGXT.U32 R14, R14, 0x3 ;  /* 0x000000030e0e781a */ /* 0x000fe40000000000 */
[----:B------:R-:W-:Y:S01]  /*40810*/  SGXT.U32 R13, R13, 0x3 ;  /* 0x000000030d0d781a */ /* 0x000fe20000000000 */
[----:B-1----:R-:W-:-:S05]  /*40820*/  IMAD.SHL.U32 R12, R12, 0x20, RZ ;  /* 0x000000200c0c7824 */ /* 0x002fca00078e00ff */
[C---:B------:R-:W-:Y:S02]  /*40830*/  LOP3.LUT R14, R12.reuse, 0x10, R14, 0xfe, !PT ;  /* 0x000000100c0e7812 */ /* 0x040fe400078efe0e */
[----:B------:R-:W-:Y:S02]  /*40840*/  LOP3.LUT R13, R12, 0x8, R13, 0xfe, !PT ;  /* 0x000000080c0d7812 */ /* 0x000fe400078efe0d */
[----:B------:R-:W-:-:S05]  /*40850*/  FSEL R12, R11, -INF , P2 ;  /* 0xff8000000b0c7808 */ /* 0x000fca0001000000 */
[----:B------:R0:W-:Y:S01]  /*40860*/  STL [R1+0x3c], R12 ;  /* 0x00003c0c01007387 */ /* 0x0001e20000100800 */
[----:B------:R-:W-:Y:S01]  /*40870*/  ISETP.GE.AND P2, PT, R13, R0, PT ;  /* 0x000000000d00720c */ /* 0x000fe20003f46270 */
[----:B----4-:R-:W-:-:S05]  /*40880*/  FMUL R2, R2, UR12 ;  /* 0x0000000c02027c20 */ /* 0x010fca0008400000 */
[----:B------:R-:W-:Y:S02]  /*40890*/  FSEL R11, R2, -INF , P3 ;  /* 0xff800000020b7808 */ /* 0x000fe40001800000 */
[----:B------:R-:W-:Y:S02]  /*408a0*/  ISETP.GE.AND P3, PT, R14, R0, PT ;  /* 0x000000000e00720c */ /* 0x000fe40003f66270 */
[----:B------:R-:W1:Y:S01]  /*408b0*/  S2R R14, SR_TID.X ;  /* 0x00000000000e7919 */ /* 0x000e620000002100 */
[----:B---3--:R-:W-:Y:S02]  /*408c0*/  FMUL R2, R15, UR12 ;  /* 0x0000000c0f027c20 */ /* 0x008fe40008400000 */
[----:B------:R-:W2:Y:S01]  /*408d0*/  S2R R15, SR_CTAID.X ;  /* 0x00000000000f7919 */ /* 0x000ea20000002500 */
[----:B------:R1:W-:Y:S04]  /*408e0*/  STL [R1+0x34], R11 ;  /* 0x0000340b01007387 */ /* 0x0003e80000100800 */
[----:B0-----:R-:W3:Y:S04]  /*408f0*/  LDL.LU R12, [R1+0x140] ;  /* 0x00014000010c7983 */ /* 0x001ee80000300800 */
[----:B------:R-:W3:Y:S01]  /*40900*/  LDL.LU R13, [R1+0x148] ;  /* 0x00014800010d7983 */ /* 0x000ee20000300800 */
[----:B-1----:R-:W-:-:S03]  /*40910*/  SHF.R.U32.HI R11, RZ, 0x2, R14 ;  /* 0x00000002ff0b7819 */ /* 0x002fc6000001160e */
[----:B------:R-:W3:Y:S01]  /*40920*/  LDL.LU R14, [R1+0x150] ;  /* 0x00015000010e7983 */ /* 0x000ee20000300800 */
[----:B--2---:R-:W-:Y:S01]  /*40930*/  IMAD.SHL.U32 R15, R15, 0x20, RZ ;  /* 0x000000200f0f7824 */ /* 0x004fe200078e00ff */
[----:B------:R-:W-:-:S04]  /*40940*/  SGXT.U32 R11, R11, 0x3 ;  /* 0x000000030b0b781a */ /* 0x000fc80000000000 */
[----:B------:R-:W-:Y:S02]  /*40950*/  LOP3.LUT R11, R15, 0x18, R11, 0xfe, !PT ;  /* 0x000000180f0b7812 */ /* 0x000fe400078efe0b */
[----:B------:R-:W3:Y:S01]  /*40960*/  LDL.LU R15, [R1+0x158] ;  /* 0x00015800010f7983 */ /* 0x000ee20000300800 */
[----:B------:R-:W-:-:S05]  /*40970*/  FSEL R2, R2, -INF , P4 ;  /* 0xff80000002027808 */ /* 0x000fca0002000000 */
[----:B------:R0:W-:Y:S01]  /*40980*/  STL [R1+0x38], R2 ;  /* 0x0000380201007387 */ /* 0x0001e20000100800 */
[----:B------:R-:W-:Y:S01]  /*40990*/  FMUL R4, R4, UR12 ;  /* 0x0000000c04047c20 */ /* 0x000fe20008400000 */
[-C--:B------:R-:W-:Y:S02]  /*409a0*/  ISETP.GE.AND P1, PT, R28, R0.reuse, PT ;  /* 0x000000001c00720c */ /* 0x080fe40003f26270 */
[----:B------:R-:W-:Y:S01]  /*409b0*/  ISETP.GE.AND P4, PT, R11, R0, PT ;  /* 0x000000000b00720c */ /* 0x000fe20003f86270 */
[----:B-----5:R-:W-:Y:S02]  /*409c0*/  VIADD R0, R9, 0x21 ;  /* 0x0000002109007836 */ /* 0x020fe40000000000 */
[----:B------:R-:W-:Y:S01]  /*409d0*/  FMUL R9, R6, UR12 ;  /* 0x0000000c06097c20 */ /* 0x000fe20008400000 */
[----:B0-----:R-:W-:Y:S02]  /*409e0*/  F2FP.F16.E4M3.UNPACK_B R2, R3.H1 ;  /* 0x00000003ff02723e */ /* 0x001fe400030006ff */
[----:B------:R-:W-:-:S02]  /*409f0*/  F2FP.F16.E4M3.UNPACK_B R3, R29.H1 ;  /* 0x0000001dff03723e */ /* 0x000fc400030006ff */
[----:B------:R-:W-:Y:S02]  /*40a00*/  FSEL R29, R4, -INF , P6 ;  /* 0xff800000041d7808 */ /* 0x000fe40003000000 */
[----:B------:R-:W-:Y:S02]  /*40a10*/  ISETP.GE.AND P6, PT, R28, R0, PT ;  /* 0x000000001c00720c */ /* 0x000fe40003fc6270 */
[----:B------:R-:W-:Y:S01]  /*40a20*/  FSEL R28, R9, -INF , P0 ;  /* 0xff800000091c7808 */ /* 0x000fe20000000000 */
[----:B---3--:R-:W-:Y:S01]  /*40a30*/  HMMA.16816.F32 R12, R12, R24, R16 ;  /* 0x000000180c0c723c */ /* 0x008fe20000001810 */
[----:B------:R-:W2:Y:S04]  /*40a40*/  LDL.LU.64 R18, [R1+0x2db0] ;  /* 0x002db00001127983 */ /* 0x000ea80000300a00 */
[----:B------:R-:W3:Y:S04]  /*40a50*/  LDL.LU.64 R16, [R1+0x2da8] ;  /* 0x002da80001107983 */ /* 0x000ee80000300a00 */
[----:B------:R-:W4:-:S14]  /*40a60*/  LDL.LU.64 R24, [R1+0x2da0] ;  /* 0x002da00001187983 */ /* 0x000f1c0000300a00 */
[----:B------:R-:W-:Y:S04]  /*40a70*/  STL.64 [R1+0x2d98], R14 ;  /* 0x002d980e01007387 */ /* 0x000fe80000100a00 */
[----:B------:R0:W-:Y:S04]  /*40a80*/  STL.64 [R1+0x2d90], R12 ;  /* 0x002d900c01007387 */ /* 0x0001e80000100a00 */
[----:B0-----:R-:W4:Y:S04]  /*40a90*/  LDL.LU R12, [R1+0x60] ;  /* 0x00006000010c7983 */ /* 0x001f280000300800 */
[----:B------:R-:W4:Y:S04]  /*40aa0*/  LDL.LU R13, [R1+0x64] ;  /* 0x00006400010d7983 */ /* 0x000f280000300800 */
[----:B------:R-:W4:Y:S04]  /*40ab0*/  LDL.LU R14, [R1+0x68] ;  /* 0x00006800010e7983 */ /* 0x000f280000300800 */
[----:B------:R-:W4:Y:S04]  /*40ac0*/  LDL.LU R15, [R1+0x6c] ;  /* 0x00006c00010f7983 */ /* 0x000f280000300800 */
[----:B------:R-:W-:Y:S04]  /*40ad0*/  STL [R1+0x30], R29 ;  /* 0x0000301d01007387 */ /* 0x000fe80000100800 */
[----:B------:R0:W-:Y:S04]  /*40ae0*/  STL [R1+0x2d74], R29 ;  /* 0x002d741d01007387 */ /* 0x0001e80000100800 */
[----:B------:R-:W5:Y:S04]  /*40af0*/  LDL R9, [R1+0x18] ;  /* 0x0000180001097983 */ /* 0x000f680000100800 */
[----:B------:R-:W-:Y:S01]  /*40b00*/  STL [R1+0x2c], R28 ;  /* 0x00002c1c01007387 */ /* 0x000fe20000100800 */
[----:B--2---:R-:W-:Y:S01]  /*40b10*/  FMUL R4, R18, UR12 ;  /* 0x0000000c12047c20 */ /* 0x004fe20008400000 */
[----:B---3--:R-:W-:-:S02]  /*40b20*/  FMUL R6, R16, UR12 ;  /* 0x0000000c10067c20 */ /* 0x008fc40008400000 */
[----:B------:R-:W0:Y:S01]  /*40b30*/  S2R R16, SR_TID.X ;  /* 0x0000000000107919 */ /* 0x000e220000002100 */
[----:B------:R-:W1:Y:S01]  /*40b40*/  S2R R18, SR_CTAID.X ;  /* 0x0000000000127919 */ /* 0x000e620000002500 */
[--C-:B0-----:R-:W-:Y:S02]  /*40b50*/  SHF.R.U32.HI R29, RZ, 0x2, R16.reuse ;  /* 0x00000002ff1d7819 */ /* 0x101fe40000011610 */
[----:B------:R-:W-:Y:S01]  /*40b60*/  SHF.R.U32.HI R16, RZ, 0x2, R16 ;  /* 0x00000002ff107819 */ /* 0x000fe20000011610 */
[----:B-1----:R-:W-:-:S03]  /*40b70*/  IMAD.SHL.U32 R18, R18, 0x20, RZ ;  /* 0x0000002012127824 */ /* 0x002fc600078e00ff */
[----:B------:R-:W-:-:S04]  /*40b80*/  SGXT.U32 R16, R16, 0x3 ;  /* 0x000000031010781a */ /* 0x000fc80000000000 */
[----:B------:R-:W-:Y:S02]  /*40b90*/  LOP3.LUT R16, R18, 0x8, R16, 0xfe, !PT ;  /* 0x0000000812107812 */ /* 0x000fe400078efe10 */
[----:B------:R-:W-:Y:S02]  /*40ba0*/  SGXT.U32 R29, R29, 0x3 ;  /* 0x000000031d1d781a */ /* 0x000fe40000000000 */
[----:B------:R-:W-:Y:S02]  /*40bb0*/  ISETP.GE.AND P0, PT, R16, R0, PT ;  /* 0x000000001000720c */ /* 0x000fe40003f06270 */
[----:B------:R-:W0:Y:S01]  /*40bc0*/  S2R R16, SR_TID.X ;  /* 0x0000000000107919 */ /* 0x000e220000002100 */
[----:B------:R-:W-:Y:S02]  /*40bd0*/  LOP3.LUT R29, R18, 0x10, R29, 0xfe, !PT ;  /* 0x00000010121d7812 */ /* 0x000fe400078efe1d */
[----:B------:R-:W1:Y:S01]  /*40be0*/  S2R R18, SR_CTAID.X ;  /* 0x0000000000127919 */ /* 0x000e620000002500 */
[----:B------:R-:W-:-:S02]  /*40bf0*/  FSEL R6, R6, -INF , P1 ;  /* 0xff80000006067808 */ /* 0x000fc40000800000 */
[----:B------:R-:W-:Y:S02]  /*40c00*/  FSEL R4, R4, -INF , P2 ;  /* 0xff80000004047808 */ /* 0x000fe40001000000 */
[-C--:B------:R-:W-:Y:S01]  /*40c10*/  ISETP.GE.AND P1, PT, R29, R0.reuse, PT ;  /* 0x000000001d00720c */ /* 0x080fe20003f26270 */
[----:B------:R-:W-:Y:S04]  /*40c20*/  STL [R1+0x1c], R6 ;  /* 0x00001c0601007387 */ /* 0x000fe80000100800 */
[----:B------:R-:W-:Y:S04]  /*40c30*/  STL [R1+0x2d78], R28 ;  /* 0x002d781c01007387 */ /* 0x000fe80000100800 */
[----:B------:R-:W2:Y:S01]  /*40c40*/  LDL.LU R29, [R1+0x20] ;  /* 0x00002000011d7983 */ /* 0x000ea20000300800 */
[----:B------:R-:W-:-:S03]  /*40c50*/  ISETP.GE.AND P2, PT, R11, R0, PT ;  /* 0x000000000b00720c */ /* 0x000fc60003f46270 */
[----:B------:R3:W-:Y:S01]  /*40c60*/  STL [R1+0x24], R4 ;  /* 0x0000240401007387 */ /* 0x0007e20000100800 */
[----:B-----5:R-:W-:Y:S02]  /*40c70*/  VIADD R0, R9, 0x40 ;  /* 0x0000004009007836 */ /* 0x020fe40000000000 */
[----:B------:R-:W-:Y:S01]  /*40c80*/  FMUL R9, R17, UR12 ;  /* 0x0000000c11097c20 */ /* 0x000fe20008400000 */
[----:B0-----:R-:W-:Y:S01]  /*40c90*/  SHF.R.U32.HI R16, RZ, 0x2, R16 ;  /* 0x00000002ff107819 */ /* 0x001fe20000011610 */
[----:B---3--:R-:W-:Y:S01]  /*40ca0*/  FMUL R4, R20, UR12 ;  /* 0x0000000c14047c20 */ /* 0x008fe20008400000 */
[----:B-1----:R-:W-:Y:S02]  /*40cb0*/  IMAD.SHL.U32 R18, R18, 0x20, RZ ;  /* 0x0000002012127824 */ /* 0x002fe400078e00ff */
[----:B------:R-:W-:Y:S01]  /*40cc0*/  SGXT.U32 R16, R16, 0x3 ;  /* 0x000000031010781a */ /* 0x000fe20000000000 */
[----:B----4-:R-:W-:Y:S01]  /*40cd0*/  HMMA.16816.F32 R24, R24, R2, R12 ;  /* 0x000000021818723c */ /* 0x010fe2000000180c */
[----:B------:R-:W-:Y:S01]  /*40ce0*/  FSEL R17, R4, -INF , P3 ;  /* 0xff80000004117808 */ /* 0x000fe20001800000 */
[----:B------:R-:W3:Y:S01]  /*40cf0*/  LDL.LU.64 R14, [R1+0x2d98] ;  /* 0x002d9800010e7983 */ /* 0x000ee20000300a00 */
[----:B------:R-:W-:-:S03]  /*40d00*/  LOP3.LUT R16, R16, R18, RZ, 0xfc, !PT ;  /* 0x0000001210107212 */ /* 0x000fc600078efcff */
[----:B------:R-:W3:Y:S01]  /*40d10*/  LDL.LU.64 R12, [R1+0x2d90] ;  /* 0x002d9000010c7983 */ /* 0x000ee20000300a00 */
[----:B------:R-:W-:-:S03]  /*40d20*/  ISETP.GE.AND P3, PT, R16, R0, PT ;  /* 0x000000001000720c */ /* 0x000fc60003f66270 */
[----:B------:R-:W4:Y:S04]  /*40d30*/  LDL.LU R11, [R1+0x28] ;  /* 0x00002800010b7983 */ /* 0x000f280000300800 */
[----:B------:R0:W-:Y:S04]  /*40d40*/  STL [R1+0x14], R17 ;  /* 0x0000141101007387 */ /* 0x0001e80000100800 */
[----:B------:R-:W3:Y:S04]  /*40d50*/  LDL.LU R16, [R1+0x144] ;  /* 0x0001440001107983 */ /* 0x000ee80000300800 */
[----:B0-----:R-:W3:Y:S01]  /*40d60*/  LDL.LU R17, [R1+0x14c] ;  /* 0x00014c0001117983 */ /* 0x001ee20000300800 */
[----:B------:R-:W-:-:S02]  /*40d70*/  FMUL R4, R22, UR12 ;  /* 0x0000000c16047c20 */ /* 0x000fc40008400000 */
[----:B------:R-:W0:Y:S01]  /*40d80*/  S2R R22, SR_TID.X ;  /* 0x0000000000167919 */ /* 0x000e220000002100 */
[----:B------:R-:W1:Y:S01]  /*40d90*/  S2R R18, SR_CTAID.X ;  /* 0x0000000000127919 */ /* 0x000e620000002500 */
[----:B------:R-:W-:Y:S01]  /*40da0*/  FSEL R9, R9, -INF , P6 ;  /* 0xff80000009097808 */ /* 0x000fe20003000000 */
[----:B------:R-:W-:Y:S01]  /*40db0*/  FMUL R6, R19, UR12 ;  /* 0x0000000c13067c20 */ /* 0x000fe20008400000 */
[----:B------:R-:W-:Y:S01]  /*40dc0*/  IMAD.MOV.U32 R19, RZ, RZ, R10 ;  /* 0x000000ffff137224 */ /* 0x000fe200078e000a */
[----:B------:R-:W-:Y:S02]  /*40dd0*/  FSEL R28, R4, -INF , P4 ;  /* 0xff800000041c7808 */ /* 0x000fe40002000000 */
[----:B------:R-:W5:Y:S01]  /*40de0*/  S2R R4, SR_CTAID.X ;  /* 0x0000000000047919 */ /* 0x000f620000002500 */
[----:B0-----:R-:W-:Y:S01]  /*40df0*/  SHF.R.U32.HI R20, RZ, 0x2, R22 ;  /* 0x00000002ff147819 */ /* 0x001fe20000011616 */
[----:B-1----:R-:W-:-:S03]  /*40e00*/  IMAD.SHL.U32 R18, R18, 0x20, RZ ;  /* 0x0000002012127824 */ /* 0x002fc600078e00ff */
[----:B------:R-:W-:-:S04]  /*40e10*/  SGXT.U32 R20, R20, 0x3 ;  /* 0x000000031414781a */ /* 0x000fc80000000000 */
[----:B------:R-:W-:Y:S01]  /*40e20*/  LOP3.LUT R20, R18, 0x8, R20, 0xfe, !PT ;  /* 0x0000000812147812 */ /* 0x000fe200078efe14 */
[----:B------:R-:W-:Y:S02]  /*40e30*/  IMAD.MOV.U32 R18, RZ, RZ, R8 ;  /* 0x000000ffff127224 */ /* 0x000fe400078e0008 */
[----:B------:R-:W2:Y:S04]  /*40e40*/  LDL.LU R8, [R1+0x2d8c] ;  /* 0x002d8c0001087983 */ /* 0x000ea80000300800 */
[----:B------:R-:W2:Y:S04]  /*40e50*/  LDL.LU R10, [R1+0x2d88] ;  /* 0x002d8800010a7983 */ /* 0x000ea80000300800 */
[----:B------:R0:W-:Y:S02]  /*40e60*/  STL [R1+0x10], R9 ;  /* 0x0000100901007387 */ /* 0x0001e40000100800 */
[----:B0-----:R-:W0:Y:S01]  /*40e70*/  S2R R9, SR_TID.X ;  /* 0x0000000000097919 */ /* 0x001e220000002100 */
[----:B-----5:R-:W-:Y:S01]  /*40e80*/  IMAD.SHL.U32 R4, R4, 0x20, RZ ;  /* 0x0000002004047824 */ /* 0x020fe200078e00ff */
[----:B0-----:R-:W-:-:S04]  /*40e90*/  SHF.R.U32.HI R9, RZ, 0x2, R9 ;  /* 0x00000002ff097819 */ /* 0x001fc80000011609 */
[----:B------:R-:W-:-:S04]  /*40ea0*/  SGXT.U32 R9, R9, 0x3 ;  /* 0x000000030909781a */ /* 0x000fc80000000000 */
[----:B------:R-:W-:Y:S02]  /*40eb0*/  LOP3.LUT R9, R4, 0x10, R9, 0xfe, !PT ;  /* 0x0000001004097812 */ /* 0x000fe400078efe09 */
[----:B------:R-:W0:Y:S01]  /*40ec0*/  S2R R4, SR_CTAID.X ;  /* 0x0000000000047919 */ /* 0x000e220000002500 */
[----:B------:R-:W-:Y:S01]  /*40ed0*/  SHF.R.U32.HI R22, RZ, 0x2, R22 ;  /* 0x00000002ff167819 */ /* 0x000fe20000011616 */
[----:B------:R-:W-:Y:S04]  /*40ee0*/  STL [R1], R28 ;  /* 0x0000001c01007387 */ /* 0x000fe80000100800 */
[----:B------:R1:W-:Y:S01]  /*40ef0*/  STL [R1+0x2d7c], R28 ;  /* 0x002d7c1c01007387 */ /* 0x0003e20000100800 */
[----:B------:R-:W-:Y:S02]  /*40f00*/  SGXT.U32 R22, R22, 0x3 ;  /* 0x000000031616781a */ /* 0x000fe40000000000 */
[----:B-1----:R-:W-:Y:S01]  /*40f10*/  FSEL R28, R6, -INF , P0 ;  /* 0xff800000061c7808 */ /* 0x002fe20000000000 */
[----:B0-----:R-:W-:-:S05]  /*40f20*/  IMAD.SHL.U32 R4, R4, 0x20, RZ ;  /* 0x0000002004047824 */ /* 0x001fca00078e00ff */
[----:B------:R-:W-:Y:S01]  /*40f30*/  LOP3.LUT R22, R4, 0x18, R22, 0xfe, !PT ;  /* 0x0000001804167812 */ /* 0x000fe200078efe16 */
[----:B------:R-:W-:Y:S01]  /*40f40*/  FMUL R4, R21, UR12 ;  /* 0x0000000c15047c20 */ /* 0x000fe20008400000 */
[----:B---3--:R-:W-:Y:S01]  /*40f50*/  HMMA.16816.F32 R12, R16, R2, R12 ;  /* 0x00000002100c723c */ /* 0x008fe2000000180c */
[----:B------:R-:W3:Y:S04]  /*40f60*/  LDL.LU R18, [R1+0x18] ;  /* 0x0000180001127983 */ /* 0x000ee80000300800 */
[----:B------:R-:W-:Y:S04]  /*40f70*/  STL [R1+0x8], R28 ;  /* 0x0000081c01007387 */ /* 0x000fe80000100800 */
[----:B------:R0:W-:Y:S04]  /*40f80*/  STL [R1+0x2d80], R28 ;  /* 0x002d801c01007387 */ /* 0x0001e80000100800 */
[----:B------:R-:W5:Y:S01]  /*40f90*/  LDL.LU R21, [R1+0x4] ;  /* 0x0000040001157983 */ /* 0x000f620000300800 */
[----:B------:R-:W0:Y:S01]  /*40fa0*/  S2R R19, SR_TID.X ;  /* 0x0000000000137919 */ /* 0x000e220000002100 */
[----:B------:R-:W1:Y:S01]  /*40fb0*/  S2R R17, SR_CTAID.X ;  /* 0x0000000000117919 */ /* 0x000e620000002500 */
[-C--:B------:R-:W-:Y:S01]  /*40fc0*/  ISETP.GE.AND P4, PT, R20, R0.reuse, PT ;  /* 0x000000001400720c */ /* 0x080fe20003f86270 */
[----:B----4-:R-:W-:Y:S01]  /*40fd0*/  FMUL R2, R11, UR12 ;  /* 0x0000000c0b027c20 */ /* 0x010fe20008400000 */
[----:B------:R-:W-:-:S02]  /*40fe0*/  ISETP.GE.AND P6, PT, R9, R0, PT ;  /* 0x000000000900720c */ /* 0x000fc40003fc6270 */
[----:B------:R-:W-:Y:S01]  /*40ff0*/  ISETP.GE.AND P0, PT, R22, R0, PT ;  /* 0x000000001600720c */ /* 0x000fe20003f06270 */
[----:B--2---:R-:W-:Y:S01]  /*41000*/  FMUL R0, R29, UR12 ;  /* 0x0000000c1d007c20 */ /* 0x004fe20008400000 */
[----:B------:R-:W-:Y:S01]  /*41010*/  FMUL R6, R23, UR12 ;  /* 0x0000000c17067c20 */ /* 0x000fe20008400000 */
[----:B------:R-:W-:Y:S01]  /*41020*/  FSEL R9, R2, -INF , P4 ;  /* 0xff80000002097808 */ /* 0x000fe20002000000 */
[----:B------:R-:W-:Y:S01]  /*41030*/  FMUL R2, R25, UR12 ;  /* 0x0000000c19027c20 */ /* 0x000fe20008400000 */
[----:B------:R-:W2:Y:S02]  /*41040*/  LDL.LU R29, [R1+0xc] ;  /* 0x00000c00011d7983 */ /* 0x000ea40000300800 */
[----:B------:R-:W-:Y:S02]  /*41050*/  FSEL R6, R6, -INF , P2 ;  /* 0xff80000006067808 */ /* 0x000fe40001000000 */
[--C-:B0-----:R-:W-:Y:S02]  /*41060*/  SHF.R.U32.HI R28, RZ, 0x2, R19.reuse ;  /* 0x00000002ff1c7819 */ /* 0x101fe40000011613 */
[----:B------:R-:W-:Y:S01]  /*41070*/  SHF.R.U32.HI R19, RZ, 0x2, R19 ;  /* 0x00000002ff137819 */ /* 0x000fe20000011613 */
[----:B-1----:R-:W-:Y:S01]  /*41080*/  IMAD.SHL.U32 R17, R17, 0x20, RZ ;  /* 0x0000002011117824 */ /* 0x002fe200078e00ff */
[----:B------:R-:W-:Y:S01]  /*41090*/  SGXT.U32 R28, R28, 0x3 ;  /* 0x000000031c1c781a */ /* 0x000fe20000000000 */
[----:B------:R-:W-:Y:S01]  /*410a0*/  FMUL R3, R8, UR12 ;  /* 0x0000000c08037c20 */ /* 0x000fe20008400000 */
[----:B------:R-:W-:-:S02]  /*410b0*/  FSEL R8, R4, -INF , P1 ;  /* 0xff80000004087808 */ /* 0x000fc40000800000 */
[----:B------:R-:W-:Y:S01]  /*410c0*/  LOP3.LUT R28, R28, R17, RZ, 0xfc, !PT ;  /* 0x000000111c1c7212 */ /* 0x000fe200078efcff */
[----:B------:R-:W-:Y:S01]  /*410d0*/  FMUL R11, R10, UR12 ;  /* 0x0000000c0a0b7c20 */ /* 0x000fe20008400000 */
[----:B------:R-:W-:Y:S02]  /*410e0*/  SGXT.U32 R19, R19, 0x3 ;  /* 0x000000031313781a */ /* 0x000fe40000000000 */
[----:B------:R-:W-:Y:S01]  /*410f0*/  FSEL R4, R0, -INF , P3 ;  /* 0xff80000000047808 */ /* 0x000fe20001800000 */
[----:B------:R-:W-:Y:S01]  /*41100*/  FMUL R0, R24, UR12 ;  /* 0x0000000c18007c20 */ /* 0x000fe20008400000 */
[----:B------:R-:W-:Y:S02]  /*41110*/  LOP3.LUT R19, R17, 0x10, R19, 0xfe, !PT ;  /* 0x0000001011137812 */ /* 0x000fe400078efe13 */
[----:B------:R-:W-:Y:S01]  /*41120*/  FSEL R10, R3, -INF , P6 ;  /* 0xff800000030a7808 */ /* 0x000fe20003000000 */
[----:B------:R-:W-:Y:S01]  /*41130*/  FMUL R3, R26, UR12 ;  /* 0x0000000c1a037c20 */ /* 0x000fe20008400000 */
[----:B------:R-:W-:Y:S01]  /*41140*/  FSEL R16, R11, -INF , P0 ;  /* 0xff8000000b107808 */ /* 0x000fe20000000000 */
[----:B------:R-:W-:Y:S01]  /*41150*/  FMUL R7, R7, UR12 ;  /* 0x0000000c07077c20 */ /* 0x000fe20008400000 */
[----:B------:R0:W-:Y:S04]  /*41160*/  STL [R1+0x2d84], R8 ;  /* 0x002d840801007387 */ /* 0x0001e80000100800 */
[----:B------:R-:W4:Y:S04]  /*41170*/  LDL R26, [R1+0x40] ;  /* 0x00004000011a7983 */ /* 0x000f280000100800 */
[----:B------:R-:W4:Y:S04]  /*41180*/  LDL R25, [R1+0x34] ;  /* 0x0000340001197983 */ /* 0x000f280000100800 */
[----:B0-----:R-:W4:Y:S04]  /*41190*/  LDL R8, [R1+0x14] ;  /* 0x0000140001087983 */ /* 0x001f280000100800 */
[----:B------:R-:W4:Y:S04]  /*411a0*/  LDL R24, [R1+0x38] ;  /* 0x0000380001187983 */ /* 0x000f280000100800 */
[----:B------:R-:W4:Y:S01]  /*411b0*/  LDL R23, [R1+0x3c] ;  /* 0x00003c0001177983 */ /* 0x000f220000100800 */
[----:B---3--:R-:W-:-:S02]  /*411c0*/  ISETP.GE.AND P1, PT, R28, R18, PT ;  /* 0x000000121c00720c */ /* 0x008fc40003f26270 */
[-C--:B------:R-:W-:Y:S02]  /*411d0*/  ISETP.GT.AND P2, PT, R28, R18.reuse, PT ;  /* 0x000000121c00720c */ /* 0x080fe40003f44270 */
[----:B------:R-:W-:Y:S01]  /*411e0*/  FSEL R11, R0, -INF , P1 ;  /* 0xff800000000b7808 */ /* 0x000fe20000800000 */
[----:B------:R-:W-:Y:S01]  /*411f0*/  VIADD R0, R18, 0x61 ;  /* 0x0000006112007836 */ /* 0x000fe20000000000 */
[----:B------:R-:W-:Y:S02]  /*41200*/  FSEL R17, R2, -INF , P2 ;  /* 0xff80000002117808 */ /* 0x000fe40001000000 */
[CC--:B------:R-:W-:Y:S02]  /*41210*/  ISETP.GE.AND P3, PT, R20.reuse, R18.reuse, PT ;  /* 0x000000121400720c */ /* 0x0c0fe40003f66270 */
[-C--:B------:R-:W-:Y:S02]  /*41220*/  ISETP.GT.AND P4, PT, R20, R18.reuse, PT ;  /* 0x000000121400720c */ /* 0x080fe40003f84270 */
[----:B------:R-:W-:-:S02]  /*41230*/  ISETP.GE.AND P6, PT, R19, R18, PT ;  /* 0x000000121300720c */ /* 0x000fc40003fc6270 */
[-C--:B------:R-:W-:Y:S02]  /*41240*/  ISETP.GT.AND P0, PT, R19, R18.reuse, PT ;  /* 0x000000121300720c */ /* 0x080fe40003f04270 */
[CC--:B------:R-:W-:Y:S02]  /*41250*/  ISETP.GE.AND P1, PT, R22.reuse, R18.reuse, PT ;  /* 0x000000121600720c */ /* 0x0c0fe40003f26270 */
[----:B------:R-:W-:Y:S01]  /*41260*/  ISETP.GT.AND P2, PT, R22, R18, PT ;  /* 0x000000121600720c */ /* 0x000fe20003f44270 */
[----:B------:R-:W-:Y:S01]  /*41270*/  FMUL R18, R27, UR12 ;  /* 0x0000000c1b127c20 */ /* 0x000fe20008400000 */
[----:B------:R-:W-:Y:S01]  /*41280*/  FMUL R2, R12, UR12 ;  /* 0x0000000c0c027c20 */ /* 0x000fe20008400000 */
[----:B------:R-:W-:Y:S01]  /*41290*/  FSEL R12, R3, -INF , P3 ;  /* 0xff800000030c7808 */ /* 0x000fe20001800000 */
[----:B-----5:R-:W-:Y:S01]  /*412a0*/  FMUL R3, R21, UR12 ;  /* 0x0000000c15037c20 */ /* 0x020fe20008400000 */
[----:B------:R-:W-:Y:S01]  /*412b0*/  ISETP.GE.AND P3, PT, R28, R0, PT ;  /* 0x000000001c00720c */ /* 0x000fe20003f66270 */
[----:B------:R-:W3:Y:S01]  /*412c0*/  LDL R27, [R1+0x48] ;  /* 0x00004800011b7983 */ /* 0x000ee20000100800 */
[----:B------:R-:W-:-:S02]  /*412d0*/  FSEL R18, R18, -INF , P4 ;  /* 0xff80000012127808 */ /* 0x000fc40002000000 */
[-C--:B------:R-:W-:Y:S01]  /*412e0*/  ISETP.GE.AND P4, PT, R20, R0.reuse, PT ;  /* 0x000000001400720c */ /* 0x080fe20003f86270 */
[----:B------:R-:W5:Y:S01]  /*412f0*/  LDL R28, [R1+0x10] ;  /* 0x00001000011c7983 */ /* 0x000f620000100800 */
[----:B------:R-:W-:Y:S02]  /*41300*/  FSEL R20, R2, -INF , P6 ;  /* 0xff80000002147808 */ /* 0x000fe40003000000 */
[-C--:B------:R-:W-:Y:S02]  /*41310*/  ISETP.GE.AND P6, PT, R19, R0.reuse, PT ;  /* 0x000000001300720c */ /* 0x080fe40003fc6270 */
[----:B------:R-:W-:Y:S02]  /*41320*/  FSEL R19, R3, -INF , P3 ;  /* 0xff80000003137808 */ /* 0x000fe40001800000 */
[----:B------:R-:W-:-:S04]  /*41330*/  ISETP.GE.AND P3, PT, R22, R0, PT ;  /* 0x000000001600720c */ /* 0x000fc80003f66270 */
[----:B------:R-:W-:Y:S02]  /*41340*/  FSEL R21, R7, -INF , P3 ;  /* 0xff80000007157808 */ /* 0x000fe40001800000 */
[----:B------:R-:W3:Y:S01]  /*41350*/  LDL R7, [R1+0x1c] ;  /* 0x00001c0001077983 */ /* 0x000ee20000100800 */
[----:B--2---:R-:W-:Y:S01]  /*41360*/  FMUL R0, R29, UR12 ;  /* 0x0000000c1d007c20 */ /* 0x004fe20008400000 */
[----:B------:R-:W-:Y:S01]  /*41370*/  FMUL R2, R13, UR12 ;  /* 0x0000000c0d027c20 */ /* 0x000fe20008400000 */
[----:B------:R-:W-:Y:S01]  /*41380*/  FMUL R3, R14, UR12 ;  /* 0x0000000c0e037c20 */ /* 0x000fe20008400000 */
[----:B------:R-:W-:Y:S01]  /*41390*/  FMUL R14, R15, UR12 ;  /* 0x0000000c0f0e7c20 */ /* 0x000fe20008400000 */
[----:B------:R-:W2:Y:S01]  /*413a0*/  LDL R29, [R1+0x44] ;  /* 0x00004400011d7983 */ /* 0x000ea20000100800 */
[----:B------:R-:W-:Y:S02]  /*413b0*/  FSEL R22, R0, -INF , P4 ;  /* 0xff80000000167808 */ /* 0x000fe40002000000 */
[----:B------:R-:W-:-:S02]  /*413c0*/  FSEL R15, R2, -INF , P0 ;  /* 0xff800000020f7808 */ /* 0x000fc40000000000 */
[----:B------:R-:W-:Y:S01]  /*413d0*/  FMNMX R0, R11, R17, !PT ;  /* 0x000000110b007209 */ /* 0x000fe20007800000 */
[----:B------:R-:W-:Y:S01]  /*413e0*/  FMUL R13, R5, UR12 ;  /* 0x0000000c050d7c20 */ /* 0x000fe20008400000 */
[----:B------:R-:W-:Y:S02]  /*413f0*/  FSEL R5, R3, -INF , P1 ;  /* 0xff80000003057808 */ /* 0x000fe40000800000 */
[----:B------:R-:W-:-:S04]  /*41400*/  FMNMX R3, R20, R15, !PT ;  /* 0x0000000f14037209 */ /* 0x000fc80007800000 */
[----:B----4-:R-:W-:Y:S02]  /*41410*/  FMNMX R3, R8, R3, !PT ;  /* 0x0000000308037209 */ /* 0x010fe40007800000 */
[----:B---3--:R-:W-:Y:S02]  /*41420*/  FMNMX R7, R7, R0, !PT ;  /* 0x0000000007077209 */ /* 0x008fe40007800000 */
[----:B------:R-:W3:Y:S02]  /*41430*/  LDL R0, [R1+0x24] ;  /* 0x0000240001007983 */ /* 0x000ee40000100800 */
[----:B-----5:R-:W-:Y:S02]  /*41440*/  FMNMX R7, R28, R7, !PT ;  /* 0x000000071c077209 */ /* 0x020fe40007800000 */
[----:B------:R-:W4:Y:S04]  /*41450*/  LDL.LU R8, [R1+0x2d84] ;  /* 0x002d840001087983 */ /* 0x000f280000300800 */
[----:B------:R-:W5:Y:S01]  /*41460*/  LDL.LU R28, [R1+0x2d80] ;  /* 0x002d8000011c7983 */ /* 0x000f620000300800 */
[----:B------:R-:W-:-:S04]  /*41470*/  FMNMX R2, R12, R18, !PT ;  /* 0x000000120c027209 */ /* 0x000fc80007800000 */
[----:B---3--:R-:W-:-:S04]  /*41480*/  FMNMX R2, R0, R2, !PT ;  /* 0x0000000200027209 */ /* 0x008fc80007800000 */
[----:B-----5:R-:W-:Y:S02]  /*41490*/  FMNMX R2, R28, R2, !PT ;  /* 0x000000021c027209 */ /* 0x020fe40007800000 */
[----:B------:R-:W3:Y:S01]  /*414a0*/  LDL.LU R28, [R1+0x2d7c] ;  /* 0x002d7c00011c7983 */ /* 0x000ee20000300800 */
[----:B------:R-:W-:Y:S02]  /*414b0*/  FSEL R14, R14, -INF , P2 ;  /* 0xff8000000e0e7808 */ /* 0x000fe40001000000 */
[----:B------:R-:W-:Y:S02]  /*414c0*/  FMNMX R7, R4, R7, !PT ;  /* 0x0000000704077209 */ /* 0x000fe40007800000 */
[----:B------:R-:W-:Y:S02]  /*414d0*/  FMNMX R0, R5, R14, !PT ;  /* 0x0000000e05007209 */ /* 0x000fe40007800000 */
[----:B--2---:R-:W-:Y:S02]  /*414e0*/  FMNMX R7, R29, R7, !PT ;  /* 0x000000071d077209 */ /* 0x004fe40007800000 */
[----:B----4-:R-:W-:-:S02]  /*414f0*/  FMNMX R3, R8, R3, !PT ;  /* 0x0000000308037209 */ /* 0x010fc40007800000 */
[----:B------:R-:W-:Y:S02]  /*41500*/  FMNMX R7, R25, R7, !PT ;  /* 0x0000000719077209 */ /* 0x000fe40007800000 */
[----:B------:R-:W-:Y:S02]  /*41510*/  FMNMX R3, R10, R3, !PT ;  /* 0x000000030a037209 */ /* 0x000fe40007800000 */
[----:B------:R-:W-:Y:S02]  /*41520*/  FMNMX R25, R19, R7, !PT ;  /* 0x0000000713197209 */ /* 0x000fe40007800000 */
[----:B------:R-:W-:-:S03]  /*41530*/  FMNMX R3, R26, R3, !PT ;  /* 0x000000031a037209 */ /* 0x000fc60007800000 */
[----:B------:R-:W0:Y:S01]  /*41540*/  SHFL.BFLY PT, R26, R25, 0x2, 0x1f ;  /* 0x0c401f00191a7f89 */ /* 0x000e2200000e0000 */
[----:B---3--:R-:W-:-:S03]  /*41550*/  FMNMX R0, R28, R0, !PT ;  /* 0x000000001c007209 */ /* 0x008fc60007800000 */
[----:B------:R-:W2:Y:S04]  /*41560*/  LDL.LU R28, [R1+0x2d78] ;  /* 0x002d7800011c7983 */ /* 0x000ea80000300800 */
[----:B------:R-:W3:Y:S01]  /*41570*/  LDL.LU R29, [R1+0x2d74] ;  /* 0x002d7400011d7983 */ /* 0x000ee20000300800 */
[----:B------:R-:W-:Y:S02]  /*41580*/  FMNMX R2, R9, R2, !PT ;  /* 0x0000000209027209 */ /* 0x000fe40007800000 */
[----:B------:R-:W-:Y:S02]  /*41590*/  FMNMX R0, R6, R0, !PT ;  /* 0x0000000006007209 */ /* 0x000fe40007800000 */
[----:B------:R-:W-:Y:S02]  /*415a0*/  FMNMX R2, R27, R2, !PT ;  /* 0x000000021b027209 */ /* 0x000fe40007800000 */
[----:B------:R-:W-:-:S02]  /*415b0*/  FMNMX R0, R16, R0, !PT ;  /* 0x0000000010007209 */ /* 0x000fc40007800000 */
[----:B------:R-:W-:Y:S02]  /*415c0*/  FMNMX R2, R24, R2, !PT ;  /* 0x0000000218027209 */ /* 0x000fe40007800000 */
[----:B0-----:R-:W-:Y:S02]  /*415d0*/  FMNMX R25, R25, R26, !PT ;  /* 0x0000001a19197209 */ /* 0x001fe40007800000 */
[----:B------:R-:W-:Y:S02]  /*415e0*/  FSEL R13, R13, -INF , P6 ;  /* 0xff8000000d0d7808 */ /* 0x000fe40003000000 */
[----:B------:R-:W-:Y:S02]  /*415f0*/  FMNMX R0, R23, R0, !PT ;  /* 0x0000000017007209 */ /* 0x000fe40007800000 */
[----:B------:R-:W-:Y:S01]  /*41600*/  FMNMX R23, R22, R2, !PT ;  /* 0x0000000216177209 */ /* 0x000fe20007800000 */
[----:B------:R-:W-:Y:S04]  /*41610*/  SHFL.BFLY PT, R26, R25, 0x1, 0x1f ;  /* 0x0c201f00191a7f89 */ /* 0x000fe800000e0000 */
[----:B------:R-:W0:Y:S02]  /*41620*/  SHFL.BFLY PT, R24, R23, 0x2, 0x1f ;  /* 0x0c401f0017187f89 */ /* 0x000e2400000e0000 */
[----:B0-----:R-:W-:-:S05]  /*41630*/  FMNMX R23, R23, R24, !PT ;  /* 0x0000001817177209 */ /* 0x001fca0007800000 */
[----:B------:R-:W0:Y:S02]  /*41640*/  SHFL.BFLY PT, R24, R23, 0x1, 0x1f ;  /* 0x0c201f0017187f89 */ /* 0x000e2400000e0000 */
[----:B0-----:R-:W-:Y:S02]  /*41650*/  FMNMX R24, R23, R24, !PT ;  /* 0x0000001817187209 */ /* 0x001fe40007800000 */
[----:B---3--:R-:W-:Y:S02]  /*41660*/  FMNMX R3, R29, R3, !PT ;  /* 0x000000031d037209 */ /* 0x008fe40007800000 */
[----:B--2---:R-:W-:Y:S02]  /*41670*/  FMNMX R0, R28, R0, !PT ;  /* 0x000000001c007209 */ /* 0x004fe40007800000 */
[----:B------:R-:W-:Y:S02]  /*41680*/  FMNMX R3, R13, R3, !PT ;  /* 0x000000030d037209 */ /* 0x000fe40007800000 */
[----:B------:R-:W-:-:S03]  /*41690*/  FMNMX R0, R21, R0, !PT ;  /* 0x0000000015007209 */ /* 0x000fc60007800000 */
[----:B------:R-:W0:Y:S04]  /*416a0*/  SHFL.BFLY PT, R7, R3, 0x2, 0x1f ;  /* 0x0c401f0003077f89 */ /* 0x000e2800000e0000 */
[----:B------:R-:W1:Y:S01]  /*416b0*/  SHFL.BFLY PT, R2, R0, 0x2, 0x1f ;  /* 0x0c401f0000027f89 */ /* 0x000e6200000e0000 */
[----:B------:R-:W-:Y:S02]  /*416c0*/  FMNMX R28, R25, R26, !PT ;  /* 0x0000001a191c7209 */ /* 0x000fe40007800000 */
[----:B------:R-:W2:Y:S01]  /*416d0*/  S2R R26, SR_TID.X ;  /* 0x00000000001a7919 */ /* 0x000ea20000002100 */
[----:B0-----:R-:W-:Y:S02]  /*416e0*/  FMNMX R3, R3, R7, !PT ;  /* 0x0000000703037209 */ /* 0x001fe40007800000 */
[----:B-1----:R-:W-:-:S03]  /*416f0*/  FMNMX R0, R0, R2, !PT ;  /* 0x0000000200007209 */ /* 0x002fc60007800000 */
[----:B------:R-:W0:Y:S04]  /*41700*/  SHFL.BFLY PT, R7, R3, 0x1, 0x1f ;  /* 0x0c201f0003077f89 */ /* 0x000e2800000e0000 */
[----:B------:R-:W1:Y:S01]  /*41710*/  SHFL.BFLY PT, R2, R0, 0x1, 0x1f ;  /* 0x0c201f0000027f89 */ /* 0x000e6200000e0000 */
[----:B--2---:R-:W-:Y:S02]  /*41720*/  SHF.R.U32.HI R23, RZ, 0x2, R26 ;  /* 0x00000002ff177819 */ /* 0x004fe4000001161a */
[----:B------:R-:W-:-:S04]  /*41730*/  LOP3.LUT R29, R26, 0x7f, RZ, 0xc0, !PT ;  /* 0x0000007f1a1d7812 */ /* 0x000fc800078ec0ff */
[----:B------:R-:W-:Y:S02]  /*41740*/  SHF.R.U32.HI R29, RZ, 0x3, R29 ;  /* 0x00000003ff1d7819 */ /* 0x000fe4000001161d */
[----:B0-----:R-:W-:Y:S02]  /*41750*/  FMNMX R27, R3, R7, !PT ;  /* 0x00000007031b7209 */ /* 0x001fe40007800000 */
[----:B------:R-:W-:Y:S02]  /*41760*/  LOP3.LUT R7, R26, 0x1c, RZ, 0xc0, !PT ;  /* 0x0000001c1a077812 */ /* 0x000fe400078ec0ff */
[----:B------:R-:W-:Y:S02]  /*41770*/  SGXT.U32 R3, R23, 0x3 ;  /* 0x000000031703781a */ /* 0x000fe40000000000 */
[----:B-1----:R-:W-:Y:S01]  /*41780*/  FMNMX R26, R0, R2, !PT ;  /* 0x00000002001a7209 */ /* 0x002fe20007800000 */
[----:B------:R-:W-:Y:S01]  /*41790*/  IMAD.SHL.U32 R7, R7, 0x4, RZ ;  /* 0x0000000407077824 */ /* 0x000fe200078e00ff */
[----:B------:R-:W-:-:S02]  /*417a0*/  LOP3.LUT R2, R3, 0x8, RZ, 0xfc, !PT ;  /* 0x0000000803027812 */ /* 0x000fc400078efcff */
[----:B------:R-:W-:Y:S01]  /*417b0*/  LOP3.LUT R0, R3, 0x10, RZ, 0xfc, !PT ;  /* 0x0000001003007812 */ /* 0x000fe200078efcff */
[----:B------:R-:W-:Y:S01]  /*417c0*/  VIADD R7, R7, UR7 ;  /* 0x0000000707077c36 */ /* 0x000fe20008000000 */
[----:B------:R-:W-:Y:S02]  /*417d0*/  LOP3.LUT R29, R29, 0xc, RZ, 0xc0, !PT ;  /* 0x0000000c1d1d7812 */ /* 0x000fe400078ec0ff */
[----:B------:R-:W-:Y:S02]  /*417e0*/  LEA R2, R2, UR7, 0x4 ;  /* 0x0000000702027c11 */ /* 0x000fe4000f8e20ff */
[----:B------:R-:W-:Y:S01]  /*417f0*/  LEA R0, R0, UR7, 0x4 ;  /* 0x0000000700007c11 */ /* 0x000fe2000f8e20ff */
[----:B------:R-:W-:Y:S02]  /*41800*/  IMAD.IADD R23, R7, 0x1, R29 ;  /* 0x0000000107177824 */ /* 0x000fe400078e021d */
[C---:B------:R-:W-:Y:S02]  /*41810*/  IMAD.IADD R25, R29.reuse, 0x1, R2 ;  /* 0x000000011d197824 */ /* 0x040fe400078e0202 */
[----:B------:R-:W-:Y:S01]  /*41820*/  IMAD.IADD R7, R29, 0x1, R0 ;  /* 0x000000011d077824 */ /* 0x000fe200078e0200 */
[----:B------:R-:W-:Y:S04]  /*41830*/  @!P5 STS [R23], R28 ;  /* 0x0000001c1700d388 */ /* 0x000fe80000000800 */
[----:B------:R0:W-:Y:S04]  /*41840*/  STL [R1+0x2d44], R23 ;  /* 0x002d441701007387 */ /* 0x0001e80000100800 */
[----:B------:R-:W-:Y:S04]  /*41850*/  @!P5 STS [R25], R24 ;  /* 0x000000181900d388 */ /* 0x000fe80000000800 */
[----:B------:R-:W-:Y:S04]  /*41860*/  @!P5 STS [R7], R27 ;  /* 0x0000001b0700d388 */ /* 0x000fe80000000800 */
[----:B0-----:R-:W2:Y:S04]  /*41870*/  LDL.LU R23, [R1+0x34] ;  /* 0x0000340001177983 */ /* 0x001ea80000300800 */
[----:B------:R0:W-:Y:S04]  /*41880*/  STL [R1+0x2d48], R25 ;  /* 0x002d481901007387 */ /* 0x0001e80000100800 */
[----:B0-----:R-:W3:Y:S04]  /*41890*/  LDL.LU R25, [R1+0x44] ;  /* 0x0000440001197983 */ /* 0x001ee80000300800 */
[----:B------:R-:W4:Y:S01]  /*418a0*/  LDL R27, [R1+0xa7c] ;  /* 0x000a7c00011b7983 */ /* 0x000f220000100800 */
[----:B------:R-:W-:-:S04]  /*418b0*/  LOP3.LUT R3, R3, 0x18, RZ, 0xfc, !PT ;  /* 0x0000001803037812 */ /* 0x000fc800078efcff */
[----:B------:R-:W-:Y:S01]  /*418c0*/  LEA R3, R3, UR7, 0x4 ;  /* 0x0000000703037c11 */ /* 0x000fe2000f8e20ff */
[----:B------:R0:W-:Y:S04]  /*418d0*/  STL [R1+0x2d4c], R7 ;  /* 0x002d4c0701007387 */ /* 0x0001e80000100800 */
[----:B------:R-:W-:-:S05]  /*418e0*/  IMAD.IADD R29, R29, 0x1, R3 ;  /* 0x000000011d1d7824 */ /* 0x000fca00078e0203 */
[----:B------:R-:W-:Y:S04]  /*418f0*/  @!P5 STS [R29], R26 ;  /* 0x0000001a1d00d388 */ /* 0x000fe80000000800 */
[----:B0-----:R-:W5:Y:S04]  /*41900*/  LDL.LU R7, [R1+0x10] ;  /* 0x0000100001077983 */ /* 0x001f680000300800 */
[----:B------:R0:W-:Y:S04]  /*41910*/  STL [R1+0x2d50], R29 ;  /* 0x002d501d01007387 */ /* 0x0001e80000100800 */
[----:B0-----:R-:W2:Y:S01]  /*41920*/  LDL.LU R29, [R1+0x1c] ;  /* 0x00001c00011d7983 */ /* 0x001ea20000300800 */
[----:B------:R-:W0:Y:S02]  /*41930*/  S2R R28, SR_TID.X ;  /* 0x00000000001c7919 */ /* 0x000e240000002100 */
[----:B0-----:R-:W-:-:S04]  /*41940*/  LOP3.LUT R28, R28, 0x7f, RZ, 0xc0, !PT ;  /* 0x0000007f1c1c7812 */ /* 0x001fc800078ec0ff */
[----:B------:R-:W-:Y:S01]  /*41950*/  LEA R28, R28, UR7, 0x2 ;  /* 0x000000071c1c7c11 */ /* 0x000fe2000f8e10ff */
[----:B------:R-:W-:Y:S06]  /*41960*/  BAR.SYNC.DEFER_BLOCKING 0x0 ;  /* 0x0000000000007b1d */ /* 0x000fec0000010000 */
[----:B------:R-:W0:Y:S04]  /*41970*/  LDS R24, [R28] ;  /* 0x000000001c187984 */ /* 0x000e280000000800 */
[----:B0-----:R-:W0:Y:S02]  /*41980*/  SHFL.BFLY PT, R26, R24, 0x2, 0x1f ;  /* 0x0c401f00181a7f89 */ /* 0x001e2400000e0000 */
[----:B0-----:R-:W-:-:S05]  /*41990*/  FMNMX R26, R24, R26, !PT ;  /* 0x0000001a181a7209 */ /* 0x001fca0007800000 */
[----:B------:R-:W0:Y:S02]  /*419a0*/  SHFL.BFLY PT, R24, R26, 0x1, 0x1f ;  /* 0x0c201f001a187f89 */ /* 0x000e2400000e0000 */
[----:B0-----:R-:W-:Y:S02]  /*419b0*/  FMNMX R24, R26, R24, !PT ;  /* 0x000000181a187209 */ /* 0x001fe40007800000 */
[----:B------:R-:W0:Y:S03]  /*419c0*/  S2R R26, SR_TID.X ;  /* 0x00000000001a7919 */ /* 0x000e260000002100 */
[----:B------:R-:W-:Y:S01]  /*419d0*/  @!P5 STS [R28], R24 ;  /* 0x000000181c00d388 */ /* 0x000fe20000000800 */
[----:B0-----:R-:W-:-:S05]  /*419e0*/  LOP3.LUT R26, R26, 0x1c, RZ, 0xc0, !PT ;  /* 0x0000001c1a1a7812 */ /* 0x001fca00078ec0ff */
[----:B------:R-:W-:Y:S01]  /*419f0*/  IMAD.SHL.U32 R26, R26, 0x4, RZ ;  /* 0x000000041a1a7824 */ /* 0x000fe200078e00ff */
[----:B------:R-:W-:Y:S06]  /*41a00*/  BAR.SYNC.DEFER_BLOCKING 0x0 ;  /* 0x0000000000007b1d */ /* 0x000fec0000010000 */
[----:B------:R-:W4:Y:S04]  /*41a10*/  LDS R24, [R26+UR7] ;  /* 0x000000071a187984 */ /* 0x000f280008000800 */
[----:B------:R-:W-:Y:S04]  /*41a20*/  STL [R1+0x2d54], R28 ;  /* 0x002d541c01007387 */ /* 0x000fe80000100800 */
[----:B------:R-:W0:Y:S04]  /*41a30*/  LDS R26, [R2] ;  /* 0x00000000021a7984 */ /* 0x000e280000000800 */
[----:B------:R1:W-:Y:S01]  /*41a40*/  STL [R1+0x2d40], R2 ;  /* 0x002d400201007387 */ /* 0x0003e20000100800 */
[----:B----4-:R-:W-:-:S05]  /*41a50*/  FMNMX R27, R24, R27, !PT ;  /* 0x0000001b181b7209 */ /* 0x010fca0007800000 */
[----:B------:R-:W-:-:S04]  /*41a60*/  FADD R11, R11, -R27 ;  /* 0x8000001b0b0b7221 */ /* 0x000fc80000000000 */
[----:B------:R-:W-:-:S04]  /*41a70*/  FMUL R11, R11, 1.4426950216293334961 ;  /* 0x3fb8aa3b0b0b7820 */ /* 0x000fc80000400000 */
[----:B-1----:R1:W4:Y:S01]  /*41a80*/  MUFU.EX2 R2, R11 ;  /* 0x0000000b00027308 */ /* 0x0023220000000800 */
[--C-:B------:R-:W-:Y:S01]  /*41a90*/  FADD R17, R17, -R27.reuse ;  /* 0x8000001b11117221 */ /* 0x100fe20000000000 */
[----:B------:R-:W-:Y:S03]  /*41aa0*/  STL [R1+0x600], R27 ;  /* 0x0006001b01007387 */ /* 0x000fe60000100800 */
[----:B-1----:R-:W-:Y:S01]  /*41ab0*/  FMUL R11, R17, 1.4426950216293334961 ;  /* 0x3fb8aa3b110b7820 */ /* 0x002fe20000400000 */
[----:B----4-:R1:W-:Y:S03]  /*41ac0*/  STL [R1+0x528], R2 ;  /* 0x0005280201007387 */ /* 0x0103e60000100800 */
[----:B-1----:R1:W4:Y:S01]  /*41ad0*/  MUFU.EX2 R2, R11 ;  /* 0x0000000b00027308 */ /* 0x0023220000000800 */
[----:B--2---:R-:W-:-:S04]  /*41ae0*/  FADD R17, R29, -R27 ;  /* 0x8000001b1d117221 */ /* 0x004fc80000000000 */
[----:B-1----:R-:W-:Y:S01]  /*41af0*/  FMUL R11, R17, 1.4426950216293334961 ;  /* 0x3fb8aa3b110b7820 */ /* 0x002fe20000400000 */
[----:B----4-:R1:W-:Y:S04]  /*41b00*/  STL [R1+0x524], R2 ;  /* 0x0005240201007387 */ /* 0x0103e80000100800 */
[----:B-1----:R-:W0:Y:S01]  /*41b10*/  LDL R2, [R1+0xa80] ;  /* 0x000a800001027983 */ /* 0x002e220000100800 */
[--C-:B-----5:R-:W-:Y:S02]  /*41b20*/  FADD R17, R7, -R27.reuse ;  /* 0x8000001b07117221 */ /* 0x120fe40000000000 */
[----:B------:R1:W2:Y:S02]  /*41b30*/  MUFU.EX2 R7, R11 ;  /* 0x0000000b00077308 */ /* 0x0002a40000000800 */
[----:B-1----:R-:W-:Y:S01]  /*41b40*/  FMUL R11, R17, 1.4426950216293334961 ;  /* 0x3fb8aa3b110b7820 */ /* 0x002fe20000400000 */
[----:B--2---:R1:W-:Y:S05]  /*41b50*/  STL [R1+0x520], R7 ;  /* 0x0005200701007387 */ /* 0x0043ea0000100800 */
[----:B-1----:R-:W1:Y:S02]  /*41b60*/  MUFU.EX2 R7, R11 ;  /* 0x0000000b00077308 */ /* 0x002e640000000800 */
[----:B-1----:R1:W-:Y:S04]  /*41b70*/  STL [R1+0x51c], R7 ;  /* 0x00051c0701007387 */ /* 0x0023e80000100800 */
[----:B------:R-:W2:Y:S04]  /*41b80*/  LDL.LU R28, [R1+0x24] ;  /* 0x00002400011c7983 */ /* 0x000ea80000300800 */
[----:B------:R-:W4:Y:S01]  /*41b90*/  LDL.LU R29, [R1+0x8] ;  /* 0x00000800011d7983 */ /* 0x000f220000300800 */
[----:B------:R-:W-:-:S04]  /*41ba0*/  FADD R4, R4, -R27 ;  /* 0x8000001b04047221 */ /* 0x000fc80000000000 */
[----:B------:R-:W-:-:S04]  /*41bb0*/  FMUL R4, R4, 1.4426950216293334961 ;  /* 0x3fb8aa3b04047820 */ /* 0x000fc80000400000 */
[----:B-1----:R1:W5:Y:S01]  /*41bc0*/  MUFU.EX2 R7, R4 ;  /* 0x0000000400077308 */ /* 0x0023620000000800 */
[--C-:B---3--:R-:W-:Y:S01]  /*41bd0*/  FADD R11, R25, -R27.reuse ;  /* 0x8000001b190b7221 */ /* 0x108fe20000000000 */
[--C-:B------:R-:W-:Y:S01]  /*41be0*/  FADD R19, R19, -R27.reuse ;  /* 0x8000001b13137221 */ /* 0x100fe20000000000 */
[----:B-1----:R-:W-:-:S04]  /*41bf0*/  FADD R4, R23, -R27 ;  /* 0x8000001b17047221 */ /* 0x002fc80000000000 */
[----:B------:R-:W-:Y:S01]  /*41c00*/  FMUL R4, R4, 1.4426950216293334961 ;  /* 0x3fb8aa3b04047820 */ /* 0x000fe20000400000 */
[----:B------:R-:W-:-:S03]  /*41c10*/  FMUL R11, R11, 1.4426950216293334961 ;  /* 0x3fb8aa3b0b0b7820 */ /* 0x000fc60000400000 */
[----:B------:R1:W-:Y:S02]  /*41c20*/  MUFU.EX2 R27, R4 ;  /* 0x00000004001b7308 */ /* 0x0003e40000000800 */
[----:B-1----:R-:W-:-:S06]  /*41c30*/  FMUL R4, R19, 1.4426950216293334961 ;  /* 0x3fb8aa3b13047820 */ /* 0x002fcc0000400000 */
[----:B------:R-:W1:Y:S01]  /*41c40*/  MUFU.EX2 R23, R11 ;  /* 0x0000000b00177308 */ /* 0x000e620000000800 */
[----:B-----5:R-:W-:Y:S04]  /*41c50*/  STL [R1+0x514], R7 ;  /* 0x0005140701007387 */ /* 0x020fe80000100800 */
[----:B------:R-:W-:Y:S04]  /*41c60*/  STL [R1+0x2d60], R7 ;  /* 0x002d600701007387 */ /* 0x000fe80000100800 */
[----:B------:R-:W-:Y:S04]  /*41c70*/  STL [R1+0x2d58], R0 ;  /* 0x002d580001007387 */ /* 0x000fe80000100800 */
[----:B------:R-:W3:Y:S04]  /*41c80*/  LDL.LU R25, [R1+0x48] ;  /* 0x0000480001197983 */ /* 0x000ee80000300800 */
[----:B------:R-:W5:Y:S04]  /*41c90*/  LDL.LU R24, [R1+0x38] ;  /* 0x0000380001187983 */ /* 0x000f680000300800 */
[----:B-1----:R-:W-:Y:S04]  /*41ca0*/  STL [R1+0x508], R23 ;  /* 0x0005081701007387 */ /* 0x002fe80000100800 */
[----:B------:R-:W-:Y:S04]  /*41cb0*/  STL [R1+0x2d5c], R23 ;  /* 0x002d5c1701007387 */ /* 0x000fe80000100800 */
[----:B------:R1:W5:Y:S01]  /*41cc0*/  LDS R11, [R0] ;  /* 0x00000000000b7984 */ /* 0x0003620000000800 */
[----:B0-----:R-:W-:-:S02]  /*41cd0*/  FMNMX R2, R26, R2, !PT ;  /* 0x000000021a027209 */ /* 0x001fc40007800000 */
[----:B------:R0:W1:Y:S03]  /*41ce0*/  MUFU.EX2 R26, R4 ;  /* 0x00000004001a7308 */ /* 0x0000660000000800 */
[----:B------:R-:W-:-:S04]  /*41cf0*/  FADD R12, R12, -R2 ;  /* 0x800000020c0c7221 */ /* 0x000fc80000000000 */
[----:B0-----:R-:W-:-:S06]  /*41d00*/  FMUL R4, R12, 1.4426950216293334961 ;  /* 0x3fb8aa3b0c047820 */ /* 0x001fcc0000400000 */
[----:B------:R-:W0:Y:S01]  /*41d10*/  MUFU.EX2 R4, R4 ;  /* 0x0000000400047308 */ /* 0x000e220000000800 */
[----:B------:R-:W-:Y:S01]  /*41d20*/  STL [R1+0x5fc], R2 ;  /* 0x0005fc0201007387 */ /* 0x000fe20000100800 */
[----:B------:R-:W-:-:S03]  /*41d30*/  FADD R12, R18, -R2 ;  /* 0x80000002120c7221 */ /* 0x000fc60000000000 */
[----:B------:R-:W-:Y:S04]  /*41d40*/  STL [R1+0x500], R27 ;  /* 0x0005001b01007387 */ /* 0x000fe80000100800 */
[----:B------:R-:W-:Y:S04]  /*41d50*/  STL [R1+0x2d64], R27 ;  /* 0x002d641b01007387 */ /* 0x000fe80000100800 */
[----:B-1----:R-:W5:Y:S04]  /*41d60*/  LDL R0, [R1+0xa84] ;  /* 0x000a840001007983 */ /* 0x002f680000100800 */
[----:B------:R-:W-:Y:S04]  /*41d70*/  STL [R1+0x4f4], R26 ;  /* 0x0004f41a01007387 */ /* 0x000fe80000100800 */
[----:B0-----:R0:W-:Y:S02]  /*41d80*/  STL [R1+0x4ec], R4 ;  /* 0x0004ec0401007387 */ /* 0x0011e40000100800 */
[----:B0-----:R-:W-:-:S04]  /*41d90*/  FMUL R4, R12, 1.4426950216293334961 ;  /* 0x3fb8aa3b0c047820 */ /* 0x001fc80000400000 */
[----:B------:R0:W1:Y:S01]  /*41da0*/  MUFU.EX2 R7, R4 ;  /* 0x0000000400077308 */ /* 0x0000620000000800 */
[--C-:B--2---:R-:W-:Y:S01]  /*41db0*/  FADD R12, R28, -R2.reuse ;  /* 0x800000021c0c7221 */ /* 0x104fe20000000000 */
[----:B------:R-:W-:Y:S03]  /*41dc0*/  STL [R1+0x2d68], R26 ;  /* 0x002d681a01007387 */ /* 0x000fe60000100800 */
[----:B0-----:R-:W-:Y:S01]  /*41dd0*/  FMUL R4, R12, 1.4426950216293334961 ;  /* 0x3fb8aa3b0c047820 */ /* 0x001fe20000400000 */
[----:B----4-:R-:W-:Y:S01]  /*41de0*/  FADD R12, R29, -R2 ;  /* 0x800000021d0c7221 */ /* 0x010fe20000000000 */
[----:B-1----:R0:W-:Y:S04]  /*41df0*/  STL [R1+0x4e4], R7 ;  /* 0x0004e40701007387 */ /* 0x0021e80000100800 */
[----:B------:R-:W2:Y:S01]  /*41e00*/  LDL.LU R29, [R1+0x14] ;  /* 0x00001400011d7983 */ /* 0x000ea20000300800 */
[----:B0-----:R0:W1:Y:S02]  /*41e10*/  MUFU.EX2 R7, R4 ;  /* 0x0000000400077308 */ /* 0x0010640000000800 */
[----:B0-----:R-:W-:-:S06]  /*41e20*/  FMUL R4, R12, 1.4426950216293334961 ;  /* 0x3fb8aa3b0c047820 */ /* 0x001fcc0000400000 */
[----:B------:R-:W0:Y:S01]  /*41e30*/  MUFU.EX2 R28, R4 ;  /* 0x00000004001c7308 */ /* 0x000e220000000800 */
[----:B-1----:R-:W-:Y:S04]  /*41e40*/  STL [R1+0x4dc], R7 ;  /* 0x0004dc0701007387 */ /* 0x002fe80000100800 */
[----:B0-----:R-:W-:Y:S04]  /*41e50*/  STL [R1+0x4d8], R28 ;  /* 0x0004d81c01007387 */ /* 0x001fe80000100800 */
[----:B------:R0:W-:Y:S04]  /*41e60*/  STL [R1+0x2d6c], R28 ;  /* 0x002d6c1c01007387 */ /* 0x0001e80000100800 */
[----:B------:R-:W4:Y:S01]  /*41e70*/  LDL.LU R27, [R1+0x40] ;  /* 0x00004000011b7983 */ /* 0x000f220000300800 */
[----:B------:R-:W-:-:S04]  /*41e80*/  FADD R9, R9, -R2 ;  /* 0x8000000209097221 */ /* 0x000fc80000000000 */
[----:B------:R-:W-:Y:S01]  /*41e90*/  FMUL R4, R9, 1.4426950216293334961 ;  /* 0x3fb8aa3b09047820 */ /* 0x000fe20000400000 */
[----:B---3--:R-:W-:-:S03]  /*41ea0*/  FADD R9, R25, -R2 ;  /* 0x8000000219097221 */ /* 0x008fc60000000000 */
[----:B------:R1:W3:Y:S02]  /*41eb0*/  MUFU.EX2 R25, R4 ;  /* 0x0000000400197308 */ /* 0x0002e40000000800 */
[----:B-1----:R-:W-:Y:S01]  /*41ec0*/  FMUL R4, R9, 1.4426950216293334961 ;  /* 0x3fb8aa3b09047820 */ /* 0x002fe20000400000 */
[----:B-----5:R-:W-:-:S05]  /*41ed0*/  FADD R9, R24, -R2 ;  /* 0x8000000218097221 */ /* 0x020fca0000000000 */
[----:B------:R-:W1:Y:S01]  /*41ee0*/  MUFU.EX2 R19, R4 ;  /* 0x0000000400137308 */ /* 0x000e620000000800 */
[----:B------:R-:W-:-:S07]  /*41ef0*/  FMUL R9, R9, 1.4426950216293334961 ;  /* 0x3fb8aa3b09097820 */ /* 0x000fce0000400000 */
[----:B------:R5:W2:Y:S01]  /*41f00*/  MUFU.EX2 R18, R9 ;  /* 0x0000000900127308 */ /* 0x000aa20000000800 */
[----:B---3--:R-:W-:Y:S04]  /*41f10*/  STL [R1+0x4d4], R25 ;  /* 0x0004d41901007387 */ /* 0x008fe80000100800 */
[----:B------:R3:W-:Y:S04]  /*41f20*/  STL [R1+0x2d70], R25 ;  /* 0x002d701901007387 */ /* 0x0007e80000100800 */
[----:B------:R-:W4:Y:S04]  /*41f30*/  LDL.LU R24, [R1+0x30] ;  /* 0x0000300001187983 */ /* 0x000f280000300800 */
[----:B-1----:R-:W-:Y:S04]  /*41f40*/  STL [R1+0x4d0], R19 ;  /* 0x0004d01301007387 */ /* 0x002fe80000100800 */
[----:B------:R-:W1:Y:S01]  /*41f50*/  LDS R4, [R3] ;  /* 0x0000000003047984 */ /* 0x000e620000000800 */
[----:B------:R-:W-:Y:S01]  /*41f60*/  FMNMX R12, R11, R0, !PT ;  /* 0x000000000b0c7209 */ /* 0x000fe20007800000 */
[----:B------:R-:W-:-:S04]  /*41f70*/  FADD R11, R22, -R2 ;  /* 0x80000002160b7221 */ /* 0x000fc80000000000 */
[----:B-----5:R-:W-:Y:S01]  /*41f80*/  FADD R9, R20, -R12 ;  /* 0x8000000c14097221 */ /* 0x020fe20000000000 */
[----:B------:R-:W-:-:S03]  /*41f90*/  FMUL R11, R11, 1.4426950216293334961 ;  /* 0x3fb8aa3b0b0b7820 */ /* 0x000fc60000400000 */
[----:B------:R-:W-:Y:S01]  /*41fa0*/  FMUL R9, R9, 1.4426950216293334961 ;  /* 0x3fb8aa3b09097820 */ /* 0x000fe20000400000 */
[----:B------:R5:W1:Y:S01]  /*41fb0*/  MUFU.EX2 R17, R11 ;  /* 0x0000000b00117308 */ /* 0x000a620000000800 */
[--C-:B------:R-:W-:Y:S01]  /*41fc0*/  FADD R8, R8, -R12.reuse ;  /* 0x8000000c08087221 */ /* 0x100fe20000000000 */
[--C-:B------:R-:W-:Y:S01]  /*41fd0*/  FADD R10, R10, -R12.reuse ;  /* 0x8000000c0a0a7221 */ /* 0x100fe20000000000 */
[----:B------:R4:W-:Y:S05]  /*41fe0*/  STL [R1+0x5f8], R12 ;  /* 0x0005f80c01007387 */ /* 0x0009ea0000100800 */
[----:B0-----:R2:W0:Y:S01]  /*41ff0*/  MUFU.EX2 R28, R9 ;  /* 0x00000009001c7308 */ /* 0x0014220000000800 */
[----:B-----5:R-:W-:Y:S01]  /*42000*/  FADD R11, R15, -R12 ;  /* 0x8000000c0f0b7221 */ /* 0x020fe20000000000 */
[----:B------:R-:W5:Y:S01]  /*42010*/  LDL.LU R2, [R1+0xa78] ;  /* 0x000a780001027983 */ /* 0x000f620000300800 */
[----:B------:R-:W-:-:S02]  /*42020*/  FMUL R8, R8, 1.4426950216293334961 ;  /* 0x3fb8aa3b08087820 */ /* 0x000fc40000400000 */
[----:B------:R-:W-:Y:S01]  /*42030*/  FMUL R11, R11, 1.4426950216293334961 ;  /* 0x3fb8aa3b0b0b7820 */ /* 0x000fe20000400000 */
[----:B------:R-:W-:-:S03]  /*42040*/  FMUL R10, R10, 1.4426950216293334961 ;  /* 0x3fb8aa3b0a0a7820 */ /* 0x000fc60000400000 */
[----:B---3--:R-:W3:Y:S01]  /*42050*/  MUFU.EX2 R25, R11 ;  /* 0x0000000b00197308 */ /* 0x008ee20000000800 */
[----:B--2---:R-:W-:-:S04]  /*42060*/  FADD R9, R29, -R12 ;  /* 0x8000000c1d097221 */ /* 0x004fc80000000000 */
[----:B------:R-:W-:-:S03]  /*42070*/  FMUL R9, R9, 1.4426950216293334961 ;  /* 0x3fb8aa3b09097820 */ /* 0x000fc60000400000 */
[----:B------:R4:W-:Y:S08]  /*42080*/  MUFU.EX2 R29, R8 ;  /* 0x00000008001d7308 */ /* 0x0009f00000000800 */
[----:B------:R-:W2:Y:S01]  /*42090*/  MUFU.EX2 R23, R9 ;  /* 0x0000000900177308 */ /* 0x000ea20000000800 */
[----:B------:R-:W-:Y:S07]  /*420a0*/  STL [R1+0x4cc], R18 ;  /* 0x0004cc1201007387 */ /* 0x000fee0000100800 */
[----:B------:R-:W2:Y:S01]  /*420b0*/  MUFU.EX2 R20, R10 ;  /* 0x0000000a00147308 */ /* 0x000ea20000000800 */
[----:B-1----:R-:W-:Y:S04]  /*420c0*/  STL [R1+0x4c8], R17 ;  /* 0x0004c81101007387 */ /* 0x002fe80000100800 */
[----:B------:R-:W5:Y:S04]  /*420d0*/  LDL.LU R0, [R1] ;  /* 0x0000000001007983 */ /* 0x000f680000300800 */
[----:B0-----:R-:W-:Y:S04]  /*420e0*/  STL [R1+0x4c4], R28 ;  /* 0x0004c41c01007387 */ /* 0x001fe80000100800 */
[----:B---3--:R0:W-:Y:S01]  /*420f0*/  STL [R1+0x4b8], R25 ;  /* 0x0004b81901007387 */ /* 0x0081e20000100800 */
[----:B----4-:R-:W-:-:S03]  /*42100*/  FADD R8, R27, -R12 ;  /* 0x8000000c1b087221 */ /* 0x010fc60000000000 */
[----:B--2---:R-:W-:Y:S01]  /*42110*/  STL [R1+0x4b4], R23 ;  /* 0x0004b41701007387 */ /* 0x004fe20000100800 */
[----:B------:R-:W-:-:S03]  /*42120*/  FMUL R8, R8, 1.4426950216293334961 ;  /* 0x3fb8aa3b08087820 */ /* 0x000fc60000400000 */
[----:B------:R-:W-:Y:S01]  /*42130*/  STL [R1+0x4a4], R29 ;  /* 0x0004a41d01007387 */ /* 0x000fe20000100800 */
[----:B------:R1:W2:Y:S03]  /*42140*/  MUFU.EX2 R15, R8 ;  /* 0x00000008000f7308 */ /* 0x0002a60000000800 */
[----:B------:R-:W-:Y:S01]  /*42150*/  STL [R1+0x4a0], R20 ;  /* 0x0004a01401007387 */ /* 0x000fe20000100800 */
[----:B-1----:R-:W-:-:S03]  /*42160*/  FADD R8, R13, -R12 ;  /* 0x8000000c0d087221 */ /* 0x002fc60000000000 */
[----:B------:R-:W3:Y:S04]  /*42170*/  LDL.LU R13, [R1+0x3c] ;  /* 0x00003c00010d7983 */ /* 0x000ee80000300800 */
[----:B------:R-:W4:Y:S04]  /*42180*/  LDL.LU R10, [R1+0x2c] ;  /* 0x00002c00010a7983 */ /* 0x000f280000300800 */
[----:B------:R-:W4:Y:S01]  /*42190*/  LDL R11, [R1+0x528] ;  /* 0x00052800010b7983 */ /* 0x000f220000100800 */
[----:B------:R-:W-:-:S03]  /*421a0*/  FADD R9, R24, -R12 ;  /* 0x8000000c18097221 */ /* 0x000fc60000000000 */
[----:B--2---:R-:W-:Y:S01]  /*421b0*/  STL [R1+0x490], R15 ;  /* 0x0004900f01007387 */ /* 0x004fe20000100800 */
[----:B-----5:R-:W-:Y:S01]  /*421c0*/  FMNMX R24, R4, R2, !PT ;  /* 0x0000000204187209 */ /* 0x020fe20007800000 */
[----:B------:R-:W-:-:S04]  /*421d0*/  FMUL R4, R9, 1.4426950216293334961 ;  /* 0x3fb8aa3b09047820 */ /* 0x000fc80000400000 */
[----:B------:R-:W-:Y:S01]  /*421e0*/  FADD R5, R5, -R24 ;  /* 0x8000001805057221 */ /* 0x000fe20000000000 */
[----:B------:R1:W2:Y:S03]  /*421f0*/  MUFU.EX2 R9, R4 ;  /* 0x0000000400097308 */ /* 0x0002a60000000800 */
[----:B------:R-:W-:Y:S01]  /*42200*/  FMUL R5, R5, 1.4426950216293334961 ;  /* 0x3fb8aa3b05057820 */ /* 0x000fe20000400000 */
[----:B-1----:R-:W-:-:S04]  /*42210*/  FMUL R4, R8, 1.4426950216293334961 ;  /* 0x3fb8aa3b08047820 */ /* 0x002fc80000400000 */
[----:B------:R-:W-:Y:S08]  /*42220*/  MUFU.EX2 R27, R5 ;  /* 0x00000005001b7308 */ /* 0x000ff00000000800 */
[----:B------:R1:W5:Y:S01]  /*42230*/  MUFU.EX2 R12, R4 ;  /* 0x00000004000c7308 */ /* 0x0003620000000800 */
[--C-:B------:R-:W-:Y:S01]  /*42240*/  FADD R6, R6, -R24.reuse ;  /* 0x8000001806067221 */ /* 0x100fe20000000000 */
[----:B-1----:R-:W-:-:S04]  /*42250*/  FADD R4, R14, -R24 ;  /* 0x800000180e047221 */ /* 0x002fc80000000000 */
[----:B------:R-:W-:-:S04]  /*42260*/  FMUL R4, R4, 1.4426950216293334961 ;  /* 0x3fb8aa3b04047820 */ /* 0x000fc80000400000 */
[----:B------:R1:W0:Y:S01]  /*42270*/  MUFU.EX2 R26, R4 ;  /* 0x00000004001a7308 */ /* 0x0002220000000800 */
[--C-:B------:R-:W-:Y:S01]  /*42280*/  FADD R5, R0, -R24.reuse ;  /* 0x8000001800057221 */ /* 0x100fe20000000000 */
[----:B-1----:R-:W-:-:S03]  /*42290*/  FADD R4, R16, -R24 ;  /* 0x8000001810047221 */ /* 0x002fc60000000000 */
[----:B------:R-:W-:Y:S01]  /*422a0*/  FMUL R5, R5, 1.4426950216293334961 ;  /* 0x3fb8aa3b05057820 */ /* 0x000fe20000400000 */
[----:B------:R-:W-:-:S03]  /*422b0*/  FMUL R6, R6, 1.4426950216293334961 ;  /* 0x3fb8aa3b06067820 */ /* 0x000fc60000400000 */
[----:B------:R3:W1:Y:S01]  /*422c0*/  MUFU.EX2 R0, R5 ;  /* 0x0000000500007308 */ /* 0x0006620000000800 */
[----:B------:R-:W-:-:S07]  /*422d0*/  FMUL R4, R4, 1.4426950216293334961 ;  /* 0x3fb8aa3b04047820 */ /* 0x000fce0000400000 */
[----:B------:R-:W1:Y:S08]  /*422e0*/  MUFU.EX2 R22, R6 ;  /* 0x0000000600167308 */ /* 0x000e700000000800 */
[----:B------:R4:W1:Y:S01]  /*422f0*/  MUFU.EX2 R14, R4 ;  /* 0x00000004000e7308 */ /* 0x0008620000000800 */
[----:B---3--:R-:W-:-:S04]  /*42300*/  FADD R5, R13, -R24 ;  /* 0x800000180d057221 */ /* 0x008fc80000000000 */
[----:B------:R-:W-:-:S04]  /*42310*/  FMUL R5, R5, 1.4426950216293334961 ;  /* 0x3fb8aa3b05057820 */ /* 0x000fc80000400000 */
[----:B------:R3:W1:Y:S01]  /*42320*/  MUFU.EX2 R13, R5 ;  /* 0x00000005000d7308 */ /* 0x0006620000000800 */
[----:B------:R-:W-:Y:S01]  /*42330*/  STL [R1+0x5f4], R24 ;  /* 0x0005f41801007387 */ /* 0x000fe20000100800 */
[----:B----4-:R-:W-:-:S03]  /*42340*/  FADD R4, R10, -R24 ;  /* 0x800000180a047221 */ /* 0x010fc60000000000 */
[----:B--2---:R-:W-:Y:S01]  /*42350*/  STL [R1+0x478], R9 ;  /* 0x0004780901007387 */ /* 0x004fe20000100800 */
[----:B------:R-:W-:-:S03]  /*42360*/  FMUL R4, R4, 1.4426950216293334961 ;  /* 0x3fb8aa3b04047820 */ /* 0x000fc60000400000 */
[----:B-----5:R-:W-:Y:S01]  /*42370*/  STL [R1+0x470], R12 ;  /* 0x0004700c01007387 */ /* 0x020fe20000100800 */
[----:B---3--:R-:W-:-:S03]  /*42380*/  FADD R5, R21, -R24 ;  /* 0x8000001815057221 */ /* 0x008fc60000000000 */
[----:B------:R-:W-:Y:S01]  /*42390*/  STL [R1+0x474], R27 ;  /* 0x0004741b01007387 */ /* 0x000fe20000100800 */
[----:B------:R-:W-:-:S03]  /*423a0*/  FMUL R5, R5, 1.4426950216293334961 ;  /* 0x3fb8aa3b05057820 */ /* 0x000fc60000400000 */
[----:B0-----:R0:W-:Y:S04]  /*423b0*/  STL [R1+0x450], R26 ;  /* 0x0004501a01007387 */ /* 0x0011e80000100800 */
[----:B------:R-:W2:Y:S01]  /*423c0*/  LDL R16, [R1+0x51c] ;  /* 0x00051c0001107983 */ /* 0x000ea20000100800 */
[----:B------:R3:W4:Y:S03]  /*423d0*/  MUFU.EX2 R8, R4 ;  /* 0x0000000400087308 */ /* 0x0007260000000800 */
[----:B-1----:R1:W-:Y:S04]  /*423e0*/  STL [R1+0x44c], R0 ;  /* 0x00044c0001007387 */ /* 0x0023e80000100800 */
[----:B------:R-:W5:Y:S01]  /*423f0*/  LDL R6, [R1+0x4ec] ;  /* 0x0004ec0001067983 */ /* 0x000f620000100800 */
[----:B------:R0:W1:Y:S03]  /*42400*/  MUFU.EX2 R10, R5 ;  /* 0x00000005000a7308 */ /* 0x0000660000000800 */
[----:B------:R-:W-:Y:S04]  /*42410*/  STL [R1+0x444], R22 ;  /* 0x0004441601007387 */ /* 0x000fe80000100800 */
[----:B------:R-:W-:Y:S04]  /*42420*/  STL [R1+0x440], R14 ;  /* 0x0004400e01007387 */ /* 0x000fe80000100800 */
[----:B------:R-:W2:Y:S04]  /*42430*/  LDL R21, [R1+0x520] ;  /* 0x0005200001157983 */ /* 0x000ea80000100800 */
[----:B---3--:R-:W5:Y:S04]  /*42440*/  LDL R4, [R1+0x4e4] ;  /* 0x0004e40001047983 */ /* 0x008f680000100800 */
[----:B------:R-:W-:Y:S04]  /*42450*/  STL [R1+0x430], R13 ;  /* 0x0004300d01007387 */ /* 0x000fe80000100800 */
[----:B0-----:R-:W3:Y:S04]  /*42460*/  LDL R5, [R1+0x524] ;  /* 0x0005240001057983 */ /* 0x001ee80000100800 */
[----:B----4-:R0:W-:Y:S01]  /*42470*/  STL [R1+0x42c], R8 ;  /* 0x00042c0801007387 */ /* 0x0101e20000100800 */
[----:B------:R-:W-:Y:S01]  /*42480*/  USHF.R.S32.HI UR9, URZ, 0x1f, UR5 ;  /* 0x0000001f3f097899 */ /* 0x000fe20008011405 */
[----:B------:R-:W-:Y:S01]  /*42490*/  BAR.SYNC.DEFER_BLOCKING 0x0 ;  /* 0x0000000000007b1d */ /* 0x000fe20000010000 */
[----:B---3--:R-:W-:Y:S01]  /*424a0*/  FADD R11, R11, R5 ;  /* 0x000000050b0b7221 */ /* 0x008fe20000000000 */
[----:B-----5:R-:W-:Y:S01]  /*424b0*/  FADD R5, R6, R4 ;  /* 0x0000000406057221 */ /* 0x020fe20000000000 */
[----:B------:R-:W-:-:S03]  /*424c0*/  FADD R4, R28, R25 ;  /* 0x000000191c047221 */ /* 0x000fc60000000000 */
[----:B------:R-:W3:Y:S01]  /*424d0*/  LDL.LU R25, [R1+0x2d70] ;  /* 0x002d700001197983 */ /* 0x000ee20000300800 */
[----:B------:R-:W-:-:S03]  /*424e0*/  FADD R6, R27, R26 ;  /* 0x0000001a1b067221 */ /* 0x000fc60000000000 */
[----:B------:R-:W4:Y:S01]  /*424f0*/  LDL.LU R28, [R1+0x2d6c] ;  /* 0x002d6c00011c7983 */ /* 0x000f220000300800 */
[----:B------:R-:W-:-:S03]  /*42500*/  FADD R5, R7, R5 ;  /* 0x0000000507057221 */ /* 0x000fc60000000000 */
[----:B-1----:R-:W-:Y:S04]  /*42510*/  STL [R1+0x428], R10 ;  /* 0x0004280a01007387 */ /* 0x002fe80000100800 */
[----:B------:R-:W5:Y:S04]  /*42520*/  LDL.LU R26, [R1+0x2d68] ;  /* 0x002d6800011a7983 */ /* 0x000f680000300800 */
[----:B------:R-:W5:Y:S01]  /*42530*/  LDL.LU R27, [R1+0x2d64] ;  /* 0x002d6400011b7983 */ /* 0x000f620000300800 */
[----:B------:R-:W-:-:S03]  /*42540*/  FADD R4, R23, R4 ;  /* 0x0000000417047221 */ /* 0x000fc60000000000 */
[----:B------:R-:W5:Y:S04]  /*42550*/  LDL.LU R7, [R1+0x2d60] ;  /* 0x002d600001077983 */ /* 0x000f680000300800 */
[----:B------:R-:W5:Y:S01]  /*42560*/  LDL.LU R23, [R1+0x2d5c] ;  /* 0x002d5c0001177983 */ /* 0x000f620000300800 */
[----:B--2---:R-:W-:Y:S01]  /*42570*/  FADD R11, R21, R11 ;  /* 0x0000000b150b7221 */ /* 0x004fe20000000000 */
[----:B------:R-:W-:Y:S01]  /*42580*/  FADD R6, R0, R6 ;  /* 0x0000000600067221 */ /* 0x000fe20000000000 */
[----:B------:R-:W-:Y:S01]  /*42590*/  FADD R4, R29, R4 ;  /* 0x000000041d047221 */ /* 0x000fe20000000000 */
[----:B------:R-:W2:Y:S01]  /*425a0*/  LDL.LU R0, [R1+0x2d58] ;  /* 0x002d580001007983 */ /* 0x000ea20000300800 */
[----:B------:R-:W-:Y:S02]  /*425b0*/  FADD R11, R16, R11 ;  /* 0x0000000b100b7221 */ /* 0x000fe40000000000 */
[----:B------:R-:W-:-:S04]  /*425c0*/  FADD R4, R20, R4 ;  /* 0x0000000414047221 */ /* 0x000fc80000000000 */
[----:B------:R-:W-:Y:S01]  /*425d0*/  FADD R4, R15, R4 ;  /* 0x000000040f047221 */ /* 0x000fe20000000000 */
[----:B------:R-:W-:-:S03]  /*425e0*/  FADD R6, R22, R6 ;  /* 0x0000000616067221 */ /* 0x000fc60000000000 */
[----:B------:R-:W-:Y:S01]  /*425f0*/  FADD R4, R9, R4 ;  /* 0x0000000409047221 */ /* 0x000fe20000000000 */
[----:B------:R-:W-:-:S04]  /*42600*/  FADD R6, R14, R6 ;  /* 0x000000060e067221 */ /* 0x000fc80000000000 */
[----:B------:R-:W-:-:S04]  /*42610*/  FADD R6, R13, R6 ;  /* 0x000000060d067221 */ /* 0x000fc80000000000 */
[----:B------:R-:W-:Y:S01]  /*42620*/  FADD R6, R8, R6 ;  /* 0x0000000608067221 */ /* 0x000fe20000000000 */
[----:B0-----:R-:W-:-:S03]  /*42630*/  FADD R8, R12, R4 ;  /* 0x000000040c087221 */ /* 0x001fc60000000000 */
[----:B------:R-:W-:Y:S01]  /*42640*/  FADD R6, R10, R6 ;  /* 0x000000060a067221 */ /* 0x000fe20000000000 */
[----:B----4-:R-:W-:Y:S02]  /*42650*/  FADD R5, R28, R5 ;  /* 0x000000051c057221 */ /* 0x010fe40000000000 */
[----:B------:R-:W4:Y:S02]  /*42660*/  LDL.LU R28, [R1+0x2d54] ;  /* 0x002d5400011c7983 */ /* 0x000f240000300800 */
[----:B---3--:R-:W-:Y:S02]  /*42670*/  FADD R5, R25, R5 ;  /* 0x0000000519057221 */ /* 0x008fe40000000000 */
[----:B------:R-:W3:Y:S01]  /*42680*/  LDL.LU R29, [R1+0x2d50] ;  /* 0x002d5000011d7983 */ /* 0x000ee20000300800 */
[----:B-----5:R-:W-:-:S03]  /*42690*/  FADD R11, R7, R11 ;  /* 0x0000000b070b7221 */ /* 0x020fc60000000000 */
[----:B------:R-:W5:Y:S01]  /*426a0*/  LDL.LU R7, [R1+0x2d4c] ;  /* 0x002d4c0001077983 */ /* 0x000f620000300800 */
[----:B------:R-:W-:-:S03]  /*426b0*/  FADD R11, R23, R11 ;  /* 0x0000000b170b7221 */ /* 0x000fc60000000000 */
[----:B------:R-:W2:Y:S04]  /*426c0*/  LDL.LU R25, [R1+0x2d48] ;  /* 0x002d480001197983 */ /* 0x000ea80000300800 */
[----:B------:R-:W4:Y:S04]  /*426d0*/  LDL.LU R23, [R1+0x2d44] ;  /* 0x002d440001177983 */ /* 0x000f280000300800 */
[----:B------:R-:W3:Y:S01]  /*426e0*/  LDL R15, [R1+0x19b4] ;  /* 0x0019b400010f7983 */ /* 0x000ee20000100800 */
[----:B------:R-:W-:-:S03]  /*426f0*/  FADD R5, R19, R5 ;  /* 0x0000000513057221 */ /* 0x000fc60000000000 */
[----:B------:R-:W3:Y:S04]  /*42700*/  LDL R20, [R1+0x4fc] ;  /* 0x0004fc0001147983 */ /* 0x000ee80000100800 */
[----:B------:R-:W3:Y:S01]  /*42710*/  LDL R19, [R1+0x5ec] ;  /* 0x0005ec0001137983 */ /* 0x000ee20000100800 */
[----:B------:R-:W-:-:S03]  /*42720*/  FADD R5, R18, R5 ;  /* 0x0000000512057221 */ /* 0x000fc60000000000 */
[----:B------:R-:W3:Y:S01]  /*42730*/  LDL R16, [R1+0x19ac] ;  /* 0x0019ac0001107983 */ /* 0x000ee20000100800 */
[----:B------:R-:W-:-:S03]  /*42740*/  FADD R9, R17, R5 ;  /* 0x0000000511097221 */ /* 0x000fc60000000000 */
[----:B------:R-:W3:Y:S04]  /*42750*/  LDL R14, [R1+0x19bc] ;  /* 0x0019bc00010e7983 */ /* 0x000ee80000100800 */
[----:B------:R-:W3:Y:S04]  /*42760*/  LDL R17, [R1+0x19b0] ;  /* 0x0019b00001117983 */ /* 0x000ee80000100800 */
[----:B------:R-:W3:Y:S01]  /*42770*/  LDL R13, [R1+0x19c4] ;  /* 0x0019c400010d7983 */ /* 0x000ee20000100800 */
[----:B------:R-:W-:-:S03]  /*42780*/  FADD R11, R27, R11 ;  /* 0x0000000b1b0b7221 */ /* 0x000fc60000000000 */
[----:B------:R-:W0:Y:S01]  /*42790*/  SHFL.BFLY PT, R4, R6, 0x2, 0x1f ;  /* 0x0c401f0006047f89 */ /* 0x000e2200000e0000 */
[----:B------:R-:W-:-:S03]  /*427a0*/  FADD R11, R26, R11 ;  /* 0x0000000b1a0b7221 */ /* 0x000fc60000000000 */
[----:B------:R-:W1:Y:S04]  /*427b0*/  SHFL.BFLY PT, R10, R9, 0x2, 0x1f ;  /* 0x0c401f00090a7f89 */ /* 0x000e6800000e0000 */
[----:B------:R-:W1:Y:S04]  /*427c0*/  SHFL.BFLY PT, R12, R11, 0x2, 0x1f ;  /* 0x0c401f000b0c7f89 */ /* 0x000e6800000e0000 */
[----:B------:R-:W1:Y:S04]  /*427d0*/  SHFL.BFLY PT, R5, R8, 0x2, 0x1f ;  /* 0x0c401f0008057f89 */ /* 0x000e6800000e0000 */
[----:B------:R-:W3:Y:S01]  /*427e0*/  LDL R18, [R1+0x19b8] ;  /* 0x0019b80001127983 */ /* 0x000ee20000100800 */
[----:B0-----:R-:W-:Y:S01]  /*427f0*/  FADD R4, R6, R4 ;  /* 0x0000000406047221 */ /* 0x001fe20000000000 */
[----:B-1----:R-:W-:Y:S01]  /*42800*/  FADD R10, R9, R10 ;  /* 0x0000000a090a7221 */ /* 0x002fe20000000000 */
[----:B------:R-:W-:Y:S01]  /*42810*/  FADD R11, R11, R12 ;  /* 0x0000000c0b0b7221 */ /* 0x000fe20000000000 */
[----:B------:R-:W-:-:S04]  /*42820*/  FADD R5, R8, R5 ;  /* 0x0000000508057221 */ /* 0x000fc80000000000 */
[----:B------:R-:W0:Y:S04]  /*42830*/  SHFL.BFLY PT, R6, R11, 0x1, 0x1f ;  /* 0x0c201f000b067f89 */ /* 0x000e2800000e0000 */
[----:B------:R-:W1:Y:S04]  /*42840*/  SHFL.BFLY PT, R8, R10, 0x1, 0x1f ;  /* 0x0c201f000a087f89 */ /* 0x000e6800000e0000 */
[----:B------:R-:W1:Y:S04]  /*42850*/  SHFL.BFLY PT, R9, R5, 0x1, 0x1f ;  /* 0x0c201f0005097f89 */ /* 0x000e6800000e0000 */
[----:B------:R-:W1:Y:S01]  /*42860*/  SHFL.BFLY PT, R12, R4, 0x1, 0x1f ;  /* 0x0c201f00040c7f89 */ /* 0x000e6200000e0000 */
[----:B0-----:R-:W-:-:S03]  /*42870*/  FADD R6, R11, R6 ;  /* 0x000000060b067221 */ /* 0x001fc60000000000 */
[----:B------:R-:W3:Y:S01]  /*42880*/  LDL R11, [R1+0x19cc] ;  /* 0x0019cc00010b7983 */ /* 0x000ee20000100800 */
[----:B-1----:R-:W-:-:S03]  /*42890*/  FADD R8, R10, R8 ;  /* 0x000000080a087221 */ /* 0x002fc60000000000 */
[----:B------:R-:W3:Y:S01]  /*428a0*/  LDL R10, [R1+0x19c0] ;  /* 0x0019c000010a7983 */ /* 0x000ee20000100800 */
[----:B------:R-:W-:Y:S01]  /*428b0*/  FADD R5, R5, R9 ;  /* 0x0000000905057221 */ /* 0x000fe20000000000 */
[----:B------:R-:W-:Y:S02]  /*428c0*/  FADD R4, R4, R12 ;  /* 0x0000000c04047221 */ /* 0x000fe40000000000 */
[----:B------:R-:W3:Y:S04]  /*428d0*/  LDL R12, [R1+0x19d8] ;  /* 0x0019d800010c7983 */ /* 0x000ee80000100800 */
[----:B----4-:R-:W-:Y:S04]  /*428e0*/  @!P5 STS [R23], R6 ;  /* 0x000000061700d388 */ /* 0x010fe80000000800 */
[----:B--2---:R-:W-:Y:S04]  /*428f0*/  @!P5 STS [R25], R8 ;  /* 0x000000081900d388 */ /* 0x004fe80000000800 */
[----:B-----5:R-:W-:Y:S04]  /*42900*/  @!P5 STS [R7], R5 ;  /* 0x000000050700d388 */ /* 0x020fe80000000800 */
[----:B---3--:R-:W-:Y:S01]  /*42910*/  @!P5 STS [R29], R4 ;  /* 0x000000041d00d388 */ /* 0x008fe20000000800 */
[----:B------:R-:W-:Y:S06]  /*42920*/  BAR.SYNC.DEFER_BLOCKING 0x0 ;  /* 0x0000000000007b1d */ /* 0x000fec0000010000 */
[----:B------:R-:W0:Y:S04]  /*42930*/  LDS R7, [R28] ;  /* 0x000000001c077984 */ /* 0x000e280000000800 */
[----:B0-----:R-:W0:Y:S02]  /*42940*/  SHFL.BFLY PT, R4, R7, 0x2, 0x1f ;  /* 0x0c401f0007047f89 */ /* 0x001e2400000e0000 */
[----:B0-----:R-:W-:-:S05]  /*42950*/  FADD R7, R7, R4 ;  /* 0x0000000407077221 */ /* 0x001fca0000000000 */
[----:B------:R-:W0:Y:S01]  /*42960*/  SHFL.BFLY PT, R5, R7, 0x1, 0x1f ;  /* 0x0c201f0007057f89 */ /* 0x000e2200000e0000 */
[----:B------:R-:W-:-:S03]  /*42970*/  IADD3 R8, P1, R15, UR5, RZ ;  /* 0x000000050f087c10 */ /* 0x000fc6000ff3e0ff */
[----:B------:R-:W2:Y:S01]  /*42980*/  LDL R15, [R1+0x19d4] ;  /* 0x0019d400010f7983 */ /* 0x000ea20000100800 */
[C---:B------:R-:W-:Y:S01]  /*42990*/  IADD3 R4, P0, R20.reuse, UR5, RZ ;  /* 0x0000000514047c10 */ /* 0x040fe2000ff1e0ff */
[----:B------:R-:W-:Y:S02]  /*429a0*/  VIADD R6, R20, UR20 ;  /* 0x0000001414067c36 */ /* 0x000fe40008000000 */
[----:B0-----:R-:W-:-:S05]  /*429b0*/  FADD R7, R7, R5 ;  /* 0x0000000507077221 */ /* 0x001fca0000000000 */
[----:B------:R0:W-:Y:S01]  /*429c0*/  @!P5 STS [R28], R7 ;  /* 0x000000071c00d388 */ /* 0x0001e20000000800 */
[----:B------:R-:W-:Y:S01]  /*429d0*/  IADD3.X R5, R19, UR9, RZ, P0, !PT ;  /* 0x0000000913057c10 */ /* 0x000fe200087fe4ff */
[----:B------:R-:W-:Y:S01]  /*429e0*/  BAR.SYNC.DEFER_BLOCKING 0x0 ;  /* 0x0000000000007b1d */ /* 0x000fe20000010000 */
[----:B------:R-:W-:-:S04]  /*429f0*/  IADD3 R6, P0, R6, UR5, RZ ;  /* 0x0000000506067c10 */ /* 0x000fc8000ff1e0ff */
[----:B0-----:R-:W-:Y:S02]  /*42a00*/  IADD3.X R7, R16, UR9, RZ, P0, !PT ;  /* 0x0000000910077c10 */ /* 0x001fe400087fe4ff */
[----:B------:R-:W3:Y:S01]  /*42a10*/  LDL R16, [R1+0x19c8] ;  /* 0x0019c80001107983 */ /* 0x000ee20000100800 */
[----:B------:R-:W-:-:S03]  /*42a20*/  IADD3.X R9, R17, UR9, RZ, P1, !PT ;  /* 0x0000000911097c10 */ /* 0x000fc60008ffe4ff */
[----:B------:R-:W4:Y:S04]  /*42a30*/  LDL R17, [R1+0x19d0] ;  /* 0x0019d00001117983 */ /* 0x000f280000100800 */
[----:B------:R0:W5:Y:S04]  /*42a40*/  LDG.E.U8 R23, desc[UR10][R4.64] ;  /* 0x0000000a04177981 */ /* 0x000168000c1e1100 */
[----:B------:R1:W5:Y:S04]  /*42a50*/  LDG.E.U8 R22, desc[UR10][R6.64] ;  /* 0x0000000a06167981 */ /* 0x000368000c1e1100 */
[----:B------:R1:W5:Y:S01]  /*42a60*/  LDG.E.U8 R19, desc[UR10][R8.64] ;  /* 0x0000000a08137981 */ /* 0x000362000c1e1100 */
[----:B0-----:R-:W-:-:S03]  /*42a70*/  IADD3 R4, P0, R14, UR5, RZ ;  /* 0x000000050e047c10 */ /* 0x001fc6000ff1e0ff */
[----:B------:R-:W5:Y:S01]  /*42a80*/  LDL R14, [R1+0x19dc] ;  /* 0x0019dc00010e7983 */ /* 0x000f620000100800 */
[----:B-1----:R-:W-:-:S03]  /*42a90*/  IADD3 R6, P1, R13, UR5, RZ ;  /* 0x000000050d067c10 */ /* 0x002fc6000ff3e0ff */
[----:B------:R-:W5:Y:S01]  /*42aa0*/  LDL R13, [R1+0x19e4] ;  /* 0x0019e400010d7983 */ /* 0x000f620000100800 */
[----:B------:R-:W-:Y:S02]  /*42ab0*/  IADD3.X R5, R18, UR9, RZ, P0, !PT ;  /* 0x0000000912057c10 */ /* 0x000fe400087fe4ff */
[----:B------:R-:W-:Y:S02]  /*42ac0*/  IADD3 R8, P0, R11, UR5, RZ ;  /* 0x000000050b087c10 */ /* 0x000fe4000ff1e0ff */
[----:B------:R-:W5:Y:S01]  /*42ad0*/  LDL R11, [R1+0x19ec] ;  /* 0x0019ec00010b7983 */ /* 0x000f620000100800 */
[----:B------:R-:W-:-:S03]  /*42ae0*/  IADD3.X R7, R10, UR9, RZ, P1, !PT ;  /* 0x000000090a077c10 */ /* 0x000fc60008ffe4ff */
[----:B------:R-:W5:Y:S04]  /*42af0*/  LDL R10, [R1+0x19e0] ;  /* 0x0019e000010a7983 */ /* 0x000f680000100800 */
[----:B------:R2:W5:Y:S04]  /*42b00*/  LDG.E.U8 R18, desc[UR10][R4.64] ;  /* 0x0000000a04127981 */ /* 0x000568000c1e1100 */
[----:B------:R5:W5:Y:S01]  /*42b10*/  LDG.E.U8 R21, desc[UR10][R6.64] ;  /* 0x0000000a06157981 */ /* 0x000b62000c1e1100 */
[----:B--2---:R-:W-:-:S03]  /*42b20*/  IADD3 R4, P1, R15, UR5, RZ ;  /* 0x000000050f047c10 */ /* 0x004fc6000ff3e0ff */
[----:B------:R-:W2:Y:S01]  /*42b30*/  LDL R15, [R1+0x19f4] ;  /* 0x0019f400010f7983 */ /* 0x000ea20000100800 */
[----:B---3--:R-:W-:-:S03]  /*42b40*/  IADD3.X R9, R16, UR9, RZ, P0, !PT ;  /* 0x0000000910097c10 */ /* 0x008fc600087fe4ff */
[----:B------:R-:W3:Y:S01]  /*42b50*/  LDL R16, [R1+0x19e8] ;  /* 0x0019e80001107983 */ /* 0x000ee20000100800 */
[----:B----4-:R-:W-:-:S03]  /*42b60*/  IADD3.X R5, R17, UR9, RZ, P1, !PT ;  /* 0x0000000911057c10 */ /* 0x010fc60008ffe4ff */
[----:B------:R-:W4:Y:S04]  /*42b70*/  LDL R17, [R1+0x19f0] ;  /* 0x0019f00001117983 */ /* 0x000f280000100800 */
[----:B------:R0:W4:Y:S04]  /*42b80*/  LDG.E.U8 R20, desc[UR10][R8.64] ;  /* 0x0000000a08147981 */ /* 0x000128000c1e1100 */
[----:B------:R1:W4:Y:S01]  /*42b90*/  LDG.E.U8 R25, desc[UR10][R4.64] ;  /* 0x0000000a04197981 */ /* 0x000322000c1e1100 */
[----:B-----5:R-:W-:-:S03]  /*42ba0*/  IADD3 R6, P0, R14, UR5, RZ ;  /* 0x000000050e067c10 */ /* 0x020fc6000ff1e0ff */
[----:B------:R-:W5:Y:S01]  /*42bb0*/  LDL R14, [R1+0x19fc] ;  /* 0x0019fc00010e7983 */ /* 0x000f620000100800 */
[----:B0-----:R-:W-:-:S03]  /*42bc0*/  IADD3 R8, P1, R13, UR5, RZ ;  /* 0x000000050d087c10 */ /* 0x001fc6000ff3e0ff */
[----:B------:R-:W5:Y:S01]  /*42bd0*/  LDL R13, [R1+0x1a04] ;  /* 0x001a0400010d7983 */ /* 0x000f620000100800 */
[----:B------:R-:W-:-:S03]  /*42be0*/  IADD3.X R7, R12, UR9, RZ, P0, !PT ;  /* 0x000000090c077c10 */ /* 0x000fc600087fe4ff */
[----:B------:R-:W5:Y:S01]  /*42bf0*/  LDL R12, [R1+0x19f8] ;  /* 0x0019f800010c7983 */ /* 0x000f620000100800 */
[----:B-1----:R-:W-:-:S03]  /*42c00*/  IADD3 R4, P0, R11, UR5, RZ ;  /* 0x000000050b047c10 */ /* 0x002fc6000ff1e0ff */
[----:B------:R0:W-:Y:S01]  /*42c10*/  STL [R1+0xa20], R23 ;  /* 0x000a201701007387 */ /* 0x0001e20000100800 */
[----:B------:R-:W-:-:S03]  /*42c20*/  IADD3.X R9, R10, UR9, RZ, P1, !PT ;  /* 0x000000090a097c10 */ /* 0x000fc60008ffe4ff */
[----:B------:R-:W5:Y:S04]  /*42c30*/  LDL R11, [R1+0x1a0c] ;  /* 0x001a0c00010b7983 */ /* 0x000f680000100800 */
[----:B------:R-:W5:Y:S04]  /*42c40*/  LDL R10, [R1+0x1a00] ;  /* 0x001a0000010a7983 */ /* 0x000f680000100800 */
[----:B0-----:R2:W5:Y:S04]  /*42c50*/  LDG.E.U8 R23, desc[UR10][R6.64] ;  /* 0x0000000a06177981 */ /* 0x001568000c1e1100 */
[----:B------:R0:W-:Y:S04]  /*42c60*/  STL [R1+0xa1c], R22 ;  /* 0x000a1c1601007387 */ /* 0x0001e80000100800 */
[----:B0-----:R5:W5:Y:S01]  /*42c70*/  LDG.E.U8 R22, desc[UR10][R8.64] ;  /* 0x0000000a08167981 */ /* 0x001b62000c1e1100 */
[----:B--2---:R-:W-:-:S03]  /*42c80*/  IADD3 R6, P1, R15, UR5, RZ ;  /* 0x000000050f067c10 */ /* 0x004fc6000ff3e0ff */
[----:B------:R-:W2:Y:S01]  /*42c90*/  LDL R15, [R1+0x1a14] ;  /* 0x001a1400010f7983 */ /* 0x000ea20000100800 */
[----:B---3--:R-:W-:-:S03]  /*42ca0*/  IADD3.X R5, R16, UR9, RZ, P0, !PT ;  /* 0x0000000910057c10 */ /* 0x008fc600087fe4ff */
[----:B------:R-:W3:Y:S01]  /*42cb0*/  LDL R16, [R1+0x1a08] ;  /* 0x001a080001107983 */ /* 0x000ee20000100800 */
[----:B----4-:R-:W-:-:S03]  /*42cc0*/  IADD3.X R7, R17, UR9, RZ, P1, !PT ;  /* 0x0000000911077c10 */ /* 0x010fc60008ffe4ff */
[----:B------:R0:W-:Y:S04]  /*42cd0*/  STL [R1+0xa54], R19 ;  /* 0x000a541301007387 */ /* 0x0001e80000100800 */
[----:B------:R-:W4:Y:S04]  /*42ce0*/  LDL R17, [R1+0x1a10] ;  /* 0x001a100001117983 */ /* 0x000f280000100800 */
[----:B0-----:R0:W4:Y:S01]  /*42cf0*/  LDG.E.U8 R19, desc[UR10][R4.64] ;  /* 0x0000000a04137981 */ /* 0x001122000c1e1100 */
[----:B-----5:R-:W-:-:S03]  /*42d00*/  IADD3 R8, P0, R14, UR5, RZ ;  /* 0x000000050e087c10 */ /* 0x020fc6000ff1e0ff */
[----:B------:R-:W5:Y:S01]  /*42d10*/  LDL R14, [R1+0x1a1c] ;  /* 0x001a1c00010e7983 */ /* 0x000f620000100800 */
[----:B0-----:R-:W-:-:S03]  /*42d20*/  IADD3 R4, P1, R13, UR5, RZ ;  /* 0x000000050d047c10 */ /* 0x001fc6000ff3e0ff */
[----:B------:R0:W-:Y:S01]  /*42d30*/  STL [R1+0xa50], R18 ;  /* 0x000a501201007387 */ /* 0x0001e20000100800 */
[----:B------:R-:W-:-:S03]  /*42d40*/  IADD3.X R9, R12, UR9, RZ, P0, !PT ;  /* 0x000000090c097c10 */ /* 0x000fc600087fe4ff */
[----:B------:R-:W5:Y:S04]  /*42d50*/  LDL R13, [R1+0x1a24] ;  /* 0x001a2400010d7983 */ /* 0x000f680000100800 */
[----:B------:R-:W5:Y:S04]  /*42d60*/  LDL R12, [R1+0x1a18] ;  /* 0x001a1800010c7983 */ /* 0x000f680000100800 */
[----:B0-----:R0:W5:Y:S04]  /*42d70*/  LDG.E.U8 R18, desc[UR10][R6.64] ;  /* 0x0000000a06127981 */ /* 0x001168000c1e1100 */
[----:B------:R1:W-:Y:S01]  /*42d80*/  STL [R1+0xa4c], R21 ;  /* 0x000a4c1501007387 */ /* 0x0003e20000100800 */
[----:B------:R-:W-:-:S03]  /*42d90*/  IADD3.X R5, R10, UR9, RZ, P1, !PT ;  /* 0x000000090a057c10 */ /* 0x000fc60008ffe4ff */
[----:B------:R-:W5:Y:S01]  /*42da0*/  LDL R10, [R1+0x1a20] ;  /* 0x001a2000010a7983 */ /* 0x000f620000100800 */
[----:B0-----:R-:W-:-:S03]  /*42db0*/  IADD3 R6, P0, R11, UR5, RZ ;  /* 0x000000050b067c10 */ /* 0x001fc6000ff1e0ff */
[----:B------:R-:W5:Y:S04]  /*42dc0*/  LDL R11, [R1+0x1a2c] ;  /* 0x001a2c00010b7983 */ /* 0x000f680000100800 */
[----:B-1----:R2:W5:Y:S04]  /*42dd0*/  LDG.E.U8 R21, desc[UR10][R8.64] ;  /* 0x0000000a08157981 */ /* 0x002568000c1e1100 */
[----:B------:R0:W-:Y:S04]  /*42de0*/  STL [R1+0xa48], R20 ;  /* 0x000a481401007387 */ /* 0x0001e80000100800 */
[----:B0-----:R5:W5:Y:S01]  /*42df0*/  LDG.E.U8 R20, desc[UR10][R4.64] ;  /* 0x0000000a04147981 */ /* 0x001b62000c1e1100 */
[----:B--2---:R-:W-:-:S03]  /*42e00*/  IADD3 R8, P1, R15, UR5, RZ ;  /* 0x000000050f087c10 */ /* 0x004fc6000ff3e0ff */
[----:B------:R-:W2:Y:S01]  /*42e10*/  LDL R15, [R1+0x1a34] ;  /* 0x001a3400010f7983 */ /* 0x000ea20000100800 */
[----:B---3--:R-:W-:-:S03]  /*42e20*/  IADD3.X R7, R16, UR9, RZ, P0, !PT ;  /* 0x0000000910077c10 */ /* 0x008fc600087fe4ff */
[----:B------:R-:W3:Y:S04]  /*42e30*/  LDL R16, [R1+0x1a28] ;  /* 0x001a280001107983 */ /* 0x000ee80000100800 */
[----:B------:R0:W-:Y:S01]  /*42e40*/  STL [R1+0xa44], R25 ;  /* 0x000a441901007387 */ /* 0x0001e20000100800 */
[----:B----4-:R-:W-:-:S03]  /*42e50*/  IADD3.X R9, R17, UR9, RZ, P1, !PT ;  /* 0x0000000911097c10 */ /* 0x010fc60008ffe4ff */
[----:B------:R-:W4:Y:S04]  /*42e60*/  LDL R17, [R1+0x1a30] ;  /* 0x001a300001117983 */ /* 0x000f280000100800 */
[----:B0-----:R0:W4:Y:S01]  /*42e70*/  LDG.E.U8 R25, desc[UR10][R6.64] ;  /* 0x0000000a06197981 */ /* 0x001122000c1e1100 */
[----:B-----5:R-:W-:-:S03]  /*42e80*/  IADD3 R4, P0, R14, UR5, RZ ;  /* 0x000000050e047c10 */ /* 0x020fc6000ff1e0ff */
[----:B------:R-:W5:Y:S04]  /*42e90*/  LDL R14, [R1+0x1a3c] ;  /* 0x001a3c00010e7983 */ /* 0x000f680000100800 */
[----:B------:R1:W-:Y:S01]  /*42ea0*/  STL [R1+0xa40], R23 ;  /* 0x000a401701007387 */ /* 0x0003e20000100800 */
[----:B0-----:R-:W-:-:S03]  /*42eb0*/  IADD3 R6, P1, R13, UR5, RZ ;  /* 0x000000050d067c10 */ /* 0x001fc6000ff3e0ff */
[----:B------:R-:W5:Y:S01]  /*42ec0*/  LDL R13, [R1+0x1a44] ;  /* 0x001a4400010d7983 */ /* 0x000f620000100800 */
[----:B------:R-:W-:-:S03]  /*42ed0*/  IADD3.X R5, R12, UR9, RZ, P0, !PT ;  /* 0x000000090c057c10 */ /* 0x000fc600087fe4ff */
[----:B------:R-:W5:Y:S04]  /*42ee0*/  LDL R12, [R1+0x1a38] ;  /* 0x001a3800010c7983 */ /* 0x000f680000100800 */
[----:B-1----:R0:W5:Y:S04]  /*42ef0*/  LDG.E.U8 R23, desc[UR10][R8.64] ;  /* 0x0000000a08177981 */ /* 0x002168000c1e1100 */
        /* <DEDUP_REMOVED lines=1839> */
[----:B------:R1:W4:Y:S04]  /*4a1f0*/  LDG.E.U8 R26, desc[UR10][R4.64] ;  /* 0x0000000a041a7981 */ /* 0x000328000c1e1100 */
[----:B0-----:R0:W4:Y:S01]  /*4a200*/  LDG.E.U8 R25, desc[UR10][R6.64] ;  /* 0x0000000a06197981 */ /* 0x001122000c1e1100 */
[----:B-----5:R-:W-:-:S03]  /*4a210*/  IADD3 R8, P0, R14, UR5, RZ ;  /* 0x000000050e087c10 */ /* 0x020fc6000ff1e0ff */
[----:B------:R-:W5:Y:S04]  /*4a220*/  LDL R14, [R1+0x23dc] ;  /* 0x0023dc00010e7983 */ /* 0x000f680000100800 */
[----:B------:R0:W-:Y:S01]  /*4a230*/  STL [R1+0x2c8], R23 ;  /* 0x0002c81701007387 */ /* 0x0001e20000100800 */
[----:B-1----:R-:W-:-:S03]  /*4a240*/  IADD3 R4, P1, R13, UR5, RZ ;  /* 0x000000050d047c10 */ /* 0x002fc6000ff3e0ff */
[----:B------:R-:W5:Y:S01]  /*4a250*/  LDL R13, [R1+0x23e4] ;  /* 0x0023e400010d7983 */ /* 0x000f620000100800 */
[----:B------:R-:W-:-:S03]  /*4a260*/  IADD3.X R9, R12, UR9, RZ, P0, !PT ;  /* 0x000000090c097c10 */ /* 0x000fc600087fe4ff */
[----:B------:R-:W5:Y:S04]  /*4a270*/  LDL R12, [R1+0x23d8] ;  /* 0x0023d800010c7983 */ /* 0x000f680000100800 */
[----:B------:R1:W-:Y:S04]  /*4a280*/  STL [R1+0x2c4], R22 ;  /* 0x0002c41601007387 */ /* 0x0003e80000100800 */
[----:B0-----:R2:W5:Y:S01]  /*4a290*/  LDG.E.U8 R23, desc[UR10][R8.64] ;  /* 0x0000000a08177981 */ /* 0x001562000c1e1100 */
[----:B------:R-:W-:-:S03]  /*4a2a0*/  IADD3.X R5, R10, UR9, RZ, P1, !PT ;  /* 0x000000090a057c10 */ /* 0x000fc60008ffe4ff */
[----:B------:R-:W5:Y:S01]  /*4a2b0*/  LDL R10, [R1+0x23e0] ;  /* 0x0023e000010a7983 */ /* 0x000f620000100800 */
[----:B------:R-:W-:-:S03]  /*4a2c0*/  IADD3 R6, P0, R11, UR5, RZ ;  /* 0x000000050b067c10 */ /* 0x000fc6000ff1e0ff */
[----:B------:R-:W5:Y:S04]  /*4a2d0*/  LDL R11, [R1+0x23ec] ;  /* 0x0023ec00010b7983 */ /* 0x000f680000100800 */
[----:B------:R0:W-:Y:S04]  /*4a2e0*/  STL [R1+0x2c0], R19 ;  /* 0x0002c01301007387 */ /* 0x0001e80000100800 */
[----:B-1----:R5:W5:Y:S01]  /*4a2f0*/  LDG.E.U8 R22, desc[UR10][R4.64] ;  /* 0x0000000a04167981 */ /* 0x002b62000c1e1100 */
[----:B--2---:R-:W-:-:S03]  /*4a300*/  IADD3 R8, P1, R15, UR5, RZ ;  /* 0x000000050f087c10 */ /* 0x004fc6000ff3e0ff */
[----:B------:R-:W2:Y:S01]  /*4a310*/  LDL R15, [R1+0x23f4] ;  /* 0x0023f400010f7983 */ /* 0x000ea20000100800 */
[----:B---3--:R-:W-:-:S03]  /*4a320*/  IADD3.X R7, R16, UR9, RZ, P0, !PT ;  /* 0x0000000910077c10 */ /* 0x008fc600087fe4ff */
[----:B------:R-:W3:Y:S04]  /*4a330*/  LDL R16, [R1+0x23e8] ;  /* 0x0023e80001107983 */ /* 0x000ee80000100800 */
[----:B------:R1:W-:Y:S01]  /*4a340*/  STL [R1+0x2bc], R18 ;  /* 0x0002bc1201007387 */ /* 0x0003e20000100800 */
[----:B----4-:R-:W-:-:S03]  /*4a350*/  IADD3.X R9, R17, UR9, RZ, P1, !PT ;  /* 0x0000000911097c10 */ /* 0x010fc60008ffe4ff */
[----:B0-----:R0:W4:Y:S04]  /*4a360*/  LDG.E.U8 R19, desc[UR10][R6.64] ;  /* 0x0000000a06137981 */ /* 0x001128000c1e1100 */
[----:B-1----:R-:W4:Y:S01]  /*4a370*/  LDL R18, [R1+0x23f0] ;  /* 0x0023f00001127983 */ /* 0x002f220000100800 */
        /* <DEDUP_REMOVED lines=15> */
[----:B------:R-:W5:Y:S04]  /*4a470*/  LDL R17, [R1+0x2414] ;  /* 0x0024140001117983 */ /* 0x000f680000100800 */
[----:B------:R5:W5:Y:S01]  /*4a480*/  LDG.E.U8 R27, desc[UR10][R6.64] ;  /* 0x0000000a061b7981 */ /* 0x000b62000c1e1100 */
[----:B--2---:R-:W-:-:S03]  /*4a490*/  IADD3 R4, P1, R15, UR5, RZ ;  /* 0x000000050f047c10 */ /* 0x004fc6000ff3e0ff */
[----:B------:R-:W2:Y:S04]  /*4a4a0*/  LDL R15, [R1+0x2408] ;  /* 0x00240800010f7983 */ /* 0x000ea80000100800 */
[----:B------:R-:W-:Y:S01]  /*4a4b0*/  STL [R1+0x2ac], R25 ;  /* 0x0002ac1901007387 */ /* 0x000fe20000100800 */
[----:B---3--:R-:W-:-:S03]  /*4a4c0*/  IADD3.X R9, R16, UR9, RZ, P0, !PT ;  /* 0x0000000910097c10 */ /* 0x008fc600087fe4ff */
[----:B------:R-:W3:Y:S04]  /*4a4d0*/  LDL R16, [R1+0x241c] ;  /* 0x00241c0001107983 */ /* 0x000ee80000100800 */
[----:B0-----:R0:W3:Y:S01]  /*4a4e0*/  LDG.E.U8 R26, desc[UR10][R8.64] ;  /* 0x0000000a081a7981 */ /* 0x0010e2000c1e1100 */
[----:B----4-:R-:W-:Y:S02]  /*4a4f0*/  IADD3.X R5, R18, UR9, RZ, P1, !PT ;  /* 0x0000000912057c10 */ /* 0x010fe40008ffe4ff */
[----:B-----5:R-:W-:Y:S02]  /*4a500*/  IADD3 R6, P0, R14, UR5, RZ ;  /* 0x000000050e067c10 */ /* 0x020fe4000ff1e0ff */
[----:B------:R-:W4:Y:S04]  /*4a510*/  LDL R14, [R1+0x2410] ;  /* 0x00241000010e7983 */ /* 0x000f280000100800 */
        /* <DEDUP_REMOVED lines=11> */
[----:B------:R0:W-:Y:S04]  /*4a5d0*/  STL [R1+0x2a0], R19 ;  /* 0x0002a01301007387 */ /* 0x0001e80000100800 */
[----:B------:R0:W5:Y:S04]  /*4a5e0*/  LDG.E.U8 R25, desc[UR10][R6.64] ;  /* 0x0000000a06197981 */ /* 0x000168000c1e1100 */
[----:B-1----:R3:W5:Y:S04]  /*4a5f0*/  LDG.E.U8 R22, desc[UR10][R8.64] ;  /* 0x0000000a08167981 */ /* 0x002768000c1e1100 */
[----:B0-----:R-:W5:Y:S01]  /*4a600*/  LDL R19, [R1+0x2434] ;  /* 0x0024340001137983 */ /* 0x001f620000100800 */
[----:B------:R-:W-:-:S02]  /*4a610*/  IADD3 R6, P1, R17, UR5, RZ ;  /* 0x0000000511067c10 */ /* 0x000fc4000ff3e0ff */
[----:B--2---:R-:W-:Y:S02]  /*4a620*/  IADD3.X R5, R15, UR9, RZ, P0, !PT ;  /* 0x000000090f057c10 */ /* 0x004fe400087fe4ff */
[----:B------:R-:W2:Y:S04]  /*4a630*/  LDL R15, [R1+0x2428] ;  /* 0x00242800010f7983 */ /* 0x000ea80000100800 */
[----:B------:R0:W-:Y:S04]  /*4a640*/  STL [R1+0x29c], R21 ;  /* 0x00029c1501007387 */ /* 0x0001e80000100800 */
[----:B------:R-:W2:Y:S04]  /*4a650*/  LDL R18, [R1+0x2430] ;  /* 0x0024300001127983 */ /* 0x000ea80000100800 */
[----:B0-----:R5:W2:Y:S01]  /*4a660*/  LDG.E.U8 R21, desc[UR10][R4.64] ;  /* 0x0000000a04157981 */ /* 0x001aa2000c1e1100 */
[----:B---3--:R-:W-:-:S02]  /*4a670*/  IADD3 R8, P0, R16, UR5, RZ ;  /* 0x0000000510087c10 */ /* 0x008fc4000ff1e0ff */
[----:B----4-:R-:W-:Y:S02]  /*4a680*/  IADD3.X R7, R14, UR9, RZ, P1, !PT ;  /* 0x000000090e077c10 */ /* 0x010fe40008ffe4ff */
[----:B------:R-:W3:Y:S04]  /*4a690*/  LDL R14, [R1+0x243c] ;  /* 0x00243c00010e7983 */ /* 0x000ee80000100800 */
[----:B------:R0:W-:Y:S01]  /*4a6a0*/  STL [R1+0x298], R20 ;  /* 0x0002981401007387 */ /* 0x0001e20000100800 */
[----:B-----5:R-:W-:-:S03]  /*4a6b0*/  IADD3 R4, P1, R13, UR5, RZ ;  /* 0x000000050d047c10 */ /* 0x020fc6000ff3e0ff */
[----:B------:R-:W4:Y:S01]  /*4a6c0*/  LDL R13, [R1+0x2444] ;  /* 0x00244400010d7983 */ /* 0x000f220000100800 */
[----:B------:R-:W-:-:S03]  /*4a6d0*/  IADD3.X R9, R12, UR9, RZ, P0, !PT ;  /* 0x000000090c097c10 */ /* 0x000fc600087fe4ff */
[----:B------:R-:W5:Y:S04]  /*4a6e0*/  LDL R12, [R1+0x2438] ;  /* 0x00243800010c7983 */ /* 0x000f680000100800 */
[----:B0-----:R0:W5:Y:S04]  /*4a6f0*/  LDG.E.U8 R20, desc[UR10][R6.64] ;  /* 0x0000000a06147981 */ /* 0x001168000c1e1100 */
[----:B------:R-:W-:Y:S01]  /*4a700*/  STL [R1+0x1d8], R27 ;  /* 0x0001d81b01007387 */ /* 0x000fe20000100800 */
[----:B------:R-:W-:-:S03]  /*4a710*/  IADD3.X R5, R10, UR9, RZ, P1, !PT ;  /* 0x000000090a057c10 */ /* 0x000fc60008ffe4ff */
[----:B------:R-:W5:Y:S01]  /*4a720*/  LDL R17, [R1+0x2440] ;  /* 0x0024400001117983 */ /* 0x000f620000100800 */
[----:B0-----:R-:W-:-:S03]  /*4a730*/  IADD3 R6, P0, R11, UR5, RZ ;  /* 0x000000050b067c10 */ /* 0x001fc6000ff1e0ff */
[----:B------:R-:W5:Y:S04]  /*4a740*/  LDL R11, [R1+0x244c] ;  /* 0x00244c00010b7983 */ /* 0x000f680000100800 */
[----:B------:R-:W-:Y:S04]  /*4a750*/  STL [R1+0x24c], R26 ;  /* 0x00024c1a01007387 */ /* 0x000fe80000100800 */
[----:B------:R-:W5:Y:S04]  /*4a760*/  LDL R10, [R1+0x2448] ;  /* 0x00244800010a7983 */ /* 0x000f680000100800 */
[----:B------:R0:W5:Y:S04]  /*4a770*/  LDG.E.U8 R29, desc[UR10][R8.64] ;  /* 0x0000000a081d7981 */ /* 0x000168000c1e1100 */
[----:B------:R-:W5:Y:S01]  /*4a780*/  LDL R16, [R1+0x2454] ;  /* 0x0024540001107983 */ /* 0x000f620000100800 */
[----:B0-----:R-:W-:-:S02]  /*4a790*/  IADD3 R8, P1, R19, UR5, RZ ;  /* 0x0000000513087c10 */ /* 0x001fc4000ff3e0ff */
[----:B--2---:R-:W-:Y:S02]  /*4a7a0*/  IADD3.X R7, R15, UR9, RZ, P0, !PT ;  /* 0x000000090f077c10 */ /* 0x004fe400087fe4ff */
[----:B------:R-:W2:Y:S04]  /*4a7b0*/  LDL R15, [R1+0x2450] ;  /* 0x00245000010f7983 */ /* 0x000ea80000100800 */
[----:B------:R0:W-:Y:S01]  /*4a7c0*/  STL [R1+0x28c], R23 ;  /* 0x00028c1701007387 */ /* 0x0001e20000100800 */
[----:B------:R-:W-:-:S03]  /*4a7d0*/  IADD3.X R9, R18, UR9, RZ, P1, !PT ;  /* 0x0000000912097c10 */ /* 0x000fc60008ffe4ff */
[----:B------:R-:W2:Y:S04]  /*4a7e0*/  LDG.E.U8 R28, desc[UR10][R6.64] ;  /* 0x0000000a061c7981 */ /* 0x000ea8000c1e1100 */
[----:B0-----:R3:W2:Y:S02]  /*4a7f0*/  LDG.E.U8 R23, desc[UR10][R4.64] ;  /* 0x0000000a04177981 */ /* 0x0016a4000c1e1100 */
[----:B---3--:R-:W-:Y:S02]  /*4a800*/  IADD3 R4, P0, R14, UR5, RZ ;  /* 0x000000050e047c10 */ /* 0x008fe4000ff1e0ff */
[----:B------:R-:W3:Y:S04]  /*4a810*/  LDL R14, [R1+0x245c] ;  /* 0x00245c00010e7983 */ /* 0x000ee80000100800 */
[----:B------:R-:W-:Y:S01]  /*4a820*/  STL [R1+0x288], R25 ;  /* 0x0002881901007387 */ /* 0x000fe20000100800 */
[----:B----4-:R-:W-:-:S03]  /*4a830*/  IADD3 R6, P1, R13, UR5, RZ ;  /* 0x000000050d067c10 */ /* 0x010fc6000ff3e0ff */
[----:B------:R-:W4:Y:S01]  /*4a840*/  LDL R13, [R1+0x2464] ;  /* 0x00246400010d7983 */ /* 0x000f220000100800 */
[----:B-----5:R-:W-:-:S03]  /*4a850*/  IADD3.X R5, R12, UR9, RZ, P0, !PT ;  /* 0x000000090c057c10 */ /* 0x020fc600087fe4ff */
[----:B------:R0:W-:Y:S04]  /*4a860*/  STL [R1+0x284], R22 ;  /* 0x0002841601007387 */ /* 0x0001e80000100800 */
[----:B------:R-:W5:Y:S04]  /*4a870*/  LDL R12, [R1+0x2458] ;  /* 0x00245800010c7983 */ /* 0x000f680000100800 */
[----:B------:R-:W5:Y:S04]  /*4a880*/  LDG.E.U8 R27, desc[UR10][R4.64] ;  /* 0x0000000a041b7981 */ /* 0x000f68000c1e1100 */
[----:B0-----:R0:W5:Y:S02]  /*4a890*/  LDG.E.U8 R22, desc[UR10][R8.64] ;  /* 0x0000000a08167981 */ /* 0x001164000c1e1100 */
[----:B0-----:R-:W-:-:S02]  /*4a8a0*/  IADD3 R8, P0, R11, UR5, RZ ;  /* 0x000000050b087c10 */ /* 0x001fc4000ff1e0ff */
[----:B------:R-:W5:Y:S02]  /*4a8b0*/  LDL R11, [R1+0x2460] ;  /* 0x00246000010b7983 */ /* 0x000f640000100800 */
[----:B------:R-:W-:Y:S02]  /*4a8c0*/  IADD3.X R9, R10, UR9, RZ, P0, !PT ;  /* 0x000000090a097c10 */ /* 0x000fe400087fe4ff */
[----:B------:R-:W-:Y:S04]  /*4a8d0*/  STL [R1+0x280], R21 ;  /* 0x0002801501007387 */ /* 0x000fe80000100800 */
[----:B------:R-:W5:Y:S04]  /*4a8e0*/  LDL R10, [R1+0x246c] ;  /* 0x00246c00010a7983 */ /* 0x000f680000100800 */
[----:B------:R0:W-:Y:S04]  /*4a8f0*/  STL [R1+0x27c], R20 ;  /* 0x00027c1401007387 */ /* 0x0001e80000100800 */
[----:B------:R-:W5:Y:S04]  /*4a900*/  LDL R19, [R1+0x2474] ;  /* 0x0024740001137983 */ /* 0x000f680000100800 */
[----:B------:R-:W5:Y:S04]  /*4a910*/  LDL R18, [R1+0x2470] ;  /* 0x0024700001127983 */ /* 0x000f680000100800 */
[----:B0-----:R-:W5:Y:S01]  /*4a920*/  LDL R20, [R1+0x2468] ;  /* 0x0024680001147983 */ /* 0x001f620000100800 */
[----:B------:R-:W-:-:S03]  /*4a930*/  IADD3.X R7, R17, UR9, RZ, P1, !PT ;  /* 0x0000000911077c10 */ /* 0x000fc60008ffe4ff */
[----:B------:R-:W5:Y:S04]  /*4a940*/  LDG.E.U8 R25, desc[UR10][R8.64] ;  /* 0x0000000a08197981 */ /* 0x000f68000c1e1100 */
[----:B------:R-:W-:Y:S01]  /*4a950*/  STL [R1+0x278], R29 ;  /* 0x0002781d01007387 */ /* 0x000fe20000100800 */
[----:B------:R-:W-:-:S03]  /*4a960*/  IADD3 R4, P1, R16, UR5, RZ ;  /* 0x0000000510047c10 */ /* 0x000fc6000ff3e0ff */
[----:B------:R3:W5:Y:S04]  /*4a970*/  LDG.E.U8 R26, desc[UR10][R6.64] ;  /* 0x0000000a061a7981 */ /* 0x000768000c1e1100 */
[----:B------:R-:W5:Y:S04]  /*4a980*/  LDL R8, [R1+0x247c] ;  /* 0x00247c0001087983 */ /* 0x000f680000100800 */
[----:B------:R-:W5:Y:S04]  /*4a990*/  LDL R17, [R1+0x2478] ;  /* 0x0024780001117983 */ /* 0x000f680000100800 */
[----:B------:R-:W5:Y:S01]  /*4a9a0*/  LDL R16, [R1+0x2484] ;  /* 0x0024840001107983 */ /* 0x000f620000100800 */
[----:B--2---:R-:W-:-:S03]  /*4a9b0*/  IADD3.X R5, R15, UR9, RZ, P1, !PT ;  /* 0x000000090f057c10 */ /* 0x004fc60008ffe4ff */
[----:B------:R-:W2:Y:S04]  /*4a9c0*/  LDL R15, [R1+0x2480] ;  /* 0x00248000010f7983 */ /* 0x000ea80000100800 */
[----:B------:R4:W2:Y:S04]  /*4a9d0*/  LDG.E.U8 R21, desc[UR10][R4.64] ;  /* 0x0000000a04157981 */ /* 0x0008a8000c1e1100 */
[----:B------:R0:W-:Y:S01]  /*4a9e0*/  STL [R1+0x1b8], R23 ;  /* 0x0001b81701007387 */ /* 0x0001e20000100800 */
[----:B---3--:R-:W-:-:S03]  /*4a9f0*/  IADD3 R6, P0, R14, UR5, RZ ;  /* 0x000000050e067c10 */ /* 0x008fc6000ff1e0ff */
[----:B------:R-:W3:Y:S01]  /*4aa00*/  LDL R14, [R1+0x248c] ;  /* 0x00248c00010e7983 */ /* 0x000ee20000100800 */
[----:B----4-:R-:W-:-:S03]  /*4aa10*/  IADD3 R4, P1, R13, UR5, RZ ;  /* 0x000000050d047c10 */ /* 0x010fc6000ff3e0ff */
[----:B------:R-:W4:Y:S01]  /*4aa20*/  LDL R13, [R1+0x2488] ;  /* 0x00248800010d7983 */ /* 0x000f220000100800 */
[----:B-----5:R-:W-:-:S05]  /*4aa30*/  IADD3.X R7, R12, UR9, RZ, P0, !PT ;  /* 0x000000090c077c10 */ /* 0x020fca00087fe4ff */
[----:B0-----:R-:W5:Y:S04]  /*4aa40*/  LDG.E.U8 R23, desc[UR10][R6.64] ;  /* 0x0000000a06177981 */ /* 0x001f68000c1e1100 */
[----:B------:R-:W-:Y:S04]  /*4aa50*/  STL [R1+0x22c], R28 ;  /* 0x00022c1c01007387 */ /* 0x000fe80000100800 */
[----:B------:R-:W5:Y:S04]  /*4aa60*/  LDL R12, [R1+0x2494] ;  /* 0x00249400010c7983 */ /* 0x000f680000100800 */
[----:B------:R-:W5:Y:S01]  /*4aa70*/  LDL R9, [R1+0x2490] ;  /* 0x0024900001097983 */ /* 0x000f620000100800 */
[----:B------:R-:W-:-:S05]  /*4aa80*/  IADD3.X R5, R11, UR9, RZ, P1, !PT ;  /* 0x000000090b057c10 */ /* 0x000fca0008ffe4ff */
[----:B------:R0:W5:Y:S01]  /*4aa90*/  LDG.E.U8 R29, desc[UR10][R4.64] ;  /* 0x0000000a041d7981 */ /* 0x000162000c1e1100 */
[----:B------:R-:W-:-:S03]  /*4aaa0*/  IADD3 R10, P0, R10, UR5, RZ ;  /* 0x000000050a0a7c10 */ /* 0x000fc6000ff1e0ff */
[----:B------:R1:W-:Y:S04]  /*4aab0*/  STL [R1+0x26c], R22 ;  /* 0x00026c1601007387 */ /* 0x0003e80000100800 */
[----:B------:R-:W-:Y:S01]  /*4aac0*/  STL [R1+0x268], R27 ;  /* 0x0002681b01007387 */ /* 0x000fe20000100800 */
[----:B------:R-:W-:Y:S02]  /*4aad0*/  IADD3.X R11, R20, UR9, RZ, P0, !PT ;  /* 0x00000009140b7c10 */ /* 0x000fe400087fe4ff */
[----:B0-----:R-:W-:-:S03]  /*4aae0*/  IADD3 R4, P0, R19, UR5, RZ ;  /* 0x0000000513047c10 */ /* 0x001fc6000ff1e0ff */
[----:B-1----:R-:W5:Y:S01]  /*4aaf0*/  LDG.E.U8 R22, desc[UR10][R10.64] ;  /* 0x0000000a0a167981 */ /* 0x002f62000c1e1100 */
[----:B------:R-:W-:-:S05]  /*4ab00*/  IADD3.X R5, R18, UR9, RZ, P0, !PT ;  /* 0x0000000912057c10 */ /* 0x000fca00087fe4ff */
[----:B------:R0:W5:Y:S02]  /*4ab10*/  LDG.E.U8 R28, desc[UR10][R4.64] ;  /* 0x0000000a041c7981 */ /* 0x000164000c1e1100 */
[----:B0-----:R-:W-:Y:S02]  /*4ab20*/  IADD3 R4, P0, R8, UR5, RZ ;  /* 0x0000000508047c10 */ /* 0x001fe4000ff1e0ff */
[----:B------:R-:W5:Y:S04]  /*4ab30*/  LDL R8, [R1+0x249c] ;  /* 0x00249c0001087983 */ /* 0x000f680000100800 */
[----:B------:R0:W-:Y:S04]  /*4ab40*/  STL [R1+0x264], R26 ;  /* 0x0002641a01007387 */ /* 0x0001e80000100800 */
[----:B------:R-:W-:Y:S04]  /*4ab50*/  STL [R1+0x25c], R25 ;  /* 0x00025c1901007387 */ /* 0x000fe80000100800 */
[----:B------:R-:W5:Y:S01]  /*4ab60*/  LDL R11, [R1+0x2498] ;  /* 0x00249800010b7983 */ /* 0x000f620000100800 */
[----:B------:R-:W-:-:S03]  /*4ab70*/  IADD3.X R5, R17, UR9, RZ, P0, !PT ;  /* 0x0000000911057c10 */ /* 0x000fc600087fe4ff */
[----:B------:R-:W5:Y:S04]  /*4ab80*/  LDL R10, [R1+0x24a4] ;  /* 0x0024a400010a7983 */ /* 0x000f680000100800 */
[----:B0-----:R0:W5:Y:S02]  /*4ab90*/  LDG.E.U8 R26, desc[UR10][R4.64] ;  /* 0x0000000a041a7981 */ /* 0x001164000c1e1100 */
[----:B0-----:R-:W-:Y:S02]  /*4aba0*/  IADD3 R4, P0, R16, UR5, RZ ;  /* 0x0000000510047c10 */ /* 0x001fe4000ff1e0ff */
[----:B--2---:R0:W-:Y:S04]  /*4abb0*/  STL [R1+0x258], R21 ;  /* 0x0002581501007387 */ /* 0x0041e80000100800 */
[----:B------:R-:W2:Y:S04]  /*4abc0*/  LDL R20, [R1+0x24ac] ;  /* 0x0024ac0001147983 */ /* 0x000ea80000100800 */
[----:B------:R-:W2:Y:S04]  /*4abd0*/  LDL R19, [R1+0x24a8] ;  /* 0x0024a80001137983 */ /* 0x000ea80000100800 */
[----:B0-----:R-:W2:Y:S01]  /*4abe0*/  LDL R21, [R1+0x24a0] ;  /* 0x0024a00001157983 */ /* 0x001ea20000100800 */
[----:B------:R-:W-:-:S03]  /*4abf0*/  IADD3.X R5, R15, UR9, RZ, P0, !PT ;  /* 0x000000090f057c10 */ /* 0x000fc600087fe4ff */
[----:B------:R-:W2:Y:S04]  /*4ac00*/  LDL R18, [R1+0x24b4] ;  /* 0x0024b40001127983 */ /* 0x000ea80000100800 */
[----:B------:R3:W2:Y:S04]  /*4ac10*/  LDG.E.U8 R27, desc[UR10][R4.64] ;  /* 0x0000000a041b7981 */ /* 0x0006a8000c1e1100 */
[----:B------:R-:W2:Y:S01]  /*4ac20*/  LDL R17, [R1+0x24b0] ;  /* 0x0024b00001117983 */ /* 0x000ea20000100800 */
[----:B---3--:R-:W-:-:S04]  /*4ac30*/  IADD3 R4, P0, R14, UR5, RZ ;  /* 0x000000050e047c10 */ /* 0x008fc8000ff1e0ff */
[----:B----4-:R-:W-:-:S05]  /*4ac40*/  IADD3.X R5, R13, UR9, RZ, P0, !PT ;  /* 0x000000090d057c10 */ /* 0x010fca00087fe4ff */
[----:B------:R0:W3:Y:S04]  /*4ac50*/  LDG.E.U8 R25, desc[UR10][R4.64] ;  /* 0x0000000a04197981 */ /* 0x0000e8000c1e1100 */
[----:B-----5:R1:W-:Y:S04]  /*4ac60*/  STL [R1+0x254], R23 ;  /* 0x0002541701007387 */ /* 0x0203e80000100800 */
[----:B------:R-:W4:Y:S04]  /*4ac70*/  LDL R16, [R1+0x24bc] ;  /* 0x0024bc0001107983 */ /* 0x000f280000100800 */
[----:B------:R-:W5:Y:S01]  /*4ac80*/  LDL R15, [R1+0x24b8] ;  /* 0x0024b800010f7983 */ /* 0x000f620000100800 */
[----:B------:R-:W-:-:S04]  /*4ac90*/  IADD3 R6, P0, R12, UR5, RZ ;  /* 0x000000050c067c10 */ /* 0x000fc8000ff1e0ff */
[----:B------:R-:W-:-:S05]  /*4aca0*/  IADD3.X R7, R9, UR9, RZ, P0, !PT ;  /* 0x0000000909077c10 */ /* 0x000fca00087fe4ff */
[----:B-1----:R-:W5:Y:S04]  /*4acb0*/  LDG.E.U8 R23, desc[UR10][R6.64] ;  /* 0x0000000a06177981 */ /* 0x002f68000c1e1100 */
[----:B------:R-:W-:Y:S04]  /*4acc0*/  STL [R1+0x17c], R29 ;  /* 0x00017c1d01007387 */ /* 0x000fe80000100800 */
[----:B------:R-:W5:Y:S04]  /*4acd0*/  LDL R14, [R1+0x24c4] ;  /* 0x0024c400010e7983 */ /* 0x000f680000100800 */
[----:B------:R-:W5:Y:S04]  /*4ace0*/  LDL R13, [R1+0x24c0] ;  /* 0x0024c000010d7983 */ /* 0x000f680000100800 */
[----:B------:R-:W5:Y:S04]  /*4acf0*/  LDL R12, [R1+0x24cc] ;  /* 0x0024cc00010c7983 */ /* 0x000f680000100800 */
[----:B------:R1:W-:Y:S04]  /*4ad00*/  STL [R1+0x1fc], R22 ;  /* 0x0001fc1601007387 */ /* 0x0003e80000100800 */
[----:B------:R-:W5:Y:S01]  /*4ad10*/  LDL R7, [R1+0x24c8] ;  /* 0x0024c80001077983 */ /* 0x000f620000100800 */
[----:B------:R-:W-:-:S04]  /*4ad20*/  IADD3 R8, P0, R8, UR5, RZ ;  /* 0x0000000508087c10 */ /* 0x000fc8000ff1e0ff */
[----:B------:R-:W-:Y:S02]  /*4ad30*/  IADD3.X R9, R11, UR9, RZ, P0, !PT ;  /* 0x000000090b097c10 */ /* 0x000fe400087fe4ff */
[----:B------:R-:W-:-:S03]  /*4ad40*/  IADD3 R10, P0, R10, UR5, RZ ;  /* 0x000000050a0a7c10 */ /* 0x000fc6000ff1e0ff */
[----:B-1----:R-:W5:Y:S04]  /*4ad50*/  LDG.E.U8 R22, desc[UR10][R8.64] ;  /* 0x0000000a08167981 */ /* 0x002f68000c1e1100 */
[----:B------:R-:W-:Y:S04]  /*4ad60*/  STL [R1+0x248], R28 ;  /* 0x0002481c01007387 */ /* 0x000fe80000100800 */
[----:B------:R-:W5:Y:S04]  /*4ad70*/  LDL R6, [R1+0x24d4] ;  /* 0x0024d40001067983 */ /* 0x000f680000100800 */
[----:B------:R1:W-:Y:S04]  /*4ad80*/  STL [R1+0x244], R26 ;  /* 0x0002441a01007387 */ /* 0x0003e80000100800 */
[----:B------:R-:W5:Y:S01]  /*4ad90*/  LDL R9, [R1+0x24d0] ;  /* 0x0024d00001097983 */ /* 0x000f620000100800 */
[----:B--2---:R-:W-:-:S02]  /*4ada0*/  IADD3.X R11, R21, UR9, RZ, P0, !PT ;  /* 0x00000009150b7c10 */ /* 0x004fc400087fe4ff */
[----:B0-----:R-:W-:-:S03]  /*4adb0*/  IADD3 R4, P0, R20, UR5, RZ ;  /* 0x0000000514047c10 */ /* 0x001fc6000ff1e0ff */
[----:B------:R-:W2:Y:S01]  /*4adc0*/  LDG.E.U8 R29, desc[UR10][R10.64] ;  /* 0x0000000a0a1d7981 */ /* 0x000ea2000c1e1100 */
[----:B------:R-:W-:-:S05]  /*4add0*/  IADD3.X R5, R19, UR9, RZ, P0, !PT ;  /* 0x0000000913057c10 */ /* 0x000fca00087fe4ff */
[----:B-1----:R0:W2:Y:S02]  /*4ade0*/  LDG.E.U8 R26, desc[UR10][R4.64] ;  /* 0x0000000a041a7981 */ /* 0x0020a4000c1e1100 */
[----:B0-----:R-:W-:-:S04]  /*4adf0*/  IADD3 R4, P0, R18, UR5, RZ ;  /* 0x0000000512047c10 */ /* 0x001fc8000ff1e0ff */
[----:B------:R-:W-:Y:S01]  /*4ae00*/  IADD3.X R5, R17, UR9, RZ, P0, !PT ;  /* 0x0000000911057c10 */ /* 0x000fe200087fe4ff */
[----:B------:R-:W-:Y:S04]  /*4ae10*/  STL [R1+0x240], R27 ;  /* 0x0002401b01007387 */ /* 0x000fe80000100800 */
[----:B------:R4:W2:Y:S04]  /*4ae20*/  LDG.E.U8 R28, desc[UR10][R4.64] ;  /* 0x0000000a041c7981 */ /* 0x0008a8000c1e1100 */
[----:B------:R-:W2:Y:S04]  /*4ae30*/  LDL R8, [R1+0x24dc] ;  /* 0x0024dc0001087983 */ /* 0x000ea80000100800 */
[----:B---3--:R0:W-:Y:S04]  /*4ae40*/  STL [R1+0x23c], R25 ;  /* 0x00023c1901007387 */ /* 0x0081e80000100800 */
[----:B------:R-:W3:Y:S04]  /*4ae50*/  LDL R11, [R1+0x24d8] ;  /* 0x0024d800010b7983 */ /* 0x000ee80000100800 */
[----:B------:R-:W3:Y:S01]  /*4ae60*/  LDL R10, [R1+0x24e4] ;  /* 0x0024e400010a7983 */ /* 0x000ee20000100800 */
[----:B----4-:R-:W-:-:S04]  /*4ae70*/  IADD3 R4, P0, R16, UR5, RZ ;  /* 0x0000000510047c10 */ /* 0x010fc8000ff1e0ff */
[----:B-----5:R-:W-:-:S05]  /*4ae80*/  IADD3.X R5, R15, UR9, RZ, P0, !PT ;  /* 0x000000090f057c10 */ /* 0x020fca00087fe4ff */
[----:B0-----:R0:W4:Y:S04]  /*4ae90*/  LDG.E.U8 R25, desc[UR10][R4.64] ;  /* 0x0000000a04197981 */ /* 0x001128000c1e1100 */
[----:B------:R1:W-:Y:S04]  /*4aea0*/  STL [R1+0x238], R23 ;  /* 0x0002381701007387 */ /* 0x0003e80000100800 */
[----:B------:R-:W5:Y:S04]  /*4aeb0*/  LDL R21, [R1+0x24e0] ;  /* 0x0024e00001157983 */ /* 0x000f680000100800 */
[----:B------:R-:W5:Y:S01]  /*4aec0*/  LDL R20, [R1+0x24ec] ;  /* 0x0024ec0001147983 */ /* 0x000f620000100800 */
[----:B0-----:R-:W-:-:S03]  /*4aed0*/  IADD3 R4, P0, R14, UR5, RZ ;  /* 0x000000050e047c10 */ /* 0x001fc6000ff1e0ff */
[----:B------:R-:W5:Y:S01]  /*4aee0*/  LDL R19, [R1+0x24e8] ;  /* 0x0024e80001137983 */ /* 0x000f620000100800 */
[----:B------:R-:W-:-:S03]  /*4aef0*/  IADD3.X R5, R13, UR9, RZ, P0, !PT ;  /* 0x000000090d057c10 */ /* 0x000fc600087fe4ff */
[----:B------:R-:W5:Y:S04]  /*4af00*/  LDL R18, [R1+0x24f4] ;  /* 0x0024f40001127983 */ /* 0x000f680000100800 */
[----:B------:R0:W5:Y:S04]  /*4af10*/  LDG.E.U8 R27, desc[UR10][R4.64] ;  /* 0x0000000a041b7981 */ /* 0x000168000c1e1100 */
[----:B------:R-:W5:Y:S01]  /*4af20*/  LDL R17, [R1+0x24f0] ;  /* 0x0024f00001117983 */ /* 0x000f620000100800 */
[----:B0-----:R-:W-:-:S04]  /*4af30*/  IADD3 R4, P0, R12, UR5, RZ ;  /* 0x000000050c047c10 */ /* 0x001fc8000ff1e0ff */
[----:B------:R-:W-:-:S05]  /*4af40*/  IADD3.X R5, R7, UR9, RZ, P0, !PT ;  /* 0x0000000907057c10 */ /* 0x000fca00087fe4ff */
[----:B-1----:R0:W5:Y:S04]  /*4af50*/  LDG.E.U8 R23, desc[UR10][R4.64] ;  /* 0x0000000a04177981 */ /* 0x002168000c1e1100 */
[----:B------:R1:W-:Y:S04]  /*4af60*/  STL [R1+0x234], R22 ;  /* 0x0002341601007387 */ /* 0x0003e80000100800 */
[----:B------:R-:W5:Y:S04]  /*4af70*/  LDL R16, [R1+0x24fc] ;  /* 0x0024fc0001107983 */ /* 0x000f680000100800 */
[----:B------:R-:W5:Y:S01]  /*4af80*/  LDL R15, [R1+0x24f8] ;  /* 0x0024f800010f7983 */ /* 0x000f620000100800 */
[----:B------:R-:W-:-:S04]  /*4af90*/  IADD3 R6, P0, R6, UR5, RZ ;  /* 0x0000000506067c10 */ /* 0x000fc8000ff1e0ff */
[----:B------:R-:W-:-:S05]  /*4afa0*/  IADD3.X R7, R9, UR9, RZ, P0, !PT ;  /* 0x0000000909077c10 */ /* 0x000fca00087fe4ff */
[----:B-1----:R-:W5:Y:S04]  /*4afb0*/  LDG.E.U8 R22, desc[UR10][R6.64] ;  /* 0x0000000a06167981 */ /* 0x002f68000c1e1100 */
[----:B--2---:R-:W-:Y:S04]  /*4afc0*/  STL [R1+0xd0], R29 ;  /* 0x0000d01d01007387 */ /* 0x004fe80000100800 */
[----:B------:R-:W2:Y:S04]  /*4afd0*/  LDL R14, [R1+0x2504] ;  /* 0x00250400010e7983 */ /* 0x000ea80000100800 */
[----:B------:R-:W2:Y:S04]  /*4afe0*/  LDL R13, [R1+0x2500] ;  /* 0x00250000010d7983 */ /* 0x000ea80000100800 */
[----:B------:R-:W2:Y:S04]  /*4aff0*/  LDL R12, [R1+0x250c] ;  /* 0x00250c00010c7983 */ /* 0x000ea80000100800 */
[----:B------:R1:W-:Y:S04]  /*4b000*/  STL [R1+0x1f4], R26 ;  /* 0x0001f41a01007387 */ /* 0x0003e80000100800 */
[----:B------:R-:W2:Y:S01]  /*4b010*/  LDL R7, [R1+0x2508] ;  /* 0x0025080001077983 */ /* 0x000ea20000100800 */
[----:B------:R-:W-:-:S03]  /*4b020*/  IADD3 R8, P0, R8, UR5, RZ ;  /* 0x0000000508087c10 */ /* 0x000fc6000ff1e0ff */
[----:B------:R-:W-:Y:S04]  /*4b030*/  STL [R1+0x228], R28 ;  /* 0x0002281c01007387 */ /* 0x000fe80000100800 */
[----:B------:R-:W2:Y:S01]  /*4b040*/  LDL R6, [R1+0x2514] ;  /* 0x0025140001067983 */ /* 0x000ea20000100800 */
[----:B---3--:R-:W-:-:S05]  /*4b050*/  IADD3.X R9, R11, UR9, RZ, P0, !PT ;  /* 0x000000090b097c10 */ /* 0x008fca00087fe4ff */
[----:B-1----:R-:W3:Y:S04]  /*4b060*/  LDG.E.U8 R26, desc[UR10][R8.64] ;  /* 0x0000000a081a7981 */ /* 0x002ee8000c1e1100 */
[----:B----4-:R1:W-:Y:S04]  /*4b070*/  STL [R1+0x224], R25 ;  /* 0x0002241901007387 */ /* 0x0103e80000100800 */
[----:B------:R-:W4:Y:S01]  /*4b080*/  LDL R9, [R1+0x2510] ;  /* 0x0025100001097983 */ /* 0x000f220000100800 */
[----:B------:R-:W-:-:S04]  /*4b090*/  IADD3 R10, P0, R10, UR5, RZ ;  /* 0x000000050a0a7c10 */ /* 0x000fc8000ff1e0ff */
[----:B-----5:R-:W-:Y:S02]  /*4b0a0*/  IADD3.X R11, R21, UR9, RZ, P0, !PT ;  /* 0x00000009150b7c10 */ /* 0x020fe400087fe4ff */
[----:B0-----:R-:W-:-:S03]  /*4b0b0*/  IADD3 R4, P0, R20, UR5, RZ ;  /* 0x0000000514047c10 */ /* 0x001fc6000ff1e0ff */
[----:B------:R-:W5:Y:S01]  /*4b0c0*/  LDG.E.U8 R29, desc[UR10][R10.64] ;  /* 0x0000000a0a1d7981 */ /* 0x000f62000c1e1100 */
[----:B------:R-:W-:-:S05]  /*4b0d0*/  IADD3.X R5, R19, UR9, RZ, P0, !PT ;  /* 0x0000000913057c10 */ /* 0x000fca00087fe4ff */
[----:B-1----:R0:W5:Y:S02]  /*4b0e0*/  LDG.E.U8 R25, desc[UR10][R4.64] ;  /* 0x0000000a04197981 */ /* 0x002164000c1e1100 */
[----:B0-----:R-:W-:-:S04]  /*4b0f0*/  IADD3 R4, P0, R18, UR5, RZ ;  /* 0x0000000512047c10 */ /* 0x001fc8000ff1e0ff */
[----:B------:R-:W-:Y:S01]  /*4b100*/  IADD3.X R5, R17, UR9, RZ, P0, !PT ;  /* 0x0000000911057c10 */ /* 0x000fe200087fe4ff */
[----:B------:R-:W-:Y:S04]  /*4b110*/  STL [R1+0x220], R27 ;  /* 0x0002201b01007387 */ /* 0x000fe80000100800 */
[----:B------:R0:W5:Y:S04]  /*4b120*/  LDG.E.U8 R28, desc[UR10][R4.64] ;  /* 0x0000000a041c7981 */ /* 0x000168000c1e1100 */
[----:B------:R-:W5:Y:S04]  /*4b130*/  LDL R8, [R1+0x251c] ;  /* 0x00251c0001087983 */ /* 0x000f680000100800 */
[----:B------:R1:W-:Y:S04]  /*4b140*/  STL [R1+0x21c], R23 ;  /* 0x00021c1701007387 */ /* 0x0003e80000100800 */
[----:B------:R-:W5:Y:S04]  /*4b150*/  LDL R11, [R1+0x2518] ;  /* 0x00251800010b7983 */ /* 0x000f680000100800 */
[----:B------:R-:W5:Y:S01]  /*4b160*/  LDL R10, [R1+0x2524] ;  /* 0x00252400010a7983 */ /* 0x000f620000100800 */
[----:B0-----:R-:W-:-:S04]  /*4b170*/  IADD3 R4, P0, R16, UR5, RZ ;  /* 0x0000000510047c10 */ /* 0x001fc8000ff1e0ff */
[----:B------:R-:W-:-:S05]  /*4b180*/  IADD3.X R5, R15, UR9, RZ, P0, !PT ;  /* 0x000000090f057c10 */ /* 0x000fca00087fe4ff */
[----:B-1----:R2:W5:Y:S04]  /*4b190*/  LDG.E.U8 R23, desc[UR10][R4.64] ;  /* 0x0000000a04177981 */ /* 0x002568000c1e1100 */
[----:B------:R0:W-:Y:S04]  /*4b1a0*/  STL [R1+0x218], R22 ;  /* 0x0002181601007387 */ /* 0x0001e80000100800 */
[----:B------:R-:W5:Y:S04]  /*4b1b0*/  LDL R21, [R1+0x2520] ;  /* 0x0025200001157983 */ /* 0x000f680000100800 */
[----:B------:R-:W5:Y:S04]  /*4b1c0*/  LDL R20, [R1+0x252c] ;  /* 0x00252c0001147983 */ /* 0x000f680000100800 */
[----:B------:R-:W5:Y:S04]  /*4b1d0*/  LDL R19, [R1+0x2528] ;  /* 0x0025280001137983 */ /* 0x000f680000100800 */
[----:B------:R-:W5:Y:S04]  /*4b1e0*/  LDL R18, [R1+0x2534] ;  /* 0x0025340001127983 */ /* 0x000f680000100800 */
[----:B------:R-:W5:Y:S01]  /*4b1f0*/  LDL R17, [R1+0x2530] ;  /* 0x0025300001117983 */ /* 0x000f620000100800 */
[----:B--2---:R-:W-:-:S04]  /*4b200*/  IADD3 R4, P0, R14, UR5, RZ ;  /* 0x000000050e047c10 */ /* 0x004fc8000ff1e0ff */
[----:B------:R-:W-:-:S05]  /*4b210*/  IADD3.X R5, R13, UR9, RZ, P0, !PT ;  /* 0x000000090d057c10 */ /* 0x000fca00087fe4ff */
[----:B------:R1:W2:Y:S02]  /*4b220*/  LDG.E.U8 R27, desc[UR10][R4.64] ;  /* 0x0000000a041b7981 */ /* 0x0002a4000c1e1100 */
[----:B-1----:R-:W-:-:S04]  /*4b230*/  IADD3 R4, P0, R12, UR5, RZ ;  /* 0x000000050c047c10 */ /* 0x002fc8000ff1e0ff */
[----:B------:R-:W-:-:S05]  /*4b240*/  IADD3.X R5, R7, UR9, RZ, P0, !PT ;  /* 0x0000000907057c10 */ /* 0x000fca00087fe4ff */
[----:B0-----:R0:W2:Y:S01]  /*4b250*/  LDG.E.U8 R22, desc[UR10][R4.64] ;  /* 0x0000000a04167981 */ /* 0x0010a2000c1e1100 */
[----:B------:R-:W-:-:S03]  /*4b260*/  IADD3 R6, P0, R6, UR5, RZ ;  /* 0x0000000506067c10 */ /* 0x000fc6000ff1e0ff */
[----:B---3--:R1:W-:Y:S04]  /*4b270*/  STL [R1+0x214], R26 ;  /* 0x0002141a01007387 */ /* 0x0083e80000100800 */
[----:B------:R-:W3:Y:S04]  /*4b280*/  LDL R16, [R1+0x253c] ;  /* 0x00253c0001107983 */ /* 0x000ee80000100800 */
[----:B------:R-:W3:Y:S01]  /*4b290*/  LDL R15, [R1+0x2538] ;  /* 0x00253800010f7983 */ /* 0x000ee20000100800 */
[----:B----4-:R-:W-:-:S05]  /*4b2a0*/  IADD3.X R7, R9, UR9, RZ, P0, !PT ;  /* 0x0000000909077c10 */ /* 0x010fca00087fe4ff */
[----:B-1----:R-:W4:Y:S04]  /*4b2b0*/  LDG.E.U8 R26, desc[UR10][R6.64] ;  /* 0x0000000a061a7981 */ /* 0x002f28000c1e1100 */
[----:B-----5:R-:W-:Y:S04]  /*4b2c0*/  STL [R1+0xb0], R29 ;  /* 0x0000b01d01007387 */ /* 0x020fe80000100800 */
[----:B------:R-:W5:Y:S04]  /*4b2d0*/  LDL R14, [R1+0x2544] ;  /* 0x00254400010e7983 */ /* 0x000f680000100800 */
[----:B------:R-:W5:Y:S04]  /*4b2e0*/  LDL R13, [R1+0x2540] ;  /* 0x00254000010d7983 */ /* 0x000f680000100800 */
[----:B------:R-:W5:Y:S04]  /*4b2f0*/  LDL R12, [R1+0x254c] ;  /* 0x00254c00010c7983 */ /* 0x000f680000100800 */
[----:B------:R1:W-:Y:S04]  /*4b300*/  STL [R1+0x1d4], R25 ;  /* 0x0001d41901007387 */ /* 0x0003e80000100800 */
[----:B------:R-:W5:Y:S01]  /*4b310*/  LDL R7, [R1+0x2548] ;  /* 0x0025480001077983 */ /* 0x000f620000100800 */
[----:B------:R-:W-:-:S03]  /*4b320*/  IADD3 R8, P0, R8, UR5, RZ ;  /* 0x0000000508087c10 */ /* 0x000fc6000ff1e0ff */
[----:B------:R-:W-:Y:S04]  /*4b330*/  STL [R1+0x210], R28 ;  /* 0x0002101c01007387 */ /* 0x000fe80000100800 */
[----:B------:R-:W5:Y:S01]  /*4b340*/  LDL R6, [R1+0x2554] ;  /* 0x0025540001067983 */ /* 0x000f620000100800 */
[----:B------:R-:W-:-:S05]  /*4b350*/  IADD3.X R9, R11, UR9, RZ, P0, !PT ;  /* 0x000000090b097c10 */ /* 0x000fca00087fe4ff */
[----:B-1----:R-:W5:Y:S01]  /*4b360*/  LDG.E.U8 R25, desc[UR10][R8.64] ;  /* 0x0000000a08197981 */ /* 0x002f62000c1e1100 */
[----:B------:R-:W-:-:S03]  /*4b370*/  IADD3 R10, P0, R10, UR5, RZ ;  /* 0x000000050a0a7c10 */ /* 0x000fc6000ff1e0ff */
[----:B------:R1:W-:Y:S04]  /*4b380*/  STL [R1+0x20c], R23 ;  /* 0x00020c1701007387 */ /* 0x0003e80000100800 */
[----:B------:R-:W5:Y:S01]  /*4b390*/  LDL R9, [R1+0x2550] ;  /* 0x0025500001097983 */ /* 0x000f620000100800 */
[----:B------:R-:W-:Y:S02]  /*4b3a0*/  IADD3.X R11, R21, UR9, RZ, P0, !PT ;  /* 0x00000009150b7c10 */ /* 0x000fe400087fe4ff */
[----:B0-----:R-:W-:-:S03]  /*4b3b0*/  IADD3 R4, P0, R20, UR5, RZ ;  /* 0x0000000514047c10 */ /* 0x001fc6000ff1e0ff */
[----:B------:R-:W5:Y:S01]  /*4b3c0*/  LDG.E.U8 R29, desc[UR10][R10.64] ;  /* 0x0000000a0a1d7981 */ /* 0x000f62000c1e1100 */
[----:B------:R-:W-:-:S05]  /*4b3d0*/  IADD3.X R5, R19, UR9, RZ, P0, !PT ;  /* 0x0000000913057c10 */ /* 0x000fca00087fe4ff */
[----:B-1----:R0:W5:Y:S02]  /*4b3e0*/  LDG.E.U8 R23, desc[UR10][R4.64] ;  /* 0x0000000a04177981 */ /* 0x002164000c1e1100 */
[----:B0-----:R-:W-:-:S04]  /*4b3f0*/  IADD3 R4, P0, R18, UR5, RZ ;  /* 0x0000000512047c10 */ /* 0x001fc8000ff1e0ff */
[----:B------:R-:W-:-:S05]  /*4b400*/  IADD3.X R5, R17, UR9, RZ, P0, !PT ;  /* 0x0000000911057c10 */ /* 0x000fca00087fe4ff */
[----:B------:R3:W5:Y:S04]  /*4b410*/  LDG.E.U8 R28, desc[UR10][R4.64] ;  /* 0x0000000a041c7981 */ /* 0x000768000c1e1100 */
[----:B--2---:R-:W-:Y:S04]  /*4b420*/  STL [R1+0x208], R27 ;  /* 0x0002081b01007387 */ /* 0x004fe80000100800 */
[----:B------:R-:W2:Y:S04]  /*4b430*/  LDL R8, [R1+0x255c] ;  /* 0x00255c0001087983 */ /* 0x000ea80000100800 */
[----:B------:R0:W-:Y:S04]  /*4b440*/  STL [R1+0x204], R22 ;  /* 0x0002041601007387 */ /* 0x0001e80000100800 */
[----:B------:R-:W2:Y:S04]  /*4b450*/  LDL R11, [R1+0x2558] ;  /* 0x00255800010b7983 */ /* 0x000ea80000100800 */
[----:B------:R-:W2:Y:S01]  /*4b460*/  LDL R10, [R1+0x2564] ;  /* 0x00256400010a7983 */ /* 0x000ea20000100800 */
[----:B---3--:R-:W-:-:S04]  /*4b470*/  IADD3 R4, P0, R16, UR5, RZ ;  /* 0x0000000510047c10 */ /* 0x008fc8000ff1e0ff */
[----:B------:R-:W-:-:S05]  /*4b480*/  IADD3.X R5, R15, UR9, RZ, P0, !PT ;  /* 0x000000090f057c10 */ /* 0x000fca00087fe4ff */
[----:B0-----:R5:W3:Y:S04]  /*4b490*/  LDG.E.U8 R22, desc[UR10][R4.64] ;  /* 0x0000000a04167981 */ /* 0x001ae8000c1e1100 */
[----:B----4-:R0:W-:Y:S04]  /*4b4a0*/  STL [R1+0x200], R26 ;  /* 0x0002001a01007387 */ /* 0x0101e80000100800 */
[----:B------:R-:W4:Y:S04]  /*4b4b0*/  LDL R21, [R1+0x2560] ;  /* 0x0025600001157983 */ /* 0x000f280000100800 */
[----:B------:R-:W4:Y:S01]  /*4b4c0*/  LDL R20, [R1+0x256c] ;  /* 0x00256c0001147983 */ /* 0x000f220000100800 */
[----:B-----5:R-:W-:-:S03]  /*4b4d0*/  IADD3 R4, P0, R14, UR5, RZ ;  /* 0x000000050e047c10 */ /* 0x020fc6000ff1e0ff */
[----:B------:R-:W5:Y:S01]  /*4b4e0*/  LDL R19, [R1+0x2568] ;  /* 0x0025680001137983 */ /* 0x000f620000100800 */
[----:B------:R-:W-:-:S03]  /*4b4f0*/  IADD3.X R5, R13, UR9, RZ, P0, !PT ;  /* 0x000000090d057c10 */ /* 0x000fc600087fe4ff */
[----:B------:R-:W5:Y:S04]  /*4b500*/  LDL R18, [R1+0x2574] ;  /* 0x0025740001127983 */ /* 0x000f680000100800 */
[----:B------:R1:W5:Y:S04]  /*4b510*/  LDG.E.U8 R27, desc[UR10][R4.64] ;  /* 0x0000000a041b7981 */ /* 0x000368000c1e1100 */
[----:B------:R-:W5:Y:S01]  /*4b520*/  LDL R17, [R1+0x2570] ;  /* 0x0025700001117983 */ /* 0x000f620000100800 */
[----:B-1----:R-:W-:-:S04]  /*4b530*/  IADD3 R4, P0, R12, UR5, RZ ;  /* 0x000000050c047c10 */ /* 0x002fc8000ff1e0ff */
[----:B------:R-:W-:-:S05]  /*4b540*/  IADD3.X R5, R7, UR9, RZ, P0, !PT ;  /* 0x0000000907057c10 */ /* 0x000fca00087fe4ff */
[----:B0-----:R0:W5:Y:S01]  /*4b550*/  LDG.E.U8 R26, desc[UR10][R4.64] ;  /* 0x0000000a041a7981 */ /* 0x001162000c1e1100 */
[----:B------:R-:W-:-:S03]  /*4b560*/  IADD3 R6, P0, R6, UR5, RZ ;  /* 0x0000000506067c10 */ /* 0x000fc6000ff1e0ff */
[----:B------:R1:W-:Y:S04]  /*4b570*/  STL [R1+0x1f8], R25 ;  /* 0x0001f81901007387 */ /* 0x0003e80000100800 */
[----:B------:R-:W5:Y:S04]  /*4b580*/  LDL R16, [R1+0x257c] ;  /* 0x00257c0001107983 */ /* 0x000f680000100800 */
[----:B------:R-:W5:Y:S01]  /*4b590*/  LDL R15, [R1+0x2578] ;  /* 0x00257800010f7983 */ /* 0x000f620000100800 */
[----:B------:R-:W-:-:S05]  /*4b5a0*/  IADD3.X R7, R9, UR9, RZ, P0, !PT ;  /* 0x0000000909077c10 */ /* 0x000fca00087fe4ff */
[----:B-1----:R-:W5:Y:S04]  /*4b5b0*/  LDG.E.U8 R25, desc[UR10][R6.64] ;  /* 0x0000000a06197981 */ /* 0x002f68000c1e1100 */
[----:B------:R-:W-:Y:S04]  /*4b5c0*/  STL [R1+0x90], R29 ;  /* 0x0000901d01007387 */ /* 0x000fe80000100800 */
[----:B------:R-:W5:Y:S04]  /*4b5d0*/  LDL R14, [R1+0x2584] ;  /* 0x00258400010e7983 */ /* 0x000f680000100800 */
[----:B------:R-:W5:Y:S04]  /*4b5e0*/  LDL R13, [R1+0x2580] ;  /* 0x00258000010d7983 */ /* 0x000f680000100800 */
[----:B------:R-:W5:Y:S04]  /*4b5f0*/  LDL R12, [R1+0x258c] ;  /* 0x00258c00010c7983 */ /* 0x000f680000100800 */
[----:B------:R1:W-:Y:S04]  /*4b600*/  STL [R1+0x1b4], R23 ;  /* 0x0001b41701007387 */ /* 0x0003e80000100800 */
[----:B------:R-:W5:Y:S04]  /*4b610*/  LDL R7, [R1+0x2588] ;  /* 0x0025880001077983 */ /* 0x000f680000100800 */
[----:B------:R-:W-:Y:S04]  /*4b620*/  STL [R1+0x1f0], R28 ;  /* 0x0001f01c01007387 */ /* 0x000fe80000100800 */
[----:B------:R-:W5:Y:S01]  /*4b630*/  LDL R6, [R1+0x2594] ;  /* 0x0025940001067983 */ /* 0x000f620000100800 */
[----:B--2---:R-:W-:-:S04]  /*4b640*/  IADD3 R8, P0, R8, UR5, RZ ;  /* 0x0000000508087c10 */ /* 0x004fc8000ff1e0ff */
[----:B------:R-:W-:Y:S02]  /*4b650*/  IADD3.X R9, R11, UR9, RZ, P0, !PT ;  /* 0x000000090b097c10 */ /* 0x000fe400087fe4ff */
[----:B------:R-:W-:-:S03]  /*4b660*/  IADD3 R10, P0, R10, UR5, RZ ;  /* 0x000000050a0a7c10 */ /* 0x000fc6000ff1e0ff */
[----:B-1----:R-:W2:Y:S04]  /*4b670*/  LDG.E.U8 R23, desc[UR10][R8.64] ;  /* 0x0000000a08177981 */ /* 0x002ea8000c1e1100 */
[----:B---3--:R1:W-:Y:S04]  /*4b680*/  STL [R1+0x1ec], R22 ;  /* 0x0001ec1601007387 */ /* 0x0083e80000100800 */
[----:B------:R-:W3:Y:S01]  /*4b690*/  LDL R9, [R1+0x2590] ;  /* 0x0025900001097983 */ /* 0x000ee20000100800 */
[----:B----4-:R-:W-:-:S05]  /*4b6a0*/  IADD3.X R11, R21, UR9, RZ, P0, !PT ;  /* 0x00000009150b7c10 */ /* 0x010fca00087fe4ff */
[----:B------:R-:W4:Y:S01]  /*4b6b0*/  LDG.E.U8 R29, desc[UR10][R10.64] ;  /* 0x0000000a0a1d7981 */ /* 0x000f22000c1e1100 */
[----:B0-----:R-:W-:-:S04]  /*4b6c0*/  IADD3 R4, P0, R20, UR5, RZ ;  /* 0x0000000514047c10 */ /* 0x001fc8000ff1e0ff */
[----:B-----5:R-:W-:-:S05]  /*4b6d0*/  IADD3.X R5, R19, UR9, RZ, P0, !PT ;  /* 0x0000000913057c10 */ /* 0x020fca00087fe4ff */
[----:B-1----:R0:W5:Y:S04]  /*4b6e0*/  LDG.E.U8 R22, desc[UR10][R4.64] ;  /* 0x0000000a04167981 */ /* 0x002168000c1e1100 */
[----:B------:R1:W-:Y:S04]  /*4b6f0*/  STL [R1+0x1e8], R27 ;  /* 0x0001e81b01007387 */ /* 0x0003e80000100800 */
[----:B------:R-:W5:Y:S01]  /*4b700*/  LDL R8, [R1+0x259c] ;  /* 0x00259c0001087983 */ /* 0x000f620000100800 */
[----:B0-----:R-:W-:-:S03]  /*4b710*/  IADD3 R4, P0, R18, UR5, RZ ;  /* 0x0000000512047c10 */ /* 0x001fc6000ff1e0ff */
[----:B------:R0:W-:Y:S04]  /*4b720*/  STL [R1+0x1e4], R26 ;  /* 0x0001e41a01007387 */ /* 0x0001e80000100800 */
[----:B------:R-:W5:Y:S04]  /*4b730*/  LDL R11, [R1+0x2598] ;  /* 0x00259800010b7983 */ /* 0x000f680000100800 */
[----:B------:R-:W5:Y:S01]  /*4b740*/  LDL R10, [R1+0x25a4] ;  /* 0x0025a400010a7983 */ /* 0x000f620000100800 */
[----:B------:R-:W-:-:S05]  /*4b750*/  IADD3.X R5, R17, UR9, RZ, P0, !PT ;  /* 0x0000000911057c10 */ /* 0x000fca00087fe4ff */
[----:B------:R1:W5:Y:S02]  /*4b760*/  LDG.E.U8 R28, desc[UR10][R4.64] ;  /* 0x0000000a041c7981 */ /* 0x000364000c1e1100 */
[----:B-1----:R-:W-:-:S04]  /*4b770*/  IADD3 R4, P0, R16, UR5, RZ ;  /* 0x0000000510047c10 */ /* 0x002fc8000ff1e0ff */
[----:B------:R-:W-:-:S05]  /*4b780*/  IADD3.X R5, R15, UR9, RZ, P0, !PT ;  /* 0x000000090f057c10 */ /* 0x000fca00087fe4ff */
[----:B------:R1:W5:Y:S04]  /*4b790*/  LDG.E.U8 R27, desc[UR10][R4.64] ;  /* 0x0000000a041b7981 */ /* 0x000368000c1e1100 */
[----:B------:R0:W-:Y:S04]  /*4b7a0*/  STL [R1+0x1e0], R25 ;  /* 0x0001e01901007387 */ /* 0x0001e80000100800 */
[----:B------:R-:W5:Y:S04]  /*4b7b0*/  LDL R21, [R1+0x25a0] ;  /* 0x0025a00001157983 */ /* 0x000f680000100800 */
[----:B------:R-:W5:Y:S04]  /*4b7c0*/  LDL R20, [R1+0x25ac] ;  /* 0x0025ac0001147983 */ /* 0x000f680000100800 */
[----:B------:R-:W5:Y:S04]  /*4b7d0*/  LDL R19, [R1+0x25a8] ;  /* 0x0025a80001137983 */ /* 0x000f680000100800 */
[----:B------:R-:W5:Y:S01]  /*4b7e0*/  LDL R18, [R1+0x25b4] ;  /* 0x0025b40001127983 */ /* 0x000f620000100800 */
[----:B-1----:R-:W-:-:S03]  /*4b7f0*/  IADD3 R4, P0, R14, UR5, RZ ;  /* 0x000000050e047c10 */ /* 0x002fc6000ff1e0ff */
[----:B------:R-:W5:Y:S01]  /*4b800*/  LDL R17, [R1+0x25b0] ;  /* 0x0025b00001117983 */ /* 0x000f620000100800 */
[----:B------:R-:W-:-:S05]  /*4b810*/  IADD3.X R5, R13, UR9, RZ, P0, !PT ;  /* 0x000000090d057c10 */ /* 0x000fca00087fe4ff */
[----:B0-----:R0:W5:Y:S02]  /*4b820*/  LDG.E.U8 R26, desc[UR10][R4.64] ;  /* 0x0000000a041a7981 */ /* 0x001164000c1e1100 */
[----:B0-----:R-:W-:-:S04]  /*4b830*/  IADD3 R4, P0, R12, UR5, RZ ;  /* 0x000000050c047c10 */ /* 0x001fc8000ff1e0ff */
[----:B------:R-:W-:Y:S02]  /*4b840*/  IADD3.X R5, R7, UR9, RZ, P0, !PT ;  /* 0x0000000907057c10 */ /* 0x000fe400087fe4ff */
[----:B------:R-:W-:-:S03]  /*4b850*/  IADD3 R6, P0, R6, UR5, RZ ;  /* 0x0000000506067c10 */ /* 0x000fc6000ff1e0ff */
[----:B------:R0:W5:Y:S04]  /*4b860*/  LDG.E.U8 R25, desc[UR10][R4.64] ;  /* 0x0000000a04197981 */ /* 0x000168000c1e1100 */
[----:B--2---:R1:W-:Y:S04]  /*4b870*/  STL [R1+0x1dc], R23 ;  /* 0x0001dc1701007387 */ /* 0x0043e80000100800 */
[----:B------:R-:W2:Y:S04]  /*4b880*/  LDL R16, [R1+0x25bc] ;  /* 0x0025bc0001107983 */ /* 0x000ea80000100800 */
[----:B------:R-:W2:Y:S01]  /*4b890*/  LDL R15, [R1+0x25b8] ;  /* 0x0025b800010f7983 */ /* 0x000ea20000100800 */
[----:B---3--:R-:W-:-:S05]  /*4b8a0*/  IADD3.X R7, R9, UR9, RZ, P0, !PT ;  /* 0x0000000909077c10 */ /* 0x008fca00087fe4ff */
[----:B-1----:R-:W3:Y:S04]  /*4b8b0*/  LDG.E.U8 R23, desc[UR10][R6.64] ;  /* 0x0000000a06177981 */ /* 0x002ee8000c1e1100 */
[----:B----4-:R-:W-:Y:S04]  /*4b8c0*/  STL [R1+0x70], R29 ;  /* 0x0000701d01007387 */ /* 0x010fe80000100800 */
[----:B------:R-:W4:Y:S04]  /*4b8d0*/  LDL R14, [R1+0x25c4] ;  /* 0x0025c400010e7983 */ /* 0x000f280000100800 */
[----:B------:R-:W4:Y:S04]  /*4b8e0*/  LDL R13, [R1+0x25c0] ;  /* 0x0025c000010d7983 */ /* 0x000f280000100800 */
[----:B------:R-:W4:Y:S01]  /*4b8f0*/  LDL R12, [R1+0x25cc] ;  /* 0x0025cc00010c7983 */ /* 0x000f220000100800 */
[----:B-----5:R-:W-:-:S03]  /*4b900*/  IADD3 R8, P0, R8, UR5, RZ ;  /* 0x0000000508087c10 */ /* 0x020fc6000ff1e0ff */
[----:B------:R1:W-:Y:S04]  /*4b910*/  STL [R1+0x198], R22 ;  /* 0x0001981601007387 */ /* 0x0003e80000100800 */
[----:B------:R-:W5:Y:S01]  /*4b920*/  LDL R7, [R1+0x25c8] ;  /* 0x0025c80001077983 */ /* 0x000f620000100800 */
[----:B------:R-:W-:Y:S02]  /*4b930*/  IADD3.X R9, R11, UR9, RZ, P0, !PT ;  /* 0x000000090b097c10 */ /* 0x000fe400087fe4ff */
[----:B------:R-:W-:-:S03]  /*4b940*/  IADD3 R10, P0, R10, UR5, RZ ;  /* 0x000000050a0a7c10 */ /* 0x000fc6000ff1e0ff */
[----:B-1----:R-:W5:Y:S04]  /*4b950*/  LDG.E.U8 R22, desc[UR10][R8.64] ;  /* 0x0000000a08167981 */ /* 0x002f68000c1e1100 */
[----:B------:R1:W-:Y:S04]  /*4b960*/  STL [R1+0x1d0], R28 ;  /* 0x0001d01c01007387 */ /* 0x0003e80000100800 */
[----:B------:R-:W5:Y:S01]  /*4b970*/  LDL R6, [R1+0x25d4] ;  /* 0x0025d40001067983 */ /* 0x000f620000100800 */
[----:B------:R-:W-:Y:S02]  /*4b980*/  IADD3.X R11, R21, UR9, RZ, P0, !PT ;  /* 0x00000009150b7c10 */ /* 0x000fe400087fe4ff */
[----:B0-----:R-:W-:Y:S01]  /*4b990*/  IADD3 R4, P0, R20, UR5, RZ ;  /* 0x0000000514047c10 */ /* 0x001fe2000ff1e0ff */
[----:B------:R0:W-:Y:S03]  /*4b9a0*/  STL [R1+0x1cc], R27 ;  /* 0x0001cc1b01007387 */ /* 0x0001e60000100800 */
[----:B------:R-:W-:Y:S01]  /*4b9b0*/  IADD3.X R5, R19, UR9, RZ, P0, !PT ;  /* 0x0000000913057c10 */ /* 0x000fe200087fe4ff */
[----:B------:R-:W5:Y:S04]  /*4b9c0*/  LDG.E.U8 R21, desc[UR10][R10.64] ;  /* 0x0000000a0a157981 */ /* 0x000f68000c1e1100 */
[----:B-1----:R1:W5:Y:S04]  /*4b9d0*/  LDG.E.U8 R28, desc[UR10][R4.64] ;  /* 0x0000000a041c7981 */ /* 0x002368000c1e1100 */
[----:B------:R-:W5:Y:S01]  /*4b9e0*/  LDL R9, [R1+0x25d0] ;  /* 0x0025d00001097983 */ /* 0x000f620000100800 */
[----:B-1----:R-:W-:-:S04]  /*4b9f0*/  IADD3 R4, P0, R18, UR5, RZ ;  /* 0x0000000512047c10 */ /* 0x002fc8000ff1e0ff */
[----:B------:R-:W-:-:S05]  /*4ba00*/  IADD3.X R5, R17, UR9, RZ, P0, !PT ;  /* 0x0000000911057c10 */ /* 0x000fca00087fe4ff */
[----:B0-----:R2:W5:Y:S04]  /*4ba10*/  LDG.E.U8 R27, desc[UR10][R4.64] ;  /* 0x0000000a041b7981 */ /* 0x001568000c1e1100 */
[----:B------:R0:W-:Y:S04]  /*4ba20*/  STL [R1+0x1c8], R26 ;  /* 0x0001c81a01007387 */ /* 0x0001e80000100800 */
[----:B------:R-:W5:Y:S04]  /*4ba30*/  LDL R8, [R1+0x25dc] ;  /* 0x0025dc0001087983 */ /* 0x000f680000100800 */
[----:B------:R1:W-:Y:S04]  /*4ba40*/  STL [R1+0x1c4], R25 ;  /* 0x0001c41901007387 */ /* 0x0003e80000100800 */
[----:B------:R-:W5:Y:S04]  /*4ba50*/  LDL R11, [R1+0x25d8] ;  /* 0x0025d800010b7983 */ /* 0x000f680000100800 */
[----:B------:R-:W5:Y:S01]  /*4ba60*/  LDL R10, [R1+0x25e4] ;  /* 0x0025e400010a7983 */ /* 0x000f620000100800 */
[----:B--2---:R-:W-:-:S04]  /*4ba70*/  IADD3 R4, P0, R16, UR5, RZ ;  /* 0x0000000510047c10 */ /* 0x004fc8000ff1e0ff */
[----:B------:R-:W-:-:S05]  /*4ba80*/  IADD3.X R5, R15, UR9, RZ, P0, !PT ;  /* 0x000000090f057c10 */ /* 0x000fca00087fe4ff */
[----:B0-----:R4:W2:Y:S04]  /*4ba90*/  LDG.E.U8 R26, desc[UR10][R4.64] ;  /* 0x0000000a041a7981 */ /* 0x0018a8000c1e1100 */
[----:B---3--:R0:W-:Y:S04]  /*4baa0*/  STL [R1+0x1c0], R23 ;  /* 0x0001c01701007387 */ /* 0x0081e80000100800 */
[----:B------:R-:W3:Y:S04]  /*4bab0*/  LDL R20, [R1+0x25ec] ;  /* 0x0025ec0001147983 */ /* 0x000ee80000100800 */
[----:B------:R-:W2:Y:S01]  /*4bac0*/  LDL R19, [R1+0x25e8] ;  /* 0x0025e80001137983 */ /* 0x000ea20000100800 */
[----:B----4-:R-:W-:-:S03]  /*4bad0*/  IADD3 R4, P0, R14, UR5, RZ ;  /* 0x000000050e047c10 */ /* 0x010fc6000ff1e0ff */
[----:B------:R-:W4:Y:S01]  /*4bae0*/  LDL R18, [R1+0x25f4] ;  /* 0x0025f40001127983 */ /* 0x000f220000100800 */
[----:B------:R-:W-:-:S03]  /*4baf0*/  IADD3.X R5, R13, UR9, RZ, P0, !PT ;  /* 0x000000090d057c10 */ /* 0x000fc600087fe4ff */
[----:B------:R-:W4:Y:S04]  /*4bb00*/  LDL R17, [R1+0x25f0] ;  /* 0x0025f00001117983 */ /* 0x000f280000100800 */
[----:B-1----:R1:W4:Y:S02]  /*4bb10*/  LDG.E.U8 R25, desc[UR10][R4.64] ;  /* 0x0000000a04197981 */ /* 0x002324000c1e1100 */
[----:B-1----:R-:W-:Y:S02]  /*4bb20*/  IADD3 R4, P0, R12, UR5, RZ ;  /* 0x000000050c047c10 */ /* 0x002fe4000ff1e0ff */
[----:B------:R-:W3:Y:S02]  /*4bb30*/  LDL R12, [R1+0x25e0] ;  /* 0x0025e000010c7983 */ /* 0x000ee40000100800 */
[----:B-----5:R-:W-:-:S05]  /*4bb40*/  IADD3.X R5, R7, UR9, RZ, P0, !PT ;  /* 0x0000000907057c10 */ /* 0x020fca00087fe4ff */
[----:B0-----:R0:W5:Y:S04]  /*4bb50*/  LDG.E.U8 R23, desc[UR10][R4.64] ;  /* 0x0000000a04177981 */ /* 0x001168000c1e1100 */
[----:B------:R1:W-:Y:S04]  /*4bb60*/  STL [R1+0x1bc], R22 ;  /* 0x0001bc1601007387 */ /* 0x0003e80000100800 */
[----:B------:R-:W5:Y:S04]  /*4bb70*/  LDL R16, [R1+0x25fc] ;  /* 0x0025fc0001107983 */ /* 0x000f680000100800 */
[----:B------:R-:W5:Y:S01]  /*4bb80*/  LDL R15, [R1+0x25f8] ;  /* 0x0025f800010f7983 */ /* 0x000f620000100800 */
[----:B------:R-:W-:-:S03]  /*4bb90*/  IADD3 R6, P0, R6, UR5, RZ ;  /* 0x0000000506067c10 */ /* 0x000fc6000ff1e0ff */
[----:B------:R0:W-:Y:S04]  /*4bba0*/  STL [R1+0x54], R21 ;  /* 0x0000541501007387 */ /* 0x0001e80000100800 */
[----:B------:R-:W5:Y:S01]  /*4bbb0*/  LDL R14, [R1+0x2604] ;  /* 0x00260400010e7983 */ /* 0x000f620000100800 */
[----:B------:R-:W-:-:S03]  /*4bbc0*/  IADD3.X R7, R9, UR9, RZ, P0, !PT ;  /* 0x0000000909077c10 */ /* 0x000fc600087fe4ff */
[----:B------:R-:W5:Y:S04]  /*4bbd0*/  LDL R13, [R1+0x2600] ;  /* 0x00260000010d7983 */ /* 0x000f680000100800 */
[----:B-1----:R-:W5:Y:S04]  /*4bbe0*/  LDG.E.U8 R22, desc[UR10][R6.64] ;  /* 0x0000000a06167981 */ /* 0x002f68000c1e1100 */
[----:B------:R-:W-:Y:S01]  /*4bbf0*/  STL [R1+0x178], R28 ;  /* 0x0001781c01007387 */ /* 0x000fe20000100800 */
[----:B------:R-:W-:-:S04]  /*4bc00*/  IADD3 R8, P0, R8, UR5, RZ ;  /* 0x0000000508087c10 */ /* 0x000fc8000ff1e0ff */
[----:B------:R-:W-:Y:S02]  /*4bc10*/  IADD3.X R9, R11, UR9, RZ, P0, !PT ;  /* 0x000000090b097c10 */ /* 0x000fe400087fe4ff */
[----:B------:R-:W-:-:S03]  /*4bc20*/  IADD3 R10, P0, R10, UR5, RZ ;  /* 0x000000050a0a7c10 */ /* 0x000fc6000ff1e0ff */
[----:B0-----:R-:W5:Y:S01]  /*4bc30*/  LDG.E.U8 R21, desc[UR10][R8.64] ;  /* 0x0000000a08157981 */ /* 0x001f62000c1e1100 */
[----:B---3--:R-:W-:-:S03]  /*4bc40*/  IADD3.X R11, R12, UR9, RZ, P0, !PT ;  /* 0x000000090c0b7c10 */ /* 0x008fc600087fe4ff */
[----:B------:R-:W3:Y:S04]  /*4bc50*/  LDL R12, [R1+0x260c] ;  /* 0x00260c00010c7983 */ /* 0x000ee80000100800 */
[----:B------:R-:W3:Y:S01]  /*4bc60*/  LDG.E.U8 R10, desc[UR10][R10.64] ;  /* 0x0000000a0a0a7981 */ /* 0x000ee2000c1e1100 */
[----:B------:R-:W-:-:S03]  /*4bc70*/  IADD3 R4, P0, R20, UR5, RZ ;  /* 0x0000000514047c10 */ /* 0x000fc6000ff1e0ff */
[----:B------:R-:W-:Y:S01]  /*4bc80*/  STL [R1+0x1b0], R27 ;  /* 0x0001b01b01007387 */ /* 0x000fe20000100800 */
[----:B--2---:R-:W-:-:S03]  /*4bc90*/  IADD3.X R5, R19, UR9, RZ, P0, !PT ;  /* 0x0000000913057c10 */ /* 0x004fc600087fe4ff */
[----:B------:R-:W2:Y:S04]  /*4bca0*/  LDL R7, [R1+0x2608] ;  /* 0x0026080001077983 */ /* 0x000ea80000100800 */
[----:B------:R4:W2:Y:S02]  /*4bcb0*/  LDG.E.U8 R20, desc[UR10][R4.64] ;  /* 0x0000000a04147981 */ /* 0x0008a4000c1e1100 */
[----:B----4-:R-:W-:Y:S02]  /*4bcc0*/  IADD3 R4, P0, R18, UR5, RZ ;  /* 0x0000000512047c10 */ /* 0x010fe4000ff1e0ff */
[----:B------:R0:W-:Y:S02]  /*4bcd0*/  STL [R1+0x1ac], R26 ;  /* 0x0001ac1a01007387 */ /* 0x0001e40000100800 */
[----:B------:R-:W-:-:S02]  /*4bce0*/  IADD3.X R5, R17, UR9, RZ, P0, !PT ;  /* 0x0000000911057c10 */ /* 0x000fc400087fe4ff */
[----:B------:R-:W4:Y:S04]  /*4bcf0*/  LDL R6, [R1+0x2614] ;  /* 0x0026140001067983 */ /* 0x000f280000100800 */
[----:B------:R-:W4:Y:S04]  /*4bd00*/  LDL R9, [R1+0x2610] ;  /* 0x0026100001097983 */ /* 0x000f280000100800 */
[----:B0-----:R5:W4:Y:S04]  /*4bd10*/  LDG.E.U8 R26, desc[UR10][R4.64] ;  /* 0x0000000a041a7981 */ /* 0x001b28000c1e1100 */
[----:B------:R-:W-:Y:S04]  /*4bd20*/  STL [R1+0x1a8], R25 ;  /* 0x0001a81901007387 */ /* 0x000fe80000100800 */
[----:B------:R-:W4:Y:S01]  /*4bd30*/  LDL R8, [R1+0x261c] ;  /* 0x00261c0001087983 */ /* 0x000f220000100800 */
[----:B-----5:R-:W-:-:S04]  /*4bd40*/  IADD3 R4, P0, R16, UR5, RZ ;  /* 0x0000000510047c10 */ /* 0x020fc8000ff1e0ff */
[----:B------:R-:W-:Y:S01]  /*4bd50*/  IADD3.X R5, R15, UR9, RZ, P0, !PT ;  /* 0x000000090f057c10 */ /* 0x000fe200087fe4ff */
[----:B------:R0:W-:Y:S04]  /*4bd60*/  STL [R1+0x1a4], R23 ;  /* 0x0001a41701007387 */ /* 0x0001e80000100800 */
[----:B------:R-:W5:Y:S04]  /*4bd70*/  LDL R19, [R1+0x2624] ;  /* 0x0026240001137983 */ /* 0x000f680000100800 */
[----:B------:R-:W5:Y:S04]  /*4bd80*/  LDL R18, [R1+0x2620] ;  /* 0x0026200001127983 */ /* 0x000f680000100800 */
[----:B0-----:R0:W5:Y:S02]  /*4bd90*/  LDG.E.U8 R23, desc[UR10][R4.64] ;  /* 0x0000000a04177981 */ /* 0x001164000c1e1100 */
[----:B0-----:R-:W-:-:S02]  /*4bda0*/  IADD3 R4, P0, R14, UR5, RZ ;  /* 0x000000050e047c10 */ /* 0x001fc4000ff1e0ff */
[----:B------:R-:W5:Y:S02]  /*4bdb0*/  LDL R14, [R1+0x2618] ;  /* 0x00261800010e7983 */ /* 0x000f640000100800 */
[----:B------:R-:W-:Y:S02]  /*4bdc0*/  IADD3.X R5, R13, UR9, RZ, P0, !PT ;  /* 0x000000090d057c10 */ /* 0x000fe400087fe4ff */
[----:B------:R0:W-:Y:S04]  /*4bdd0*/  STL [R1+0x1a0], R22 ;  /* 0x0001a01601007387 */ /* 0x0001e80000100800 */
[----:B------:R-:W5:Y:S04]  /*4bde0*/  LDL R13, [R1+0x262c] ;  /* 0x00262c00010d7983 */ /* 0x000f680000100800 */
[----:B------:R-:W5:Y:S04]  /*4bdf0*/  LDL R17, [R1+0x2628] ;  /* 0x0026280001117983 */ /* 0x000f680000100800 */
[----:B------:R3:W5:Y:S04]  /*4be00*/  LDG.E.U8 R25, desc[UR10][R4.64] ;  /* 0x0000000a04197981 */ /* 0x000768000c1e1100 */
[----:B------:R-:W5:Y:S01]  /*4be10*/  LDL R11, [R1+0x2630] ;  /* 0x00263000010b7983 */ /* 0x000f620000100800 */
[----:B---3--:R-:W-:-:S03]  /*4be20*/  IADD3 R4, P0, R12, UR5, RZ ;  /* 0x000000050c047c10 */ /* 0x008fc6000ff1e0ff */
[----:B------:R-:W3:Y:S04]  /*4be30*/  LDL R12, [R1+0x2634] ;  /* 0x00263400010c7983 */ /* 0x000ee80000100800 */
[----:B------:R-:W-:Y:S04]  /*4be40*/  STL [R1+0x19c], R21 ;  /* 0x00019c1501007387 */ /* 0x000fe80000100800 */
[----:B------:R-:W3:Y:S04]  /*4be50*/  LDL R16, [R1+0x263c] ;  /* 0x00263c0001107983 */ /* 0x000ee80000100800 */
[----:B------:R1:W-:Y:S01]  /*4be60*/  STL [R1+0x44], R10 ;  /* 0x0000440a01007387 */ /* 0x0003e20000100800 */
[----:B--2---:R-:W-:-:S03]  /*4be70*/  IADD3.X R5, R7, UR9, RZ, P0, !PT ;  /* 0x0000000907057c10 */ /* 0x004fc600087fe4ff */
[----:B------:R-:W2:Y:S04]  /*4be80*/  LDL R15, [R1+0x2644] ;  /* 0x00264400010f7983 */ /* 0x000ea80000100800 */
[----:B0-----:R0:W2:Y:S04]  /*4be90*/  LDG.E.U8 R22, desc[UR10][R4.64] ;  /* 0x0000000a04167981 */ /* 0x0010a8000c1e1100 */
[----:B-1----:R-:W2:Y:S01]  /*4bea0*/  LDL R10, [R1+0x2638] ;  /* 0x00263800010a7983 */ /* 0x002ea20000100800 */
[----:B----4-:R-:W-:-:S04]  /*4beb0*/  IADD3 R6, P0, R6, UR5, RZ ;  /* 0x0000000506067c10 */ /* 0x010fc8000ff1e0ff */
[----:B------:R-:W-:-:S05]  /*4bec0*/  IADD3.X R7, R9, UR9, RZ, P0, !PT ;  /* 0x0000000909077c10 */ /* 0x000fca00087fe4ff */
[----:B------:R-:W4:Y:S01]  /*4bed0*/  LDG.E.U8 R27, desc[UR10][R6.64] ;  /* 0x0000000a061b7981 */ /* 0x000f22000c1e1100 */
[----:B------:R-:W-:-:S03]  /*4bee0*/  IADD3 R8, P0, R8, UR5, RZ ;  /* 0x0000000508087c10 */ /* 0x000fc6000ff1e0ff */
[----:B------:R1:W-:Y:S01]  /*4bef0*/  STL [R1+0x12c], R20 ;  /* 0x00012c1401007387 */ /* 0x0003e20000100800 */
[----:B-----5:R-:W-:Y:S02]  /*4bf00*/  IADD3.X R9, R14, UR9, RZ, P0, !PT ;  /* 0x000000090e097c10 */ /* 0x020fe400087fe4ff */
[----:B0-----:R-:W-:Y:S01]  /*4bf10*/  IADD3 R4, P0, R19, UR5, RZ ;  /* 0x0000000513047c10 */ /* 0x001fe2000ff1e0ff */
[----:B------:R-:W5:Y:S03]  /*4bf20*/  LDL R14, [R1+0x2640] ;  /* 0x00264000010e7983 */ /* 0x000f660000100800 */
[----:B------:R-:W-:Y:S01]  /*4bf30*/  IADD3.X R5, R18, UR9, RZ, P0, !PT ;  /* 0x0000000912057c10 */ /* 0x000fe200087fe4ff */
[----:B------:R-:W-:Y:S04]  /*4bf40*/  STL [R1+0x194], R26 ;  /* 0x0001941a01007387 */ /* 0x000fe80000100800 */
[----:B-1----:R0:W5:Y:S04]  /*4bf50*/  LDG.E.U8 R20, desc[UR10][R4.64] ;  /* 0x0000000a04147981 */ /* 0x002168000c1e1100 */
[----:B------:R-:W5:Y:S01]  /*4bf60*/  LDG.E.U8 R21, desc[UR10][R8.64] ;  /* 0x0000000a08157981 */ /* 0x000f62000c1e1100 */
[----:B0-----:R-:W-:-:S03]  /*4bf70*/  IADD3 R4, P0, R13, UR5, RZ ;  /* 0x000000050d047c10 */ /* 0x001fc6000ff1e0ff */
[----:B------:R-:W5:Y:S01]  /*4bf80*/  LDL R13, [R1+0x264c] ;  /* 0x00264c00010d7983 */ /* 0x000f620000100800 */
[----:B------:R-:W-:-:S03]  /*4bf90*/  IADD3.X R5, R17, UR9, RZ, P0, !PT ;  /* 0x0000000911057c10 */ /* 0x000fc600087fe4ff */
[----:B------:R-:W5:Y:S04]  /*4bfa0*/  LDL R8, [R1+0x2648] ;  /* 0x0026480001087983 */ /* 0x000f680000100800 */
[----:B------:R0:W-:Y:S04]  /*4bfb0*/  STL [R1+0x190], R23 ;  /* 0x0001901701007387 */ /* 0x0001e80000100800 */
[----:B0-----:R3:W5:Y:S02]  /*4bfc0*/  LDG.E.U8 R23, desc[UR10][R4.64] ;  /* 0x0000000a04177981 */ /* 0x001764000c1e1100 */
[----:B---3--:R-:W-:-:S02]  /*4bfd0*/  IADD3 R4, P0, R12, UR5, RZ ;  /* 0x000000050c047c10 */ /* 0x008fc4000ff1e0ff */
[----:B------:R-:W3:Y:S02]  /*4bfe0*/  LDL R12, [R1+0x2654] ;  /* 0x00265400010c7983 */ /* 0x000ee40000100800 */
[----:B------:R-:W-:Y:S02]  /*4bff0*/  IADD3.X R5, R11, UR9, RZ, P0, !PT ;  /* 0x000000090b057c10 */ /* 0x000fe400087fe4ff */
[----:B------:R0:W-:Y:S04]  /*4c000*/  STL [R1+0x18c], R25 ;  /* 0x00018c1901007387 */ /* 0x0001e80000100800 */
[----:B------:R1:W3:Y:S04]  /*4c010*/  LDG.E.U8 R26, desc[UR10][R4.64] ;  /* 0x0000000a041a7981 */ /* 0x0002e8000c1e1100 */
[----:B------:R-:W3:Y:S01]  /*4c020*/  LDL R11, [R1+0x2650] ;  /* 0x00265000010b7983 */ /* 0x000ee20000100800 */
[----:B-1----:R-:W-:-:S04]  /*4c030*/  IADD3 R4, P0, R16, UR5, RZ ;  /* 0x0000000510047c10 */ /* 0x002fc8000ff1e0ff */
[----:B--2---:R-:W-:Y:S02]  /*4c040*/  IADD3.X R5, R10, UR9, RZ, P0, !PT ;  /* 0x000000090a057c10 */ /* 0x004fe400087fe4ff */
[----:B------:R-:W2:Y:S04]  /*4c050*/  LDL R10, [R1+0x265c] ;  /* 0x00265c00010a7983 */ /* 0x000ea80000100800 */
[----:B------:R1:W-:Y:S04]  /*4c060*/  STL [R1+0x188], R22 ;  /* 0x0001881601007387 */ /* 0x0003e80000100800 */
[----:B------:R-:W2:Y:S04]  /*4c070*/  LDL R19, [R1+0x2658] ;  /* 0x0026580001137983 */ /* 0x000ea80000100800 */
[----:B------:R-:W2:Y:S04]  /*4c080*/  LDL R18, [R1+0x2664] ;  /* 0x0026640001127983 */ /* 0x000ea80000100800 */
[----:B------:R-:W2:Y:S04]  /*4c090*/  LDL R17, [R1+0x2660] ;  /* 0x0026600001117983 */ /* 0x000ea80000100800 */
[----:B----4-:R-:W-:Y:S04]  /*4c0a0*/  STL [R1+0x184], R27 ;  /* 0x0001841b01007387 */ /* 0x010fe80000100800 */
[----:B------:R-:W4:Y:S04]  /*4c0b0*/  LDL R16, [R1+0x266c] ;  /* 0x00266c0001107983 */ /* 0x000f280000100800 */
[----:B------:R-:W4:Y:S01]  /*4c0c0*/  LDL R9, [R1+0x2668] ;  /* 0x0026680001097983 */ /* 0x000f220000100800 */
[----:B------:R-:W-:-:S03]  /*4c0d0*/  IADD3 R6, P0, R15, UR5, RZ ;  /* 0x000000050f067c10 */ /* 0x000fc6000ff1e0ff */
[----:B0-----:R0:W4:Y:S04]  /*4c0e0*/  LDG.E.U8 R25, desc[UR10][R4.64] ;  /* 0x0000000a04197981 */ /* 0x001128000c1e1100 */
[----:B------:R-:W4:Y:S01]  /*4c0f0*/  LDL R15, [R1+0x2674] ;  /* 0x00267400010f7983 */ /* 0x000f220000100800 */
[----:B-----5:R-:W-:-:S03]  /*4c100*/  IADD3.X R7, R14, UR9, RZ, P0, !PT ;  /* 0x000000090e077c10 */ /* 0x020fc600087fe4ff */
[----:B------:R-:W5:Y:S04]  /*4c110*/  LDL R14, [R1+0x2670] ;  /* 0x00267000010e7983 */ /* 0x000f680000100800 */
[----:B-1----:R-:W5:Y:S04]  /*4c120*/  LDG.E.U8 R22, desc[UR10][R6.64] ;  /* 0x0000000a06167981 */ /* 0x002f68000c1e1100 */
[----:B------:R1:W-:Y:S01]  /*4c130*/  STL [R1+0x180], R21 ;  /* 0x0001801501007387 */ /* 0x0003e20000100800 */
[----:B0-----:R-:W-:-:S03]  /*4c140*/  IADD3 R4, P0, R13, UR5, RZ ;  /* 0x000000050d047c10 */ /* 0x001fc6000ff1e0ff */
[----:B------:R-:W5:Y:S01]  /*4c150*/  LDL R13, [R1+0x2678] ;  /* 0x00267800010d7983 */ /* 0x000f620000100800 */
[----:B------:R-:W-:-:S03]  /*4c160*/  IADD3.X R5, R8, UR9, RZ, P0, !PT ;  /* 0x0000000908057c10 */ /* 0x000fc600087fe4ff */
[----:B------:R-:W5:Y:S04]  /*4c170*/  LDL R8, [R1+0x267c] ;  /* 0x00267c0001087983 */ /* 0x000f680000100800 */
[----:B-1----:R3:W5:Y:S04]  /*4c180*/  LDG.E.U8 R21, desc[UR10][R4.64] ;  /* 0x0000000a04157981 */ /* 0x002768000c1e1100 */
[----:B------:R0:W-:Y:S01]  /*4c190*/  STL [R1+0x38], R20 ;  /* 0x0000381401007387 */ /* 0x0001e20000100800 */
[----:B---3--:R-:W-:-:S03]  /*4c1a0*/  IADD3 R4, P0, R12, UR5, RZ ;  /* 0x000000050c047c10 */ /* 0x008fc6000ff1e0ff */
[----:B------:R-:W3:Y:S01]  /*4c1b0*/  LDL R12, [R1+0x2684] ;  /* 0x00268400010c7983 */ /* 0x000ee20000100800 */
[----:B------:R-:W-:-:S03]  /*4c1c0*/  IADD3.X R5, R11, UR9, RZ, P0, !PT ;  /* 0x000000090b057c10 */ /* 0x000fc600087fe4ff */
[----:B------:R-:W3:Y:S04]  /*4c1d0*/  LDL R11, [R1+0x2680] ;  /* 0x00268000010b7983 */ /* 0x000ee80000100800 */
[----:B0-----:R2:W3:Y:S04]  /*4c1e0*/  LDG.E.U8 R20, desc[UR10][R4.64] ;  /* 0x0000000a04147981 */ /* 0x0014e8000c1e1100 */
[----:B------:R0:W-:Y:S04]  /*4c1f0*/  STL [R1+0x114], R23 ;  /* 0x0001141701007387 */ /* 0x0001e80000100800 */
[----:B------:R-:W3:Y:S01]  /*4c200*/  LDL R7, [R1+0x2688] ;  /* 0x0026880001077983 */ /* 0x000ee20000100800 */
[----:B--2---:R-:W-:-:S03]  /*4c210*/  IADD3 R4, P0, R10, UR5, RZ ;  /* 0x000000050a047c10 */ /* 0x004fc6000ff1e0ff */
[----:B------:R-:W2:Y:S01]  /*4c220*/  LDL R10, [R1+0x268c] ;  /* 0x00268c00010a7983 */ /* 0x000ea20000100800 */
[----:B------:R-:W-:-:S05]  /*4c230*/  IADD3.X R5, R19, UR9, RZ, P0, !PT ;  /* 0x0000000913057c10 */ /* 0x000fca00087fe4ff */
[----:B0-----:R0:W2:Y:S02]  /*4c240*/  LDG.E.U8 R23, desc[UR10][R4.64] ;  /* 0x0000000a04177981 */ /* 0x0010a4000c1e1100 */
[----:B0-----:R-:W-:-:S04]  /*4c250*/  IADD3 R4, P0, R18, UR5, RZ ;  /* 0x0000000512047c10 */ /* 0x001fc8000ff1e0ff */
[----:B------:R-:W-:-:S05]  /*4c260*/  IADD3.X R5, R17, UR9, RZ, P0, !PT ;  /* 0x0000000911057c10 */ /* 0x000fca00087fe4ff */
[----:B------:R4:W2:Y:S04]  /*4c270*/  LDG.E.U8 R29, desc[UR10][R4.64] ;  /* 0x0000000a041d7981 */ /* 0x0008a8000c1e1100 */
[----:B------:R-:W-:Y:S04]  /*4c280*/  STL [R1+0x174], R26 ;  /* 0x0001741a01007387 */ /* 0x000fe80000100800 */
[----:B------:R-:W2:Y:S01]  /*4c290*/  LDL R6, [R1+0x2694] ;  /* 0x0026940001067983 */ /* 0x000ea20000100800 */
[----:B----4-:R-:W-:-:S04]  /*4c2a0*/  IADD3 R4, P0, R16, UR5, RZ ;  /* 0x0000000510047c10 */ /* 0x010fc8000ff1e0ff */
[----:B------:R-:W-:Y:S01]  /*4c2b0*/  IADD3.X R5, R9, UR9, RZ, P0, !PT ;  /* 0x0000000909057c10 */ /* 0x000fe200087fe4ff */
[----:B------:R0:W-:Y:S04]  /*4c2c0*/  STL [R1+0x170], R25 ;  /* 0x0001701901007387 */ /* 0x0001e80000100800 */
[----:B------:R-:W4:Y:S04]  /*4c2d0*/  LDL R9, [R1+0x2690] ;  /* 0x0026900001097983 */ /* 0x000f280000100800 */
[----:B0-----:R0:W4:Y:S02]  /*4c2e0*/  LDG.E.U8 R25, desc[UR10][R4.64] ;  /* 0x0000000a04197981 */ /* 0x001124000c1e1100 */
[----:B0-----:R-:W-:-:S04]  /*4c2f0*/  IADD3 R4, P0, R15, UR5, RZ ;  /* 0x000000050f047c10 */ /* 0x001fc8000ff1e0ff */
[----:B-----5:R-:W-:-:S05]  /*4c300*/  IADD3.X R5, R14, UR9, RZ, P0, !PT ;  /* 0x000000090e057c10 */ /* 0x020fca00087fe4ff */
[----:B------:R0:W5:Y:S02]  /*4c310*/  LDG.E.U8 R28, desc[UR10][R4.64] ;  /* 0x0000000a041c7981 */ /* 0x000164000c1e1100 */
[----:B0-----:R-:W-:-:S04]  /*4c320*/  IADD3 R4, P0, R8, UR5, RZ ;  /* 0x0000000508047c10 */ /* 0x001fc8000ff1e0ff */
[----:B------:R-:W-:Y:S01]  /*4c330*/  IADD3.X R5, R13, UR9, RZ, P0, !PT ;  /* 0x000000090d057c10 */ /* 0x000fe200087fe4ff */
[----:B------:R0:W-:Y:S04]  /*4c340*/  STL [R1+0x16c], R22 ;  /* 0x00016c1601007387 */ /* 0x0001e80000100800 */
[----:B------:R-:W5:Y:S04]  /*4c350*/  LDL R8, [R1+0x269c] ;  /* 0x00269c0001087983 */ /* 0x000f680000100800 */
[----:B0-----:R3:W5:Y:S02]  /*4c360*/  LDG.E.U8 R22, desc[UR10][R4.64] ;  /* 0x0000000a04167981 */ /* 0x001764000c1e1100 */
[----:B---3--:R-:W-:-:S04]  /*4c370*/  IADD3 R4, P0, R12, UR5, RZ ;  /* 0x000000050c047c10 */ /* 0x008fc8000ff1e0ff */
[----:B------:R-:W-:Y:S02]  /*4c380*/  IADD3.X R5, R11, UR9, RZ, P0, !PT ;  /* 0x000000090b057c10 */ /* 0x000fe400087fe4ff */
[----:B------:R-:W3:Y:S04]  /*4c390*/  LDL R11, [R1+0x2698] ;  /* 0x00269800010b7983 */ /* 0x000ee80000100800 */
[----:B------:R2:W3:Y:S04]  /*4c3a0*/  LDG.E.U8 R27, desc[UR10][R4.64] ;  /* 0x0000000a041b7981 */ /* 0x0004e8000c1e1100 */
[----:B------:R0:W-:Y:S01]  /*4c3b0*/  STL [R1+0x168], R21 ;  /* 0x0001681501007387 */ /* 0x0001e20000100800 */
[----:B--2---:R-:W-:-:S03]  /*4c3c0*/  IADD3 R4, P0, R10, UR5, RZ ;  /* 0x000000050a047c10 */ /* 0x004fc6000ff1e0ff */
[----:B------:R-:W2:Y:S04]  /*4c3d0*/  LDL R10, [R1+0x26a4] ;  /* 0x0026a400010a7983 */ /* 0x000ea80000100800 */
[----:B0-----:R-:W2:Y:S01]  /*4c3e0*/  LDL R21, [R1+0x26a0] ;  /* 0x0026a00001157983 */ /* 0x001ea20000100800 */
[----:B------:R-:W-:-:S03]  /*4c3f0*/  IADD3.X R5, R7, UR9, RZ, P0, !PT ;  /* 0x0000000907057c10 */ /* 0x000fc600087fe4ff */
[----:B------:R0:W-:Y:S04]  /*4c400*/  STL [R1+0x164], R20 ;  /* 0x0001641401007387 */ /* 0x0001e80000100800 */
[----:B------:R-:W2:Y:S04]  /*4c410*/  LDL R19, [R1+0x26a8] ;  /* 0x0026a80001137983 */ /* 0x000ea80000100800 */
[----:B------:R-:W2:Y:S04]  /*4c420*/  LDL R18, [R1+0x26b4] ;  /* 0x0026b40001127983 */ /* 0x000ea80000100800 */
[----:B0-----:R-:W2:Y:S04]  /*4c430*/  LDL R20, [R1+0x26ac] ;  /* 0x0026ac0001147983 */ /* 0x001ea80000100800 */
[----:B------:R-:W2:Y:S01]  /*4c440*/  LDL R17, [R1+0x26b0] ;  /* 0x0026b00001117983 */ /* 0x000ea20000100800 */
[----:B------:R-:W-:-:S03]  /*4c450*/  IADD3 R6, P0, R6, UR5, RZ ;  /* 0x0000000506067c10 */ /* 0x000fc6000ff1e0ff */
[----:B------:R0:W2:Y:S01]  /*4c460*/  LDG.E.U8 R26, desc[UR10][R4.64] ;  /* 0x0000000a041a7981 */ /* 0x0000a2000c1e1100 */
[----:B----4-:R-:W-:-:S03]  /*4c470*/  IADD3.X R7, R9, UR9, RZ, P0, !PT ;  /* 0x0000000909077c10 */ /* 0x010fc600087fe4ff */
[----:B------:R1:W-:Y:S04]  /*4c480*/  STL [R1+0x160], R23 ;  /* 0x0001601701007387 */ /* 0x0003e80000100800 */
[----:B------:R-:W4:Y:S04]  /*4c490*/  LDL R16, [R1+0x26bc] ;  /* 0x0026bc0001107983 */ /* 0x000f280000100800 */
[----:B------:R-:W4:Y:S04]  /*4c4a0*/  LDL R15, [R1+0x26b8] ;  /* 0x0026b800010f7983 */ /* 0x000f280000100800 */
[----:B------:R0:W-:Y:S04]  /*4c4b0*/  STL [R1+0x28], R29 ;  /* 0x0000281d01007387 */ /* 0x0001e80000100800 */
[----:B-1----:R-:W4:Y:S04]  /*4c4c0*/  LDG.E.U8 R23, desc[UR10][R6.64] ;  /* 0x0000000a06177981 */ /* 0x002f28000c1e1100 */
[----:B------:R-:W4:Y:S04]  /*4c4d0*/  LDL R14, [R1+0x26c4] ;  /* 0x0026c400010e7983 */ /* 0x000f280000100800 */
[----:B------:R-:W4:Y:S04]  /*4c4e0*/  LDL R13, [R1+0x26c0] ;  /* 0x0026c000010d7983 */ /* 0x000f280000100800 */
[----:B------:R-:W4:Y:S01]  /*4c4f0*/  LDL R12, [R1+0x26cc] ;  /* 0x0026cc00010c7983 */ /* 0x000f220000100800 */
[----:B-----5:R-:W-:-:S04]  /*4c500*/  IADD3 R8, P0, R8, UR5, RZ ;  /* 0x0000000508087c10 */ /* 0x020fc8000ff1e0ff */
[----:B---3--:R-:W-:Y:S02]  /*4c510*/  IADD3.X R9, R11, UR9, RZ, P0, !PT ;  /* 0x000000090b097c10 */ /* 0x008fe400087fe4ff */
[----:B--2---:R-:W-:-:S04]  /*4c520*/  IADD3 R10, P0, R10, UR5, RZ ;  /* 0x000000050a0a7c10 */ /* 0x004fc8000ff1e0ff */
[----:B------:R-:W-:-:S05]  /*4c530*/  IADD3.X R11, R21, UR9, RZ, P0, !PT ;  /* 0x00000009150b7c10 */ /* 0x000fca00087fe4ff */
[----:B0-----:R-:W2:Y:S04]  /*4c540*/  LDG.E.U8 R29, desc[UR10][R10.64] ;  /* 0x0000000a0a1d7981 */ /* 0x001ea8000c1e1100 */
[----:B------:R0:W-:Y:S04]  /*4c550*/  STL [R1+0x10c], R25 ;  /* 0x00010c1901007387 */ /* 0x0001e80000100800 */
[----:B------:R-:W3:Y:S01]  /*4c560*/  LDL R7, [R1+0x26c8] ;  /* 0x0026c80001077983 */ /* 0x000ee20000100800 */
[----:B------:R-:W-:-:S03]  /*4c570*/  IADD3 R4, P0, R20, UR5, RZ ;  /* 0x0000000514047c10 */ /* 0x000fc6000ff1e0ff */
[----:B------:R-:W-:Y:S04]  /*4c580*/  STL [R1+0x15c], R28 ;  /* 0x00015c1c01007387 */ /* 0x000fe80000100800 */
[----:B------:R-:W5:Y:S01]  /*4c590*/  LDL R6, [R1+0x26d4] ;  /* 0x0026d40001067983 */ /* 0x000f620000100800 */
[----:B------:R-:W-:-:S03]  /*4c5a0*/  IADD3.X R5, R19, UR9, RZ, P0, !PT ;  /* 0x0000000913057c10 */ /* 0x000fc600087fe4ff */
[----:B0-----:R-:W5:Y:S04]  /*4c5b0*/  LDG.E.U8 R25, desc[UR10][R8.64] ;  /* 0x0000000a08197981 */ /* 0x001f68000c1e1100 */
[----:B--2---:R-:W-:Y:S04]  /*4c5c0*/  STL [R1+0x2d04], R29 ;  /* 0x002d041d01007387 */ /* 0x004fe80000100800 */
[----:B------:R0:W-:Y:S04]  /*4c5d0*/  STL [R1+0x158], R22 ;  /* 0x0001581601007387 */ /* 0x0001e80000100800 */
[----:B------:R-:W2:Y:S04]  /*4c5e0*/  LDL R9, [R1+0x26d0] ;  /* 0x0026d00001097983 */ /* 0x000ea80000100800 */
[----:B------:R1:W-:Y:S04]  /*4c5f0*/  STL [R1+0x154], R27 ;  /* 0x0001541b01007387 */ /* 0x0003e80000100800 */
[----:B------:R3:W-:Y:S04]  /*4c600*/  STL [R1+0x150], R26 ;  /* 0x0001501a01007387 */ /* 0x0007e80000100800 */
[----:B------:R-:W2:Y:S04]  /*4c610*/  LDL R8, [R1+0x26dc] ;  /* 0x0026dc0001087983 */ /* 0x000ea80000100800 */
[----:B0-----:R0:W2:Y:S04]  /*4c620*/  LDG.E.U8 R22, desc[UR10][R4.64] ;  /* 0x0000000a04167981 */ /* 0x0010a8000c1e1100 */
[----:B------:R-:W2:Y:S04]  /*4c630*/  LDL R11, [R1+0x26d8] ;  /* 0x0026d800010b7983 */ /* 0x000ea80000100800 */
[----:B----4-:R4:W-:Y:S01]  /*4c640*/  STL [R1+0x14c], R23 ;  /* 0x00014c1701007387 */ /* 0x0109e20000100800 */
[----:B0-----:R-:W-:-:S03]  /*4c650*/  IADD3 R4, P0, R18, UR5, RZ ;  /* 0x0000000512047c10 */ /* 0x001fc6000ff1e0ff */
[----:B------:R-:W2:Y:S01]  /*4c660*/  LDL R10, [R1+0x26e4] ;  /* 0x0026e400010a7983 */ /* 0x000ea20000100800 */
[----:B------:R-:W-:-:S03]  /*4c670*/  IADD3.X R5, R17, UR9, RZ, P0, !PT ;  /* 0x0000000911057c10 */ /* 0x000fc600087fe4ff */
[----:B------:R-:W2:Y:S04]  /*4c680*/  LDL R21, [R1+0x26e0] ;  /* 0x0026e00001157983 */ /* 0x000ea80000100800 */
[----:B------:R0:W2:Y:S04]  /*4c690*/  LDG.E.U8 R28, desc[UR10][R4.64] ;  /* 0x0000000a041c7981 */ /* 0x0000a8000c1e1100 */
[----:B------:R-:W2:Y:S04]  /*4c6a0*/  LDL R20, [R1+0x26ec] ;  /* 0x0026ec0001147983 */ /* 0x000ea80000100800 */
[----:B------:R-:W2:Y:S01]  /*4c6b0*/  LDL R19, [R1+0x26e8] ;  /* 0x0026e80001137983 */ /* 0x000ea20000100800 */
[----:B0-----:R-:W-:-:S03]  /*4c6c0*/  IADD3 R4, P0, R16, UR5, RZ ;  /* 0x0000000510047c10 */ /* 0x001fc6000ff1e0ff */
[----:B------:R-:W2:Y:S01]  /*4c6d0*/  LDL R18, [R1+0x26f4] ;  /* 0x0026f40001127983 */ /* 0x000ea20000100800 */
[----:B------:R-:W-:-:S05]  /*4c6e0*/  IADD3.X R5, R15, UR9, RZ, P0, !PT ;  /* 0x000000090f057c10 */ /* 0x000fca00087fe4ff */
[----:B-1----:R0:W2:Y:S02]  /*4c6f0*/  LDG.E.U8 R27, desc[UR10][R4.64] ;  /* 0x0000000a041b7981 */ /* 0x0020a4000c1e1100 */
[----:B0-----:R-:W-:-:S04]  /*4c700*/  IADD3 R4, P0, R14, UR5, RZ ;  /* 0x000000050e047c10 */ /* 0x001fc8000ff1e0ff */
[----:B------:R-:W-:-:S05]  /*4c710*/  IADD3.X R5, R13, UR9, RZ, P0, !PT ;  /* 0x000000090d057c10 */ /* 0x000fca00087fe4ff */
[----:B---3--:R0:W3:Y:S02]  /*4c720*/  LDG.E.U8 R26, desc[UR10][R4.64] ;  /* 0x0000000a041a7981 */ /* 0x0080e4000c1e1100 */
[----:B0-----:R-:W-:-:S04]  /*4c730*/  IADD3 R4, P0, R12, UR5, RZ ;  /* 0x000000050c047c10 */ /* 0x001fc8000ff1e0ff */
[----:B------:R-:W-:Y:S02]  /*4c740*/  IADD3.X R5, R7, UR9, RZ, P0, !PT ;  /* 0x0000000907057c10 */ /* 0x000fe400087fe4ff */
[----:B-----5:R-:W-:Y:S01]  /*4c750*/  IADD3 R6, P0, R6, UR5, RZ ;  /* 0x0000000506067c10 */ /* 0x020fe2000ff1e0ff */
[----:B------:R0:W-:Y:S04]  /*4c760*/  STL [R1+0x148], R25 ;  /* 0x0001481901007387 */ /* 0x0001e80000100800 */
[----:B------:R-:W5:Y:S04]  /*4c770*/  LDL R17, [R1+0x26f0] ;  /* 0x0026f00001117983 */ /* 0x000f680000100800 */
[----:B------:R-:W5:Y:S04]  /*4c780*/  LDL R16, [R1+0x26fc] ;  /* 0x0026fc0001107983 */ /* 0x000f680000100800 */
[----:B------:R-:W5:Y:S04]  /*4c790*/  LDL R15, [R1+0x26f8] ;  /* 0x0026f800010f7983 */ /* 0x000f680000100800 */
[----:B------:R-:W5:Y:S04]  /*4c7a0*/  LDL R14, [R1+0x2704] ;  /* 0x00270400010e7983 */ /* 0x000f680000100800 */
[----:B------:R-:W5:Y:S04]  /*4c7b0*/  LDL R13, [R1+0x2700] ;  /* 0x00270000010d7983 */ /* 0x000f680000100800 */
[----:B------:R-:W5:Y:S04]  /*4c7c0*/  LDL R12, [R1+0x270c] ;  /* 0x00270c00010c7983 */ /* 0x000f680000100800 */
[----:B----4-:R1:W4:Y:S01]  /*4c7d0*/  LDG.E.U8 R23, desc[UR10][R4.64] ;  /* 0x0000000a04177981 */ /* 0x010322000c1e1100 */
[----:B--2---:R-:W-:-:S05]  /*4c7e0*/  IADD3.X R7, R9, UR9, RZ, P0, !PT ;  /* 0x0000000909077c10 */ /* 0x004fca00087fe4ff */
[----:B0-----:R-:W2:Y:S01]  /*4c7f0*/  LDG.E.U8 R25, desc[UR10][R6.64] ;  /* 0x0000000a06197981 */ /* 0x001ea2000c1e1100 */
[----:B------:R-:W-:-:S04]  /*4c800*/  IADD3 R8, P0, R8, UR5, RZ ;  /* 0x0000000508087c10 */ /* 0x000fc8000ff1e0ff */
[----:B------:R-:W-:Y:S01]  /*4c810*/  IADD3.X R9, R11, UR9, RZ, P0, !PT ;  /* 0x000000090b097c10 */ /* 0x000fe200087fe4ff */
[----:B------:R0:W-:Y:S04]  /*4c820*/  STL [R1+0xf4], R22 ;  /* 0x0000f41601007387 */ /* 0x0001e80000100800 */
[----:B------:R-:W5:Y:S01]  /*4c830*/  LDL R7, [R1+0x2708] ;  /* 0x0027080001077983 */ /* 0x000f620000100800 */
[----:B------:R-:W-:-:S03]  /*4c840*/  IADD3 R10, P0, R10, UR5, RZ ;  /* 0x000000050a0a7c10 */ /* 0x000fc6000ff1e0ff */
[----:B0-----:R-:W5:Y:S01]  /*4c850*/  LDG.E.U8 R22, desc[UR10][R8.64] ;  /* 0x0000000a08167981 */ /* 0x001f62000c1e1100 */
[----:B------:R-:W-:-:S03]  /*4c860*/  IADD3.X R11, R21, UR9, RZ, P0, !PT ;  /* 0x00000009150b7c10 */ /* 0x000fc600087fe4ff */
[----:B------:R0:W-:Y:S04]  /*4c870*/  STL [R1+0x144], R28 ;  /* 0x0001441c01007387 */ /* 0x0001e80000100800 */
[----:B------:R-:W5:Y:S04]  /*4c880*/  LDL R6, [R1+0x2714] ;  /* 0x0027140001067983 */ /* 0x000f680000100800 */
[----:B0-----:R-:W3:Y:S01]  /*4c890*/  LDG.E.U8 R28, desc[UR10][R10.64] ;  /* 0x0000000a0a1c7981 */ /* 0x001ee2000c1e1100 */
[----:B-1----:R-:W-:-:S04]  /*4c8a0*/  IADD3 R4, P0, R20, UR5, RZ ;  /* 0x0000000514047c10 */ /* 0x002fc8000ff1e0ff */
[----:B------:R-:W-:Y:S01]  /*4c8b0*/  IADD3.X R5, R19, UR9, RZ, P0, !PT ;  /* 0x0000000913057c10 */ /* 0x000fe200087fe4ff */
[----:B---3--:R0:W-:Y:S04]  /*4c8c0*/  STL [R1+0x2d08], R28 ;  /* 0x002d081c01007387 */ /* 0x0081e80000100800 */
[----:B------:R1:W-:Y:S04]  /*4c8d0*/  STL [R1+0x140], R27 ;  /* 0x0001401b01007387 */ /* 0x0003e80000100800 */
[----:B------:R-:W3:Y:S04]  /*4c8e0*/  LDL R9, [R1+0x2710] ;  /* 0x0027100001097983 */ /* 0x000ee80000100800 */
[----:B------:R-:W-:Y:S04]  /*4c8f0*/  STL [R1+0x13c], R26 ;  /* 0x00013c1a01007387 */ /* 0x000fe80000100800 */
[----:B----4-:R4:W-:Y:S04]  /*4c900*/  STL [R1+0x138], R23 ;  /* 0x0001381701007387 */ /* 0x0109e80000100800 */
[----:B------:R-:W3:Y:S04]  /*4c910*/  LDL R8, [R1+0x271c] ;  /* 0x00271c0001087983 */ /* 0x000ee80000100800 */
[----:B0-----:R0:W3:Y:S04]  /*4c920*/  LDG.E.U8 R28, desc[UR10][R4.64] ;  /* 0x0000000a041c7981 */ /* 0x0010e8000c1e1100 */
[----:B------:R-:W3:Y:S04]  /*4c930*/  LDL R11, [R1+0x2718] ;  /* 0x00271800010b7983 */ /* 0x000ee80000100800 */
[----:B--2---:R2:W-:Y:S01]  /*4c940*/  STL [R1+0x134], R25 ;  /* 0x0001341901007387 */ /* 0x0045e20000100800 */
[----:B0-----:R-:W-:-:S03]  /*4c950*/  IADD3 R4, P0, R18, UR5, RZ ;  /* 0x0000000512047c10 */ /* 0x001fc6000ff1e0ff */
[----:B------:R-:W3:Y:S01]  /*4c960*/  LDL R10, [R1+0x2724] ;  /* 0x00272400010a7983 */ /* 0x000ee20000100800 */
[----:B-----5:R-:W-:-:S03]  /*4c970*/  IADD3.X R5, R17, UR9, RZ, P0, !PT ;  /* 0x0000000911057c10 */ /* 0x020fc600087fe4ff */
[----:B------:R-:W5:Y:S04]  /*4c980*/  LDL R21, [R1+0x2720] ;  /* 0x0027200001157983 */ /* 0x000f680000100800 */
[----:B-1----:R0:W5:Y:S04]  /*4c990*/  LDG.E.U8 R27, desc[UR10][R4.64] ;  /* 0x0000000a041b7981 */ /* 0x002168000c1e1100 */
[----:B------:R-:W5:Y:S04]  /*4c9a0*/  LDL R20, [R1+0x272c] ;  /* 0x00272c0001147983 */ /* 0x000f680000100800 */
[----:B------:R-:W5:Y:S01]  /*4c9b0*/  LDL R19, [R1+0x2728] ;  /* 0x0027280001137983 */ /* 0x000f620000100800 */
[----:B0-----:R-:W-:-:S03]  /*4c9c0*/  IADD3 R4, P0, R16, UR5, RZ ;  /* 0x0000000510047c10 */ /* 0x001fc6000ff1e0ff */
[----:B------:R-:W5:Y:S01]  /*4c9d0*/  LDL R18, [R1+0x2734] ;  /* 0x0027340001127983 */ /* 0x000f620000100800 */
[----:B------:R-:W-:-:S05]  /*4c9e0*/  IADD3.X R5, R15, UR9, RZ, P0, !PT ;  /* 0x000000090f057c10 */ /* 0x000fca00087fe4ff */
[----:B----4-:R0:W4:Y:S02]  /*4c9f0*/  LDG.E.U8 R23, desc[UR10][R4.64] ;  /* 0x0000000a04177981 */ /* 0x010124000c1e1100 */
[----:B0-----:R-:W-:-:S04]  /*4ca00*/  IADD3 R4, P0, R14, UR5, RZ ;  /* 0x000000050e047c10 */ /* 0x001fc8000ff1e0ff */
[----:B------:R-:W-:-:S05]  /*4ca10*/  IADD3.X R5, R13, UR9, RZ, P0, !PT ;  /* 0x000000090d057c10 */ /* 0x000fca00087fe4ff */
[----:B------:R0:W4:Y:S02]  /*4ca20*/  LDG.E.U8 R26, desc[UR10][R4.64] ;  /* 0x0000000a041a7981 */ /* 0x000124000c1e1100 */
[----:B0-----:R-:W-:-:S04]  /*4ca30*/  IADD3 R4, P0, R12, UR5, RZ ;  /* 0x000000050c047c10 */ /* 0x001fc8000ff1e0ff */
[----:B------:R-:W-:Y:S02]  /*4ca40*/  IADD3.X R5, R7, UR9, RZ, P0, !PT ;  /* 0x0000000907057c10 */ /* 0x000fe400087fe4ff */
[----:B------:R-:W-:Y:S01]  /*4ca50*/  IADD3 R6, P0, R6, UR5, RZ ;  /* 0x0000000506067c10 */ /* 0x000fe2000ff1e0ff */
[----:B------:R0:W-:Y:S04]  /*4ca60*/  STL [R1+0x130], R22 ;  /* 0x0001301601007387 */ /* 0x0001e80000100800 */
[----:B------:R-:W4:Y:S04]  /*4ca70*/  LDL R17, [R1+0x2730] ;  /* 0x0027300001117983 */ /* 0x000f280000100800 */
[----:B------:R-:W4:Y:S04]  /*4ca80*/  LDL R16, [R1+0x273c] ;  /* 0x00273c0001107983 */ /* 0x000f280000100800 */
[----:B------:R-:W4:Y:S04]  /*4ca90*/  LDL R15, [R1+0x2738] ;  /* 0x00273800010f7983 */ /* 0x000f280000100800 */
[----:B------:R-:W4:Y:S04]  /*4caa0*/  LDL R14, [R1+0x2744] ;  /* 0x00274400010e7983 */ /* 0x000f280000100800 */
[----:B------:R-:W4:Y:S04]  /*4cab0*/  LDL R13, [R1+0x2740] ;  /* 0x00274000010d7983 */ /* 0x000f280000100800 */
[----:B------:R-:W4:Y:S04]  /*4cac0*/  LDL R12, [R1+0x274c] ;  /* 0x00274c00010c7983 */ /* 0x000f280000100800 */
[----:B--2---:R1:W2:Y:S01]  /*4cad0*/  LDG.E.U8 R25, desc[UR10][R4.64] ;  /* 0x0000000a04197981 */ /* 0x0042a2000c1e1100 */
[----:B---3--:R-:W-:-:S05]  /*4cae0*/  IADD3.X R7, R9, UR9, RZ, P0, !PT ;  /* 0x0000000909077c10 */ /* 0x008fca00087fe4ff */
[----:B0-----:R-:W3:Y:S01]  /*4caf0*/  LDG.E.U8 R22, desc[UR10][R6.64] ;  /* 0x0000000a06167981 */ /* 0x001ee2000c1e1100 */
[----:B------:R-:W-:-:S04]  /*4cb00*/  IADD3 R8, P0, R8, UR5, RZ ;  /* 0x0000000508087c10 */ /* 0x000fc8000ff1e0ff */
[----:B------:R-:W-:Y:S01]  /*4cb10*/  IADD3.X R9, R11, UR9, RZ, P0, !PT ;  /* 0x000000090b097c10 */ /* 0x000fe200087fe4ff */
[----:B------:R0:W-:Y:S04]  /*4cb20*/  STL [R1+0xec], R28 ;  /* 0x0000ec1c01007387 */ /* 0x0001e80000100800 */
[----:B------:R-:W3:Y:S01]  /*4cb30*/  LDL R7, [R1+0x2748] ;  /* 0x0027480001077983 */ /* 0x000ee20000100800 */
[----:B------:R-:W-:-:S03]  /*4cb40*/  IADD3 R10, P0, R10, UR5, RZ ;  /* 0x000000050a0a7c10 */ /* 0x000fc6000ff1e0ff */
[----:B0-----:R-:W3:Y:S01]  /*4cb50*/  LDG.E.U8 R28, desc[UR10][R8.64] ;  /* 0x0000000a081c7981 */ /* 0x001ee2000c1e1100 */
[----:B-----5:R-:W-:-:S03]  /*4cb60*/  IADD3.X R11, R21, UR9, RZ, P0, !PT ;  /* 0x00000009150b7c10 */ /* 0x020fc600087fe4ff */
[----:B------:R0:W-:Y:S04]  /*4cb70*/  STL [R1+0x128], R27 ;  /* 0x0001281b01007387 */ /* 0x0001e80000100800 */
[----:B------:R-:W5:Y:S04]  /*4cb80*/  LDL R6, [R1+0x2754] ;  /* 0x0027540001067983 */ /* 0x000f680000100800 */
[----:B0-----:R-:W4:Y:S01]  /*4cb90*/  LDG.E.U8 R27, desc[UR10][R10.64] ;  /* 0x0000000a0a1b7981 */ /* 0x001f22000c1e1100 */
[----:B-1----:R-:W-:-:S04]  /*4cba0*/  IADD3 R4, P0, R20, UR5, RZ ;  /* 0x0000000514047c10 */ /* 0x002fc8000ff1e0ff */
[----:B------:R-:W-:Y:S01]  /*4cbb0*/  IADD3.X R5, R19, UR9, RZ, P0, !PT ;  /* 0x0000000913057c10 */ /* 0x000fe200087fe4ff */
[----:B----4-:R-:W-:Y:S04]  /*4cbc0*/  STL [R1+0x2d0c], R27 ;  /* 0x002d0c1b01007387 */ /* 0x010fe80000100800 */
[----:B------:R0:W-:Y:S04]  /*4cbd0*/  STL [R1+0x124], R23 ;  /* 0x0001241701007387 */ /* 0x0001e80000100800 */
[----:B------:R-:W4:Y:S04]  /*4cbe0*/  LDL R9, [R1+0x2750] ;  /* 0x0027500001097983 */ /* 0x000f280000100800 */
[----:B------:R1:W-:Y:S04]  /*4cbf0*/  STL [R1+0x120], R26 ;  /* 0x0001201a01007387 */ /* 0x0003e80000100800 */
[----:B--2---:R2:W-:Y:S04]  /*4cc00*/  STL [R1+0x11c], R25 ;  /* 0x00011c1901007387 */ /* 0x0045e80000100800 */
[----:B------:R-:W4:Y:S04]  /*4cc10*/  LDL R8, [R1+0x275c] ;  /* 0x00275c0001087983 */ /* 0x000f280000100800 */
[----:B0-----:R0:W4:Y:S04]  /*4cc20*/  LDG.E.U8 R23, desc[UR10][R4.64] ;  /* 0x0000000a04177981 */ /* 0x001128000c1e1100 */
[----:B------:R-:W4:Y:S04]  /*4cc30*/  LDL R11, [R1+0x2758] ;  /* 0x00275800010b7983 */ /* 0x000f280000100800 */
[----:B---3--:R3:W-:Y:S01]  /*4cc40*/  STL [R1+0x118], R22 ;  /* 0x0001181601007387 */ /* 0x0087e20000100800 */
[----:B0-----:R-:W-:-:S03]  /*4cc50*/  IADD3 R4, P0, R18, UR5, RZ ;  /* 0x0000000512047c10 */ /* 0x001fc6000ff1e0ff */
[----:B------:R-:W4:Y:S01]  /*4cc60*/  LDL R10, [R1+0x2764] ;  /* 0x00276400010a7983 */ /* 0x000f220000100800 */
[----:B------:R-:W-:-:S03]  /*4cc70*/  IADD3.X R5, R17, UR9, RZ, P0, !PT ;  /* 0x0000000911057c10 */ /* 0x000fc600087fe4ff */
[----:B------:R-:W4:Y:S04]  /*4cc80*/  LDL R21, [R1+0x2760] ;  /* 0x0027600001157983 */ /* 0x000f280000100800 */
[----:B-1----:R0:W4:Y:S04]  /*4cc90*/  LDG.E.U8 R26, desc[UR10][R4.64] ;  /* 0x0000000a041a7981 */ /* 0x002128000c1e1100 */
[----:B------:R-:W4:Y:S04]  /*4cca0*/  LDL R20, [R1+0x276c] ;  /* 0x00276c0001147983 */ /* 0x000f280000100800 */
[----:B------:R-:W4:Y:S01]  /*4ccb0*/  LDL R19, [R1+0x2768] ;  /* 0x0027680001137983 */ /* 0x000f220000100800 */
[----:B0-----:R-:W-:-:S03]  /*4ccc0*/  IADD3 R4, P0, R16, UR5, RZ ;  /* 0x0000000510047c10 */ /* 0x001fc6000ff1e0ff */
[----:B------:R-:W4:Y:S01]  /*4ccd0*/  LDL R18, [R1+0x2774] ;  /* 0x0027740001127983 */ /* 0x000f220000100800 */
[----:B------:R-:W-:-:S05]  /*4cce0*/  IADD3.X R5, R15, UR9, RZ, P0, !PT ;  /* 0x000000090f057c10 */ /* 0x000fca00087fe4ff */
[----:B------:R0:W4:Y:S02]  /*4ccf0*/  LDG.E.U8 R27, desc[UR10][R4.64] ;  /* 0x0000000a041b7981 */ /* 0x000124000c1e1100 */
[----:B0-----:R-:W-:-:S04]  /*4cd00*/  IADD3 R4, P0, R14, UR5, RZ ;  /* 0x000000050e047c10 */ /* 0x001fc8000ff1e0ff */
[----:B------:R-:W-:-:S05]  /*4cd10*/  IADD3.X R5, R13, UR9, RZ, P0, !PT ;  /* 0x000000090d057c10 */ /* 0x000fca00087fe4ff */
[----:B--2---:R0:W2:Y:S02]  /*4cd20*/  LDG.E.U8 R25, desc[UR10][R4.64] ;  /* 0x0000000a04197981 */ /* 0x0040a4000c1e1100 */
[----:B0-----:R-:W-:-:S04]  /*4cd30*/  IADD3 R4, P0, R12, UR5, RZ ;  /* 0x000000050c047c10 */ /* 0x001fc8000ff1e0ff */
[----:B------:R-:W-:Y:S02]  /*4cd40*/  IADD3.X R5, R7, UR9, RZ, P0, !PT ;  /* 0x0000000907057c10 */ /* 0x000fe400087fe4ff */
[----:B-----5:R-:W-:Y:S01]  /*4cd50*/  IADD3 R6, P0, R6, UR5, RZ ;  /* 0x0000000506067c10 */ /* 0x020fe2000ff1e0ff */
[----:B------:R-:W-:Y:S04]  /*4cd60*/  STL [R1+0x110], R28 ;  /* 0x0001101c01007387 */ /* 0x000fe80000100800 */
[----:B------:R-:W5:Y:S04]  /*4cd70*/  LDL R17, [R1+0x2770] ;  /* 0x0027700001117983 */ /* 0x000f680000100800 */
[----:B------:R-:W2:Y:S04]  /*4cd80*/  LDL R16, [R1+0x277c] ;  /* 0x00277c0001107983 */ /* 0x000ea80000100800 */
[----:B------:R-:W2:Y:S04]  /*4cd90*/  LDL R15, [R1+0x2778] ;  /* 0x00277800010f7983 */ /* 0x000ea80000100800 */
[----:B------:R-:W2:Y:S04]  /*4cda0*/  LDL R14, [R1+0x2784] ;  /* 0x00278400010e7983 */ /* 0x000ea80000100800 */
[----:B------:R-:W2:Y:S04]  /*4cdb0*/  LDL R13, [R1+0x2780] ;  /* 0x00278000010d7983 */ /* 0x000ea80000100800 */
[----:B------:R-:W2:Y:S04]  /*4cdc0*/  LDL R12, [R1+0x278c] ;  /* 0x00278c00010c7983 */ /* 0x000ea80000100800 */
[----:B---3--:R0:W3:Y:S01]  /*4cdd0*/  LDG.E.U8 R22, desc[UR10][R4.64] ;  /* 0x0000000a04167981 */ /* 0x0080e2000c1e1100 */
[----:B----4-:R-:W-:-:S05]  /*4cde0*/  IADD3.X R7, R9, UR9, RZ, P0, !PT ;  /* 0x0000000909077c10 */ /* 0x010fca00087fe4ff */
[----:B------:R-:W4:Y:S01]  /*4cdf0*/  LDG.E.U8 R29, desc[UR10][R6.64] ;  /* 0x0000000a061d7981 */ /* 0x000f22000c1e1100 */
[----:B------:R-:W-:-:S04]  /*4ce00*/  IADD3 R8, P0, R8, UR5, RZ ;  /* 0x0000000508087c10 */ /* 0x000fc8000ff1e0ff */
[----:B------:R-:W-:Y:S01]  /*4ce10*/  IADD3.X R9, R11, UR9, RZ, P0, !PT ;  /* 0x000000090b097c10 */ /* 0x000fe200087fe4ff */
[----:B------:R1:W-:Y:S04]  /*4ce20*/  STL [R1+0xcc], R23 ;  /* 0x0000cc1701007387 */ /* 0x0003e80000100800 */
[----:B------:R-:W4:Y:S01]  /*4ce30*/  LDL R7, [R1+0x2788] ;  /* 0x0027880001077983 */ /* 0x000f220000100800 */
[----:B------:R-:W-:-:S03]  /*4ce40*/  IADD3 R10, P0, R10, UR5, RZ ;  /* 0x000000050a0a7c10 */ /* 0x000fc6000ff1e0ff */
[----:B-1----:R-:W4:Y:S01]  /*4ce50*/  LDG.E.U8 R23, desc[UR10][R8.64] ;  /* 0x0000000a08177981 */ /* 0x002f22000c1e1100 */
[----:B------:R-:W-:-:S03]  /*4ce60*/  IADD3.X R11, R21, UR9, RZ, P0, !PT ;  /* 0x00000009150b7c10 */ /* 0x000fc600087fe4ff */
[----:B------:R1:W-:Y:S04]  /*4ce70*/  STL [R1+0x108], R26 ;  /* 0x0001081a01007387 */ /* 0x0003e80000100800 */
[----:B------:R-:W4:Y:S04]  /*4ce80*/  LDL R6, [R1+0x2794] ;  /* 0x0027940001067983 */ /* 0x000f280000100800 */
[----:B-1----:R-:W2:Y:S01]  /*4ce90*/  LDG.E.U8 R26, desc[UR10][R10.64] ;  /* 0x0000000a0a1a7981 */ /* 0x002ea2000c1e1100 */
[----:B0-----:R-:W-:-:S04]  /*4cea0*/  IADD3 R4, P0, R20, UR5, RZ ;  /* 0x0000000514047c10 */ /* 0x001fc8000ff1e0ff */
[----:B------:R-:W-:-:S05]  /*4ceb0*/  IADD3.X R5, R19, UR9, RZ, P0, !PT ;  /* 0x0000000913057c10 */ /* 0x000fca00087fe4ff */
[----:B------:R0:W4:Y:S02]  /*4cec0*/  LDG.E.U8 R28, desc[UR10][R4.64] ;  /* 0x0000000a041c7981 */ /* 0x000124000c1e1100 */
[----:B0-----:R-:W-:-:S04]  /*4ced0*/  IADD3 R4, P0, R18, UR5, RZ ;  /* 0x0000000512047c10 */ /* 0x001fc8000ff1e0ff */
[----:B-----5:R-:W-:Y:S01]  /*4cee0*/  IADD3.X R5, R17, UR9, RZ, P0, !PT ;  /* 0x0000000911057c10 */ /* 0x020fe200087fe4ff */
[----:B--2---:R-:W-:Y:S04]  /*4cef0*/  STL [R1+0x2d10], R26 ;  /* 0x002d101a01007387 */ /* 0x004fe80000100800 */
[----:B------:R-:W-:Y:S04]  /*4cf00*/  STL [R1+0x104], R27 ;  /* 0x0001041b01007387 */ /* 0x000fe80000100800 */
[----:B------:R-:W2:Y:S04]  /*4cf10*/  LDL R9, [R1+0x2790] ;  /* 0x0027900001097983 */ /* 0x000ea80000100800 */
[----:B------:R0:W-:Y:S04]  /*4cf20*/  STL [R1+0x100], R25 ;  /* 0x0001001901007387 */ /* 0x0001e80000100800 */
[----:B---3--:R1:W-:Y:S04]  /*4cf30*/  STL [R1+0xfc], R22 ;  /* 0x0000fc1601007387 */ /* 0x0083e80000100800 */
[----:B------:R-:W3:Y:S04]  /*4cf40*/  LDL R8, [R1+0x279c] ;  /* 0x00279c0001087983 */ /* 0x000ee80000100800 */
[----:B------:R-:W5:Y:S04]  /*4cf50*/  LDL R11, [R1+0x2798] ;  /* 0x00279800010b7983 */ /* 0x000f680000100800 */
[----:B----4-:R-:W-:Y:S04]  /*4cf60*/  STL [R1+0xf8], R29 ;  /* 0x0000f81d01007387 */ /* 0x010fe80000100800 */
[----:B------:R-:W4:Y:S04]  /*4cf70*/  LDL R10, [R1+0x27a4] ;  /* 0x0027a400010a7983 */ /* 0x000f280000100800 */
[----:B------:R-:W4:Y:S04]  /*4cf80*/  LDL R21, [R1+0x27a0] ;  /* 0x0027a00001157983 */ /* 0x000f280000100800 */
[----:B0-----:R0:W4:Y:S04]  /*4cf90*/  LDG.E.U8 R25, desc[UR10][R4.64] ;  /* 0x0000000a04197981 */ /* 0x001128000c1e1100 */
[----:B------:R-:W4:Y:S04]  /*4cfa0*/  LDL R20, [R1+0x27ac] ;  /* 0x0027ac0001147983 */ /* 0x000f280000100800 */
[----:B------:R-:W4:Y:S01]  /*4cfb0*/  LDL R19, [R1+0x27a8] ;  /* 0x0027a80001137983 */ /* 0x000f220000100800 */
[----:B0-----:R-:W-:-:S03]  /*4cfc0*/  IADD3 R4, P0, R16, UR5, RZ ;  /* 0x0000000510047c10 */ /* 0x001fc6000ff1e0ff */
[----:B------:R-:W4:Y:S01]  /*4cfd0*/  LDL R18, [R1+0x27b4] ;  /* 0x0027b40001127983 */ /* 0x000f220000100800 */
[----:B------:R-:W-:-:S05]  /*4cfe0*/  IADD3.X R5, R15, UR9, RZ, P0, !PT ;  /* 0x000000090f057c10 */ /* 0x000fca00087fe4ff */
[----:B-1----:R0:W4:Y:S02]  /*4cff0*/  LDG.E.U8 R22, desc[UR10][R4.64] ;  /* 0x0000000a04167981 */ /* 0x002124000c1e1100 */
        /* <DEDUP_REMOVED lines=13> */
[----:B------:R-:W-:Y:S04]  /*4d0d0*/  STL [R1+0xac], R28 ;  /* 0x0000ac1c01007387 */ /* 0x000fe80000100800 */
[----:B------:R1:W4:Y:S01]  /*4d0e0*/  LDG.E.U8 R26, desc[UR10][R4.64] ;  /* 0x0000000a041a7981 */ /* 0x000322000c1e1100 */
[----:B--2---:R-:W-:-:S05]  /*4d0f0*/  IADD3.X R7, R9, UR9, RZ, P0, !PT ;  /* 0x0000000909077c10 */ /* 0x004fca00087fe4ff */
[----:B0-----:R-:W2:Y:S01]  /*4d100*/  LDG.E.U8 R23, desc[UR10][R6.64] ;  /* 0x0000000a06177981 */ /* 0x001ea2000c1e1100 */
[----:B---3--:R-:W-:-:S03]  /*4d110*/  IADD3 R8, P0, R8, UR5, RZ ;  /* 0x0000000508087c10 */ /* 0x008fc6000ff1e0ff */
[----:B------:R-:W3:Y:S01]  /*4d120*/  LDL R7, [R1+0x27c8] ;  /* 0x0027c80001077983 */ /* 0x000ee20000100800 */
[----:B-----5:R-:W-:-:S05]  /*4d130*/  IADD3.X R9, R11, UR9, RZ, P0, !PT ;  /* 0x000000090b097c10 */ /* 0x020fca00087fe4ff */
[----:B------:R-:W5:Y:S01]  /*4d140*/  LDG.E.U8 R29, desc[UR10][R8.64] ;  /* 0x0000000a081d7981 */ /* 0x000f62000c1e1100 */
[----:B----4-:R-:W-:-:S04]  /*4d150*/  IADD3 R10, P0, R10, UR5, RZ ;  /* 0x000000050a0a7c10 */ /* 0x010fc8000ff1e0ff */
[----:B------:R-:W-:Y:S01]  /*4d160*/  IADD3.X R11, R21, UR9, RZ, P0, !PT ;  /* 0x00000009150b7c10 */ /* 0x000fe200087fe4ff */
[----:B------:R0:W-:Y:S04]  /*4d170*/  STL [R1+0xe8], R25 ;  /* 0x0000e81901007387 */ /* 0x0001e80000100800 */
[----:B------:R-:W4:Y:S04]  /*4d180*/  LDL R6, [R1+0x27d4] ;  /* 0x0027d40001067983 */ /* 0x000f280000100800 */
[----:B0-----:R-:W2:Y:S01]  /*4d190*/  LDG.E.U8 R25, desc[UR10][R10.64] ;  /* 0x0000000a0a197981 */ /* 0x001ea2000c1e1100 */
[----:B-1----:R-:W-:-:S04]  /*4d1a0*/  IADD3 R4, P0, R20, UR5, RZ ;  /* 0x0000000514047c10 */ /* 0x002fc8000ff1e0ff */
[----:B------:R-:W-:Y:S01]  /*4d1b0*/  IADD3.X R5, R19, UR9, RZ, P0, !PT ;  /* 0x0000000913057c10 */ /* 0x000fe200087fe4ff */
[----:B--2---:R-:W-:Y:S04]  /*4d1c0*/  STL [R1+0x2d14], R25 ;  /* 0x002d141901007387 */ /* 0x004fe80000100800 */
[----:B------:R0:W-:Y:S04]  /*4d1d0*/  STL [R1+0xe4], R22 ;  /* 0x0000e41601007387 */ /* 0x0001e80000100800 */
[----:B------:R-:W2:Y:S04]  /*4d1e0*/  LDL R9, [R1+0x27d0] ;  /* 0x0027d00001097983 */ /* 0x000ea80000100800 */
[----:B------:R1:W-:Y:S04]  /*4d1f0*/  STL [R1+0xe0], R27 ;  /* 0x0000e01b01007387 */ /* 0x0003e80000100800 */
[----:B------:R3:W-:Y:S04]  /*4d200*/  STL [R1+0xdc], R26 ;  /* 0x0000dc1a01007387 */ /* 0x0007e80000100800 */
[----:B------:R-:W2:Y:S04]  /*4d210*/  LDL R8, [R1+0x27dc] ;  /* 0x0027dc0001087983 */ /* 0x000ea80000100800 */
[----:B------:R-:W2:Y:S04]  /*4d220*/  LDL R11, [R1+0x27d8] ;  /* 0x0027d800010b7983 */ /* 0x000ea80000100800 */
[----:B------:R5:W-:Y:S04]  /*4d230*/  STL [R1+0xd8], R23 ;  /* 0x0000d81701007387 */ /* 0x000be80000100800 */
[----:B------:R-:W2:Y:S04]  /*4d240*/  LDL R10, [R1+0x27e4] ;  /* 0x0027e400010a7983 */ /* 0x000ea80000100800 */
[----:B------:R-:W2:Y:S04]  /*4d250*/  LDL R19, [R1+0x27e0] ;  /* 0x0027e00001137983 */ /* 0x000ea80000100800 */
[----:B0-----:R0:W2:Y:S04]  /*4d260*/  LDG.E.U8 R22, desc[UR10][R4.64] ;  /* 0x0000000a04167981 */ /* 0x0010a8000c1e1100 */
[----:B------:R-:W2:Y:S04]  /*4d270*/  LDL R21, [R1+0x27ec] ;  /* 0x0027ec0001157983 */ /* 0x000ea80000100800 */
[----:B------:R-:W2:Y:S01]  /*4d280*/  LDL R20, [R1+0x27e8] ;  /* 0x0027e80001147983 */ /* 0x000ea20000100800 */
[----:B0-----:R-:W-:-:S03]  /*4d290*/  IADD3 R4, P0, R18, UR5, RZ ;  /* 0x0000000512047c10 */ /* 0x001fc6000ff1e0ff */
[----:B------:R-:W2:Y:S01]  /*4d2a0*/  LDL R18, [R1+0x27f4] ;  /* 0x0027f40001127983 */ /* 0x000ea20000100800 */
[----:B------:R-:W-:-:S05]  /*4d2b0*/  IADD3.X R5, R17, UR9, RZ, P0, !PT ;  /* 0x0000000911057c10 */ /* 0x000fca00087fe4ff */
[----:B------:R0:W2:Y:S02]  /*4d2c0*/  LDG.E.U8 R28, desc[UR10][R4.64] ;  /* 0x0000000a041c7981 */ /* 0x0000a4000c1e1100 */
[----:B0-----:R-:W-:-:S04]  /*4d2d0*/  IADD3 R4, P0, R16, UR5, RZ ;  /* 0x0000000510047c10 */ /* 0x001fc8000ff1e0ff */
[----:B------:R-:W-:-:S05]  /*4d2e0*/  IADD3.X R5, R15, UR9, RZ, P0, !PT ;  /* 0x000000090f057c10 */ /* 0x000fca00087fe4ff */
[----:B-1----:R0:W2:Y:S02]  /*4d2f0*/  LDG.E.U8 R27, desc[UR10][R4.64] ;  /* 0x0000000a041b7981 */ /* 0x0020a4000c1e1100 */
[----:B0-----:R-:W-:-:S04]  /*4d300*/  IADD3 R4, P0, R14, UR5, RZ ;  /* 0x000000050e047c10 */ /* 0x001fc8000ff1e0ff */
[----:B------:R-:W-:-:S05]  /*4d310*/  IADD3.X R5, R13, UR9, RZ, P0, !PT ;  /* 0x000000090d057c10 */ /* 0x000fca00087fe4ff */
[----:B---3--:R0:W3:Y:S02]  /*4d320*/  LDG.E.U8 R26, desc[UR10][R4.64] ;  /* 0x0000000a041a7981 */ /* 0x0080e4000c1e1100 */
[----:B0-----:R-:W-:-:S04]  /*4d330*/  IADD3 R4, P0, R12, UR5, RZ ;  /* 0x000000050c047c10 */ /* 0x001fc8000ff1e0ff */
[----:B------:R-:W-:Y:S02]  /*4d340*/  IADD3.X R5, R7, UR9, RZ, P0, !PT ;  /* 0x0000000907057c10 */ /* 0x000fe400087fe4ff */
[----:B----4-:R-:W-:Y:S01]  /*4d350*/  IADD3 R6, P0, R6, UR5, RZ ;  /* 0x0000000506067c10 */ /* 0x010fe2000ff1e0ff */
[----:B-----5:R0:W-:Y:S04]  /*4d360*/  STL [R1+0xd4], R29 ;  /* 0x0000d41d01007387 */ /* 0x0201e80000100800 */
[----:B------:R1:W4:Y:S04]  /*4d370*/  LDG.E.U8 R23, desc[UR10][R4.64] ;  /* 0x0000000a04177981 */ /* 0x000328000c1e1100 */
[----:B------:R-:W5:Y:S04]  /*4d380*/  LDL R17, [R1+0x27f0] ;  /* 0x0027f00001117983 */ /* 0x000f680000100800 */
[----:B------:R-:W3:Y:S04]  /*4d390*/  LDL R16, [R1+0x27fc] ;  /* 0x0027fc0001107983 */ /* 0x000ee80000100800 */
[----:B------:R-:W4:Y:S04]  /*4d3a0*/  LDL R15, [R1+0x27f8] ;  /* 0x0027f800010f7983 */ /* 0x000f280000100800 */
[----:B------:R-:W4:Y:S04]  /*4d3b0*/  LDL R14, [R1+0x2804] ;  /* 0x00280400010e7983 */ /* 0x000f280000100800 */
[----:B------:R-:W4:Y:S04]  /*4d3c0*/  LDL R13, [R1+0x2800] ;  /* 0x00280000010d7983 */ /* 0x000f280000100800 */
[----:B------:R-:W4:Y:S01]  /*4d3d0*/  LDL R12, [R1+0x1818] ;  /* 0x00181800010c7983 */ /* 0x000f220000100800 */
[----:B--2---:R-:W-:-:S05]  /*4d3e0*/  IADD3.X R7, R9, UR9, RZ, P0, !PT ;  /* 0x0000000909077c10 */ /* 0x004fca00087fe4ff */
[----:B------:R-:W2:Y:S01]  /*4d3f0*/  LDG.E.U8 R25, desc[UR10][R6.64] ;  /* 0x0000000a06197981 */ /* 0x000ea2000c1e1100 */
[----:B------:R-:W-:-:S04]  /*4d400*/  IADD3 R8, P0, R8, UR5, RZ ;  /* 0x0000000508087c10 */ /* 0x000fc8000ff1e0ff */
[----:B------:R-:W-:Y:S02]  /*4d410*/  IADD3.X R9, R11, UR9, RZ, P0, !PT ;  /* 0x000000090b097c10 */ /* 0x000fe400087fe4ff */
[----:B------:R-:W-:-:S04]  /*4d420*/  IADD3 R10, P0, R10, UR5, RZ ;  /* 0x000000050a0a7c10 */ /* 0x000fc8000ff1e0ff */
[----:B------:R-:W-:-:S05]  /*4d430*/  IADD3.X R11, R19, UR9, RZ, P0, !PT ;  /* 0x00000009130b7c10 */ /* 0x000fca00087fe4ff */
[----:B------:R-:W4:Y:S01]  /*4d440*/  LDG.E.U8 R19, desc[UR10][R10.64] ;  /* 0x0000000a0a137981 */ /* 0x000f22000c1e1100 */
[----:B-1----:R-:W-:-:S03]  /*4d450*/  IADD3 R4, P0, R21, UR5, RZ ;  /* 0x0000000515047c10 */ /* 0x002fc6000ff1e0ff */
[----:B------:R1:W-:Y:S01]  /*4d460*/  STL [R1+0x8c], R22 ;  /* 0x00008c1601007387 */ /* 0x0003e20000100800 */
[----:B------:R-:W-:-:S03]  /*4d470*/  IADD3.X R5, R20, UR9, RZ, P0, !PT ;  /* 0x0000000914057c10 */ /* 0x000fc600087fe4ff */
[----:B------:R-:W2:Y:S04]  /*4d480*/  LDL R7, [R1+0x1814] ;  /* 0x0018140001077983 */ /* 0x000ea80000100800 */
[----:B0-----:R0:W2:Y:S04]  /*4d490*/  LDG.E.U8 R29, desc[UR10][R4.64] ;  /* 0x0000000a041d7981 */ /* 0x0010a8000c1e1100 */
[----:B-1----:R-:W2:Y:S04]  /*4d4a0*/  LDG.E.U8 R22, desc[UR10][R8.64] ;  /* 0x0000000a08167981 */ /* 0x002ea8000c1e1100 */
[----:B------:R1:W-:Y:S04]  /*4d4b0*/  STL [R1+0xc8], R28 ;  /* 0x0000c81c01007387 */ /* 0x0003e80000100800 */
[----:B------:R-:W2:Y:S01]  /*4d4c0*/  LDL R6, [R1+0x1820] ;  /* 0x0018200001067983 */ /* 0x000ea20000100800 */
[----:B0-----:R-:W-:-:S04]  /*4d4d0*/  IADD3 R4, P0, R18, UR5, RZ ;  /* 0x0000000512047c10 */ /* 0x001fc8000ff1e0ff */
[----:B-----5:R-:W-:-:S05]  /*4d4e0*/  IADD3.X R5, R17, UR9, RZ, P0, !PT ;  /* 0x0000000911057c10 */ /* 0x020fca00087fe4ff */
[----:B-1----:R3:W5:Y:S02]  /*4d4f0*/  LDG.E.U8 R28, desc[UR10][R4.64] ;  /* 0x0000000a041c7981 */ /* 0x002764000c1e1100 */
[----:B---3--:R-:W-:Y:S02]  /*4d500*/  IADD3 R4, P0, R16, UR5, RZ ;  /* 0x0000000510047c10 */ /* 0x008fe4000ff1e0ff */
[----:B----4-:R-:W-:Y:S04]  /*4d510*/  STL [R1+0x2d18], R19 ;  /* 0x002d181301007387 */ /* 0x010fe80000100800 */
[----:B------:R-:W-:Y:S04]  /*4d520*/  STL [R1+0xc4], R27 ;  /* 0x0000c41b01007387 */ /* 0x000fe80000100800 */
[----:B------:R-:W3:Y:S04]  /*4d530*/  LDL R9, [R1+0x181c] ;  /* 0x00181c0001097983 */ /* 0x000ee80000100800 */
[----:B------:R-:W-:Y:S04]  /*4d540*/  STL [R1+0xc0], R26 ;  /* 0x0000c01a01007387 */ /* 0x000fe80000100800 */
[----:B------:R0:W-:Y:S04]  /*4d550*/  STL [R1+0xbc], R23 ;  /* 0x0000bc1701007387 */ /* 0x0001e80000100800 */
[----:B------:R-:W4:Y:S04]  /*4d560*/  LDL R8, [R1+0x1828] ;  /* 0x0018280001087983 */ /* 0x000f280000100800 */
[----:B------:R-:W5:Y:S04]  /*4d570*/  LDL R11, [R1+0x1824] ;  /* 0x00182400010b7983 */ /* 0x000f680000100800 */
[----:B--2---:R-:W-:Y:S04]  /*4d580*/  STL [R1+0xb8], R25 ;  /* 0x0000b81901007387 */ /* 0x004fe80000100800 */
[----:B------:R-:W2:Y:S04]  /*4d590*/  LDL R10, [R1+0x1830] ;  /* 0x00183000010a7983 */ /* 0x000ea80000100800 */
[----:B------:R-:W2:Y:S01]  /*4d5a0*/  LDL R16, [R1+0x182c] ;  /* 0x00182c0001107983 */ /* 0x000ea20000100800 */
[----:B------:R-:W-:-:S03]  /*4d5b0*/  IADD3.X R5, R15, UR9, RZ, P0, !PT ;  /* 0x000000090f057c10 */ /* 0x000fc600087fe4ff */
[----:B------:R-:W2:Y:S04]  /*4d5c0*/  LDL R21, [R1+0x1838] ;  /* 0x0018380001157983 */ /* 0x000ea80000100800 */
[----:B0-----:R0:W2:Y:S04]  /*4d5d0*/  LDG.E.U8 R23, desc[UR10][R4.64] ;  /* 0x0000000a04177981 */ /* 0x0010a8000c1e1100 */
[----:B------:R-:W2:Y:S04]  /*4d5e0*/  LDL R20, [R1+0x1834] ;  /* 0x0018340001147983 */ /* 0x000ea80000100800 */
[----:B------:R-:W2:Y:S01]  /*4d5f0*/  LDL R19, [R1+0x1840] ;  /* 0x0018400001137983 */ /* 0x000ea20000100800 */
[----:B0-----:R-:W-:-:S04]  /*4d600*/  IADD3 R4, P0, R14, UR5, RZ ;  /* 0x000000050e047c10 */ /* 0x001fc8000ff1e0ff */
[----:B------:R-:W-:-:S05]  /*4d610*/  IADD3.X R5, R13, UR9, RZ, P0, !PT ;  /* 0x000000090d057c10 */ /* 0x000fca00087fe4ff */
[----:B------:R0:W2:Y:S02]  /*4d620*/  LDG.E.U8 R27, desc[UR10][R4.64] ;  /* 0x0000000a041b7981 */ /* 0x0000a4000c1e1100 */
[----:B0-----:R-:W-:-:S04]  /*4d630*/  IADD3 R4, P0, R12, UR5, RZ ;  /* 0x000000050c047c10 */ /* 0x001fc8000ff1e0ff */
[----:B------:R-:W-:Y:S02]  /*4d640*/  IADD3.X R5, R7, UR9, RZ, P0, !PT ;  /* 0x0000000907057c10 */ /* 0x000fe400087fe4ff */
[----:B------:R-:W-:Y:S01]  /*4d650*/  IADD3 R6, P0, R6, UR5, RZ ;  /* 0x0000000506067c10 */ /* 0x000fe2000ff1e0ff */
[----:B------:R0:W-:Y:S04]  /*4d660*/  STL [R1+0xb4], R22 ;  /* 0x0000b41601007387 */ /* 0x0001e80000100800 */
[----:B------:R-:W2:Y:S04]  /*4d670*/  LDL R18, [R1+0x183c] ;  /* 0x00183c0001127983 */ /* 0x000ea80000100800 */
[----:B------:R-:W2:Y:S04]  /*4d680*/  LDL R17, [R1+0x1848] ;  /* 0x0018480001117983 */ /* 0x000ea80000100800 */
[----:B------:R-:W2:Y:S04]  /*4d690*/  LDL R15, [R1+0x1844] ;  /* 0x00184400010f7983 */ /* 0x000ea80000100800 */
[----:B------:R-:W2:Y:S04]  /*4d6a0*/  LDL R14, [R1+0x1850] ;  /* 0x00185000010e7983 */ /* 0x000ea80000100800 */
[----:B------:R-:W2:Y:S04]  /*4d6b0*/  LDL R13, [R1+0x184c] ;  /* 0x00184c00010d7983 */ /* 0x000ea80000100800 */
[----:B------:R1:W2:Y:S04]  /*4d6c0*/  LDG.E.U8 R26, desc[UR10][R4.64] ;  /* 0x0000000a041a7981 */ /* 0x0002a8000c1e1100 */
[----:B------:R-:W-:Y:S04]  /*4d6d0*/  STL [R1+0x6c], R29 ;  /* 0x00006c1d01007387 */ /* 0x000fe80000100800 */
[----:B------:R-:W2:Y:S01]  /*4d6e0*/  LDL R12, [R1+0x1858] ;  /* 0x00185800010c7983 */ /* 0x000ea20000100800 */
[----:B---3--:R-:W-:-:S05]  /*4d6f0*/  IADD3.X R7, R9, UR9, RZ, P0, !PT ;  /* 0x0000000909077c10 */ /* 0x008fca00087fe4ff */
[----:B0-----:R-:W3:Y:S01]  /*4d700*/  LDG.E.U8 R22, desc[UR10][R6.64] ;  /* 0x0000000a06167981 */ /* 0x001ee2000c1e1100 */
[----:B----4-:R-:W-:-:S03]  /*4d710*/  IADD3 R8, P0, R8, UR5, RZ ;  /* 0x0000000508087c10 */ /* 0x010fc6000ff1e0ff */
[----:B------:R-:W4:Y:S01]  /*4d720*/  LDL R7, [R1+0x1854] ;  /* 0x0018540001077983 */ /* 0x000f220000100800 */
[----:B-----5:R-:W-:-:S03]  /*4d730*/  IADD3.X R9, R11, UR9, RZ, P0, !PT ;  /* 0x000000090b097c10 */ /* 0x020fc600087fe4ff */
[----:B------:R-:W-:Y:S04]  /*4d740*/  STL [R1+0xa8], R28 ;  /* 0x0000a81c01007387 */ /* 0x000fe80000100800 */
[----:B------:R-:W5:Y:S01]  /*4d750*/  LDL R6, [R1+0x1860] ;  /* 0x0018600001067983 */ /* 0x000f620000100800 */
[----:B--2---:R-:W-:-:S03]  /*4d760*/  IADD3 R10, P0, R10, UR5, RZ ;  /* 0x000000050a0a7c10 */ /* 0x004fc6000ff1e0ff */
[----:B------:R-:W2:Y:S01]  /*4d770*/  LDG.E.U8 R25, desc[UR10][R8.64] ;  /* 0x0000000a08197981 */ /* 0x000ea2000c1e1100 */
[----:B------:R-:W-:-:S05]  /*4d780*/  IADD3.X R11, R16, UR9, RZ, P0, !PT ;  /* 0x00000009100b7c10 */ /* 0x000fca00087fe4ff */
[----:B------:R-:W3:Y:S01]  /*4d790*/  LDG.E.U8 R16, desc[UR10][R10.64] ;  /* 0x0000000a0a107981 */ /* 0x000ee2000c1e1100 */
[----:B-1----:R-:W-:-:S04]  /*4d7a0*/  IADD3 R4, P0, R21, UR5, RZ ;  /* 0x0000000515047c10 */ /* 0x002fc8000ff1e0ff */
[----:B------:R-:W-:Y:S01]  /*4d7b0*/  IADD3.X R5, R20, UR9, RZ, P0, !PT ;  /* 0x0000000914057c10 */ /* 0x000fe200087fe4ff */
[----:B---3--:R-:W-:Y:S04]  /*4d7c0*/  STL [R1+0x2d1c], R16 ;  /* 0x002d1c1001007387 */ /* 0x008fe80000100800 */
[----:B------:R0:W-:Y:S04]  /*4d7d0*/  STL [R1+0xa4], R23 ;  /* 0x0000a41701007387 */ /* 0x0001e80000100800 */
[----:B------:R-:W3:Y:S04]  /*4d7e0*/  LDL R10, [R1+0x185c] ;  /* 0x00185c00010a7983 */ /* 0x000ee80000100800 */
[----:B0-----:R0:W3:Y:S02]  /*4d7f0*/  LDG.E.U8 R23, desc[UR10][R4.64] ;  /* 0x0000000a04177981 */ /* 0x0010e4000c1e1100 */
[----:B0-----:R-:W-:-:S04]  /*4d800*/  IADD3 R4, P0, R19, UR5, RZ ;  /* 0x0000000513047c10 */ /* 0x001fc8000ff1e0ff */
[----:B------:R-:W-:-:S05]  /*4d810*/  IADD3.X R5, R18, UR9, RZ, P0, !PT ;  /* 0x0000000912057c10 */ /* 0x000fca00087fe4ff */
[----:B------:R0:W3:Y:S02]  /*4d820*/  LDG.E.U8 R29, desc[UR10][R4.64] ;  /* 0x0000000a041d7981 */ /* 0x0000e4000c1e1100 */
[----:B0-----:R-:W-:-:S04]  /*4d830*/  IADD3 R4, P0, R17, UR5, RZ ;  /* 0x0000000511047c10 */ /* 0x001fc8000ff1e0ff */
[----:B------:R-:W-:-:S05]  /*4d840*/  IADD3.X R5, R15, UR9, RZ, P0, !PT ;  /* 0x000000090f057c10 */ /* 0x000fca00087fe4ff */
[----:B------:R0:W3:Y:S04]  /*4d850*/  LDG.E.U8 R28, desc[UR10][R4.64] ;  /* 0x0000000a041c7981 */ /* 0x0000e8000c1e1100 */
[----:B------:R1:W-:Y:S01]  /*4d860*/  STL [R1+0xa0], R27 ;  /* 0x0000a01b01007387 */ /* 0x0003e20000100800 */
[----:B0-----:R-:W-:-:S03]  /*4d870*/  IADD3 R4, P0, R14, UR5, RZ ;  /* 0x000000050e047c10 */ /* 0x001fc6000ff1e0ff */
[----:B------:R-:W-:Y:S01]  /*4d880*/  STL [R1+0x9c], R26 ;  /* 0x00009c1a01007387 */ /* 0x000fe20000100800 */
[----:B------:R-:W-:-:S03]  /*4d890*/  IADD3.X R5, R13, UR9, RZ, P0, !PT ;  /* 0x000000090d057c10 */ /* 0x000fc600087fe4ff */
[----:B------:R-:W3:Y:S04]  /*4d8a0*/  LDL R9, [R1+0x1868] ;  /* 0x0018680001097983 */ /* 0x000ee80000100800 */
[----:B------:R-:W3:Y:S04]  /*4d8b0*/  LDL R13, [R1+0x1864] ;  /* 0x00186400010d7983 */ /* 0x000ee80000100800 */
[----:B-1----:R0:W3:Y:S04]  /*4d8c0*/  LDG.E.U8 R27, desc[UR10][R4.64] ;  /* 0x0000000a041b7981 */ /* 0x0020e8000c1e1100 */
[----:B------:R1:W-:Y:S04]  /*4d8d0*/  STL [R1+0x98], R22 ;  /* 0x0000981601007387 */ /* 0x0003e80000100800 */
[----:B------:R-:W3:Y:S01]  /*4d8e0*/  LDL R21, [R1+0x1878] ;  /* 0x0018780001157983 */ /* 0x000ee20000100800 */
[----:B0-----:R-:W-:-:S03]  /*4d8f0*/  IADD3 R4, P0, R12, UR5, RZ ;  /* 0x000000050c047c10 */ /* 0x001fc6000ff1e0ff */
[----:B------:R-:W3:Y:S04]  /*4d900*/  LDL R12, [R1+0x1870] ;  /* 0x00187000010c7983 */ /* 0x000ee80000100800 */
[----:B-1----:R-:W3:Y:S04]  /*4d910*/  LDL R22, [R1+0x186c] ;  /* 0x00186c0001167983 */ /* 0x002ee80000100800 */
[----:B------:R-:W3:Y:S01]  /*4d920*/  LDL R8, [R1+0x1874] ;  /* 0x0018740001087983 */ /* 0x000ee20000100800 */
[----:B----4-:R-:W-:Y:S02]  /*4d930*/  IADD3.X R5, R7, UR9, RZ, P0, !PT ;  /* 0x0000000907057c10 */ /* 0x010fe400087fe4ff */
[----:B-----5:R-:W-:Y:S01]  /*4d940*/  IADD3 R6, P0, R6, UR5, RZ ;  /* 0x0000000506067c10 */ /* 0x020fe2000ff1e0ff */
[----:B--2---:R0:W-:Y:S04]  /*4d950*/  STL [R1+0x94], R25 ;  /* 0x0000941901007387 */ /* 0x0041e80000100800 */
[----:B------:R-:W2:Y:S04]  /*4d960*/  LDL R20, [R1+0x1880] ;  /* 0x0018800001147983 */ /* 0x000ea80000100800 */
[----:B------:R-:W4:Y:S04]  /*4d970*/  LDL R19, [R1+0x187c] ;  /* 0x00187c0001137983 */ /* 0x000f280000100800 */
[----:B------:R-:W5:Y:S04]  /*4d980*/  LDL R18, [R1+0x1888] ;  /* 0x0018880001127983 */ /* 0x000f680000100800 */
[----:B------:R-:W5:Y:S04]  /*4d990*/  LDL R17, [R1+0x1884] ;  /* 0x0018840001117983 */ /* 0x000f680000100800 */
[----:B------:R1:W5:Y:S04]  /*4d9a0*/  LDG.E.U8 R26, desc[UR10][R4.64] ;  /* 0x0000000a041a7981 */ /* 0x000368000c1e1100 */
[----:B------:R-:W5:Y:S01]  /*4d9b0*/  LDL R16, [R1+0x1890] ;  /* 0x0018900001107983 */ /* 0x000f620000100800 */
[----:B---3--:R-:W-:-:S05]  /*4d9c0*/  IADD3.X R7, R10, UR9, RZ, P0, !PT ;  /* 0x000000090a077c10 */ /* 0x008fca00087fe4ff */
[----:B0-----:R-:W3:Y:S01]  /*4d9d0*/  LDG.E.U8 R25, desc[UR10][R6.64] ;  /* 0x0000000a06197981 */ /* 0x001ee2000c1e1100 */
[----:B------:R-:W-:-:S03]  /*4d9e0*/  IADD3 R10, P0, R9, UR5, RZ ;  /* 0x00000005090a7c10 */ /* 0x000fc6000ff1e0ff */
[----:B------:R-:W3:Y:S01]  /*4d9f0*/  LDL R9, [R1+0x188c] ;  /* 0x00188c0001097983 */ /* 0x000ee20000100800 */
[----:B------:R-:W-:Y:S02]  /*4da00*/  IADD3.X R11, R13, UR9, RZ, P0, !PT ;  /* 0x000000090d0b7c10 */ /* 0x000fe400087fe4ff */
[----:B------:R-:W-:-:S04]  /*4da10*/  IADD3 R12, P0, R12, UR5, RZ ;  /* 0x000000050c0c7c10 */ /* 0x000fc8000ff1e0ff */
[----:B------:R-:W-:Y:S02]  /*4da20*/  IADD3.X R13, R22, UR9, RZ, P0, !PT ;  /* 0x00000009160d7c10 */ /* 0x000fe400087fe4ff */
[----:B-1----:R-:W-:-:S04]  /*4da30*/  IADD3 R4, P0, R21, UR5, RZ ;  /* 0x0000000515047c10 */ /* 0x002fc8000ff1e0ff */
[----:B------:R-:W3:Y:S01]  /*4da40*/  LDG.E.U8 R13, desc[UR10][R12.64] ;  /* 0x0000000a0c0d7981 */ /* 0x000ee2000c1e1100 */
[----:B------:R-:W-:-:S05]  /*4da50*/  IADD3.X R5, R8, UR9, RZ, P0, !PT ;  /* 0x0000000908057c10 */ /* 0x000fca00087fe4ff */
[----:B------:R2:W3:Y:S04]  /*4da60*/  LDG.E.U8 R8, desc[UR10][R4.64] ;  /* 0x0000000a04087981 */ /* 0x0004e8000c1e1100 */
[----:B------:R0:W-:Y:S04]  /*4da70*/  STL [R1+0x50], R23 ;  /* 0x0000501701007387 */ /* 0x0001e80000100800 */
[----:B------:R-:W3:Y:S04]  /*4da80*/  LDL R15, [R1+0x1898] ;  /* 0x00189800010f7983 */ /* 0x000ee80000100800 */
[----:B------:R-:W3:Y:S04]  /*4da90*/  LDL R14, [R1+0x1894] ;  /* 0x00189400010e7983 */ /* 0x000ee80000100800 */
[----:B0-----:R-:W3:Y:S04]  /*4daa0*/  LDG.E.U8 R23, desc[UR10][R10.64] ;  /* 0x0000000a0a177981 */ /* 0x001ee8000c1e1100 */
[----:B------:R-:W-:Y:S04]  /*4dab0*/  STL [R1+0x88], R29 ;  /* 0x0000881d01007387 */ /* 0x000fe80000100800 */
[----:B------:R-:W3:Y:S04]  /*4dac0*/  LDL R7, [R1+0x189c] ;  /* 0x00189c0001077983 */ /* 0x000ee80000100800 */
[----:B------:R-:W3:Y:S01]  /*4dad0*/  LDL R10, [R1+0x18a0] ;  /* 0x0018a000010a7983 */ /* 0x000ee20000100800 */
[----:B--2---:R-:W-:-:S04]  /*4dae0*/  IADD3 R4, P0, R20, UR5, RZ ;  /* 0x0000000514047c10 */ /* 0x004fc8000ff1e0ff */
[----:B----4-:R-:W-:Y:S01]  /*4daf0*/  IADD3.X R5, R19, UR9, RZ, P0, !PT ;  /* 0x0000000913057c10 */ /* 0x010fe200087fe4ff */
[----:B------:R0:W-:Y:S04]  /*4db00*/  STL [R1+0x84], R28 ;  /* 0x0000841c01007387 */ /* 0x0001e80000100800 */
[----:B0-----:R5:W2:Y:S02]  /*4db10*/  LDG.E.U8 R28, desc[UR10][R4.64] ;  /* 0x0000000a041c7981 */ /* 0x001aa4000c1e1100 */
[----:B-----5:R-:W-:-:S04]  /*4db20*/  IADD3 R4, P0, R18, UR5, RZ ;  /* 0x0000000512047c10 */ /* 0x020fc8000ff1e0ff */
[----:B------:R-:W-:Y:S01]  /*4db30*/  IADD3.X R5, R17, UR9, RZ, P0, !PT ;  /* 0x0000000911057c10 */ /* 0x000fe200087fe4ff */
[----:B---3--:R-:W-:Y:S04]  /*4db40*/  STL [R1+0x2d20], R13 ;  /* 0x002d200d01007387 */ /* 0x008fe80000100800 */
[----:B------:R0:W-:Y:S04]  /*4db50*/  STL [R1+0x80], R27 ;  /* 0x0000801b01007387 */ /* 0x0001e80000100800 */
[----:B------:R-:W-:Y:S04]  /*4db60*/  STL [R1+0x2ce0], R8 ;  /* 0x002ce00801007387 */ /* 0x000fe80000100800 */
[----:B------:R-:W3:Y:S04]  /*4db70*/  LDL R6, [R1+0x18a8] ;  /* 0x0018a80001067983 */ /* 0x000ee80000100800 */
[----:B0-----:R0:W4:Y:S02]  /*4db80*/  LDG.E.U8 R27, desc[UR10][R4.64] ;  /* 0x0000000a041b7981 */ /* 0x001124000c1e1100 */
[----:B0-----:R-:W-:-:S04]  /*4db90*/  IADD3 R4, P0, R16, UR5, RZ ;  /* 0x0000000510047c10 */ /* 0x001fc8000ff1e0ff */
[----:B------:R-:W-:Y:S01]  /*4dba0*/  IADD3.X R5, R9, UR9, RZ, P0, !PT ;  /* 0x0000000909057c10 */ /* 0x000fe200087fe4ff */
[----:B------:R0:W-:Y:S04]  /*4dbb0*/  STL [R1+0x7c], R26 ;  /* 0x00007c1a01007387 */ /* 0x0001e80000100800 */
[----:B------:R-:W5:Y:S04]  /*4dbc0*/  LDL R12, [R1+0x18a4] ;  /* 0x0018a400010c7983 */ /* 0x000f680000100800 */
[----:B------:R1:W-:Y:S04]  /*4dbd0*/  STL [R1+0x78], R25 ;  /* 0x0000781901007387 */ /* 0x0003e80000100800 */
[----:B0-----:R0:W4:Y:S04]  /*4dbe0*/  LDG.E.U8 R26, desc[UR10][R4.64] ;  /* 0x0000000a041a7981 */ /* 0x001128000c1e1100 */
[----:B------:R-:W2:Y:S04]  /*4dbf0*/  LDL R9, [R1+0x18b0] ;  /* 0x0018b00001097983 */ /* 0x000ea80000100800 */
[----:B------:R-:W4:Y:S01]  /*4dc00*/  LDL R8, [R1+0x18ac] ;  /* 0x0018ac0001087983 */ /* 0x000f220000100800 */
[----:B0-----:R-:W-:-:S03]  /*4dc10*/  IADD3 R4, P0, R15, UR5, RZ ;  /* 0x000000050f047c10 */ /* 0x001fc6000ff1e0ff */
[----:B------:R-:W4:Y:S01]  /*4dc20*/  LDL R22, [R1+0x18b8] ;  /* 0x0018b80001167983 */ /* 0x000f220000100800 */
[----:B------:R-:W-:Y:S02]  /*4dc30*/  IADD3.X R5, R14, UR9, RZ, P0, !PT ;  /* 0x000000090e057c10 */ /* 0x000fe400087fe4ff */
[----:B------:R-:W-:Y:S01]  /*4dc40*/  IADD3 R10, P0, R10, UR5, RZ ;  /* 0x000000050a0a7c10 */ /* 0x000fe2000ff1e0ff */
[----:B------:R0:W-:Y:S03]  /*4dc50*/  STL [R1+0x74], R23 ;  /* 0x0000741701007387 */ /* 0x0001e60000100800 */
[----:B------:R-:W-:Y:S01]  /*4dc60*/  IADD3.X R11, R7, UR9, RZ, P0, !PT ;  /* 0x00000009070b7c10 */ /* 0x000fe200087fe4ff */
[----:B-1----:R1:W4:Y:S04]  /*4dc70*/  LDG.E.U8 R25, desc[UR10][R4.64] ;  /* 0x0000000a04197981 */ /* 0x002328000c1e1100 */
[----:B------:R-:W4:Y:S04]  /*4dc80*/  LDL R7, [R1+0x18b4] ;  /* 0x0018b40001077983 */ /* 0x000f280000100800 */
[----:B------:R-:W4:Y:S04]  /*4dc90*/  LDL R19, [R1+0x18c0] ;  /* 0x0018c00001137983 */ /* 0x000f280000100800 */
[----:B------:R-:W4:Y:S04]  /*4dca0*/  LDL R18, [R1+0x18bc] ;  /* 0x0018bc0001127983 */ /* 0x000f280000100800 */
[----:B------:R-:W4:Y:S04]  /*4dcb0*/  LDL R17, [R1+0x18c8] ;  /* 0x0018c80001117983 */ /* 0x000f280000100800 */
[----:B------:R-:W4:Y:S04]  /*4dcc0*/  LDL R16, [R1+0x18d0] ;  /* 0x0018d00001107983 */ /* 0x000f280000100800 */
[----:B------:R-:W4:Y:S04]  /*4dcd0*/  LDL R13, [R1+0x18cc] ;  /* 0x0018cc00010d7983 */ /* 0x000f280000100800 */
[----:B0-----:R-:W4:Y:S04]  /*4dce0*/  LDG.E.U8 R23, desc[UR10][R10.64] ;  /* 0x0000000a0a177981 */ /* 0x001f28000c1e1100 */
[----:B------:R-:W4:Y:S04]  /*4dcf0*/  LDL R11, [R1+0x18d8] ;  /* 0x0018d800010b7983 */ /* 0x000f280000100800 */
[----:B------:R-:W4:Y:S01]  /*4dd00*/  LDL R10, [R1+0x18d4] ;  /* 0x0018d400010a7983 */ /* 0x000f220000100800 */
[----:B---3--:R-:W-:-:S03]  /*4dd10*/  IADD3 R14, P0, R6, UR5, RZ ;  /* 0x00000005060e7c10 */ /* 0x008fc6000ff1e0ff */
[----:B------:R-:W3:Y:S01]  /*4dd20*/  LDL R6, [R1+0x18c4] ;  /* 0x0018c40001067983 */ /* 0x000ee20000100800 */
[----:B-----5:R-:W-:-:S05]  /*4dd30*/  IADD3.X R15, R12, UR9, RZ, P0, !PT ;  /* 0x000000090c0f7c10 */ /* 0x020fca00087fe4ff */
[----:B------:R-:W5:Y:S01]  /*4dd40*/  LDG.E.U8 R14, desc[UR10][R14.64] ;  /* 0x0000000a0e0e7981 */ /* 0x000f62000c1e1100 */
[----:B--2---:R-:W-:-:S04]  /*4dd50*/  IADD3 R20, P0, R9, UR5, RZ ;  /* 0x0000000509147c10 */ /* 0x004fc8000ff1e0ff */
[----:B----4-:R-:W-:Y:S02]  /*4dd60*/  IADD3.X R21, R8, UR9, RZ, P0, !PT ;  /* 0x0000000908157c10 */ /* 0x010fe400087fe4ff */
[----:B-1----:R-:W-:-:S03]  /*4dd70*/  IADD3 R4, P0, R22, UR5, RZ ;  /* 0x0000000516047c10 */ /* 0x002fc6000ff1e0ff */
[----:B------:R-:W2:Y:S01]  /*4dd80*/  LDG.E.U8 R12, desc[UR10][R20.64] ;  /* 0x0000000a140c7981 */ /* 0x000ea2000c1e1100 */
[----:B------:R-:W-:-:S05]  /*4dd90*/  IADD3.X R5, R7, UR9, RZ, P0, !PT ;  /* 0x0000000907057c10 */ /* 0x000fca00087fe4ff */
[----:B------:R0:W4:Y:S04]  /*4dda0*/  LDG.E.U8 R7, desc[UR10][R4.64] ;  /* 0x0000000a04077981 */ /* 0x000128000c1e1100 */
[----:B------:R1:W-:Y:S04]  /*4ddb0*/  STL [R1+0x68], R28 ;  /* 0x0000681c01007387 */ /* 0x0003e80000100800 */
[----:B------:R-:W5:Y:S01]  /*4ddc0*/  LDL R9, [R1+0x18e0] ;  /* 0x0018e00001097983 */ /* 0x000f620000100800 */
[----:B0-----:R-:W-:-:S03]  /*4ddd0*/  IADD3 R4, P0, R19, UR5, RZ ;  /* 0x0000000513047c10 */ /* 0x001fc6000ff1e0ff */
[----:B------:R-:W5:Y:S01]  /*4dde0*/  LDL R8, [R1+0x18dc] ;  /* 0x0018dc0001087983 */ /* 0x000f620000100800 */
[----:B------:R-:W-:-:S03]  /*4ddf0*/  IADD3.X R5, R18, UR9, RZ, P0, !PT ;  /* 0x0000000912057c10 */ /* 0x000fc600087fe4ff */
[----:B------:R0:W-:Y:S04]  /*4de00*/  STL [R1+0x64], R27 ;  /* 0x0000641b01007387 */ /* 0x0001e80000100800 */
[----:B-1----:R1:W5:Y:S02]  /*4de10*/  LDG.E.U8 R28, desc[UR10][R4.64] ;  /* 0x0000000a041c7981 */ /* 0x002364000c1e1100 */
[----:B-1----:R-:W-:-:S04]  /*4de20*/  IADD3 R4, P0, R17, UR5, RZ ;  /* 0x0000000511047c10 */ /* 0x002fc8000ff1e0ff */
[----:B---3--:R-:W-:-:S05]  /*4de30*/  IADD3.X R5, R6, UR9, RZ, P0, !PT ;  /* 0x0000000906057c10 */ /* 0x008fca00087fe4ff */
[----:B0-----:R0:W3:Y:S04]  /*4de40*/  LDG.E.U8 R27, desc[UR10][R4.64] ;  /* 0x0000000a041b7981 */ /* 0x0010e8000c1e1100 */
[----:B--2---:R-:W-:Y:S04]  /*4de50*/  STL [R1+0x2d24], R12 ;  /* 0x002d240c01007387 */ /* 0x004fe80000100800 */
[----:B------:R-:W-:Y:S04]  /*4de60*/  STL [R1+0x60], R26 ;  /* 0x0000601a01007387 */ /* 0x000fe80000100800 */
[----:B----4-:R1:W-:Y:S04]  /*4de70*/  STL [R1+0x2ce4], R7 ;  /* 0x002ce40701007387 */ /* 0x0103e80000100800 */
[----:B-1----:R-:W2:Y:S04]  /*4de80*/  LDL R7, [R1+0x18e8] ;  /* 0x0018e80001077983 */ /* 0x002ea80000100800 */
[----:B------:R-:W-:Y:S04]  /*4de90*/  STL [R1+0x5c], R25 ;  /* 0x00005c1901007387 */ /* 0x000fe80000100800 */
[----:B------:R-:W4:Y:S01]  /*4dea0*/  LDL R6, [R1+0x18e4] ;  /* 0x0018e40001067983 */ /* 0x000f220000100800 */
[----:B0-----:R-:W-:-:S04]  /*4deb0*/  IADD3 R4, P0, R16, UR5, RZ ;  /* 0x0000000510047c10 */ /* 0x001fc8000ff1e0ff */
[----:B------:R-:W-:Y:S01]  /*4dec0*/  IADD3.X R5, R13, UR9, RZ, P0, !PT ;  /* 0x000000090d057c10 */ /* 0x000fe200087fe4ff */
[----:B------:R-:W-:Y:S04]  /*4ded0*/  STL [R1+0x58], R23 ;  /* 0x0000581701007387 */ /* 0x000fe80000100800 */
[----:B------:R-:W3:Y:S04]  /*4dee0*/  LDL R12, [R1+0x18f0] ;  /* 0x0018f000010c7983 */ /* 0x000ee80000100800 */
[----:B------:R0:W3:Y:S02]  /*4def0*/  LDG.E.U8 R19, desc[UR10][R4.64] ;  /* 0x0000000a04137981 */ /* 0x0000e4000c1e1100 */
[----:B0-----:R-:W-:-:S02]  /*4df00*/  IADD3 R4, P0, R11, UR5, RZ ;  /* 0x000000050b047c10 */ /* 0x001fc4000ff1e0ff */
[----:B------:R-:W3:Y:S04]  /*4df10*/  LDL R11, [R1+0x18ec] ;  /* 0x0018ec00010b7983 */ /* 0x000ee80000100800 */
[----:B-----5:R0:W-:Y:S01]  /*4df20*/  STL [R1+0x4c], R14 ;  /* 0x00004c0e01007387 */ /* 0x0201e20000100800 */
[----:B------:R-:W-:-:S03]  /*4df30*/  IADD3.X R5, R10, UR9, RZ, P0, !PT ;  /* 0x000000090a057c10 */ /* 0x000fc600087fe4ff */
[----:B------:R-:W5:Y:S04]  /*4df40*/  LDL R18, [R1+0x1930] ;  /* 0x0019300001127983 */ /* 0x000f680000100800 */
[----:B------:R-:W5:Y:S04]  /*4df50*/  LDL R10, [R1+0x192c] ;  /* 0x00192c00010a7983 */ /* 0x000f680000100800 */
[----:B------:R-:W5:Y:S01]  /*4df60*/  LDL R17, [R1+0x1970] ;  /* 0x0019700001117983 */ /* 0x000f620000100800 */
[----:B0-----:R-:W-:-:S03]  /*4df70*/  IADD3 R14, P0, R9, UR5, RZ ;  /* 0x00000005090e7c10 */ /* 0x001fc6000ff1e0ff */
[----:B------:R-:W5:Y:S01]  /*4df80*/  LDL R9, [R1+0x196c] ;  /* 0x00196c0001097983 */ /* 0x000f620000100800 */
[----:B------:R-:W-:-:S03]  /*4df90*/  IADD3.X R15, R8, UR9, RZ, P0, !PT ;  /* 0x00000009080f7c10 */ /* 0x000fc600087fe4ff */
[----:B------:R-:W5:Y:S04]  /*4dfa0*/  LDL R8, [R1+0x18f8] ;  /* 0x0018f80001087983 */ /* 0x000f680000100800 */
[----:B------:R5:W5:Y:S04]  /*4dfb0*/  LDG.E.U8 R26, desc[UR10][R4.64] ;  /* 0x0000000a041a7981 */ /* 0x000b68000c1e1100 */
[----:B------:R-:W5:Y:S04]  /*4dfc0*/  LDG.E.U8 R25, desc[UR10][R14.64] ;  /* 0x0000000a0e197981 */ /* 0x000f68000c1e1100 */
[----:B------:R-:W5:Y:S04]  /*4dfd0*/  LDL R16, [R1+0x1900] ;  /* 0x0019000001107983 */ /* 0x000f680000100800 */
[----:B------:R-:W5:Y:S01]  /*4dfe0*/  LDL R13, [R1+0x1908] ;  /* 0x00190800010d7983 */ /* 0x000f620000100800 */
[----:B--2---:R-:W-:-:S03]  /*4dff0*/  IADD3 R20, P0, R7, UR5, RZ ;  /* 0x0000000507147c10 */ /* 0x004fc6000ff1e0ff */
[----:B------:R-:W2:Y:S01]  /*4e000*/  LDL R7, [R1+0x18fc] ;  /* 0x0018fc0001077983 */ /* 0x000ea20000100800 */
[----:B----4-:R-:W-:-:S03]  /*4e010*/  IADD3.X R21, R6, UR9, RZ, P0, !PT ;  /* 0x0000000906157c10 */ /* 0x010fc600087fe4ff */
[----:B------:R-:W4:Y:S04]  /*4e020*/  LDL R6, [R1+0x18f4] ;  /* 0x0018f40001067983 */ /* 0x000f280000100800 */
[----:B------:R-:W2:Y:S01]  /*4e030*/  LDG.E.U8 R20, desc[UR10][R20.64] ;  /* 0x0000000a14147981 */ /* 0x000ea2000c1e1100 */
[----:B---3--:R-:W-:-:S03]  /*4e040*/  IADD3 R22, P0, R12, UR5, RZ ;  /* 0x000000050c167c10 */ /* 0x008fc6000ff1e0ff */
[----:B------:R-:W3:Y:S01]  /*4e050*/  LDL R12, [R1+0x1904] ;  /* 0x00190400010c7983 */ /* 0x000ee20000100800 */
[----:B------:R-:W-:-:S05]  /*4e060*/  IADD3.X R23, R11, UR9, RZ, P0, !PT ;  /* 0x000000090b177c10 */ /* 0x000fca00087fe4ff */
[----:B------:R-:W2:Y:S01]  /*4e070*/  LDG.E.U8 R11, desc[UR10][R22.64] ;  /* 0x0000000a160b7981 */ /* 0x000ea2000c1e1100 */
[----:B-----5:R-:W-:-:S04]  /*4e080*/  IADD3 R4, P0, R18, UR5, RZ ;  /* 0x0000000512047c10 */ /* 0x020fc8000ff1e0ff */
[----:B------:R-:W-:-:S05]  /*4e090*/  IADD3.X R5, R10, UR9, RZ, P0, !PT ;  /* 0x000000090a057c10 */ /* 0x000fca00087fe4ff */
[----:B------:R0:W5:Y:S02]  /*4e0a0*/  LDG.E.U8 R10, desc[UR10][R4.64] ;  /* 0x0000000a040a7981 */ /* 0x000164000c1e1100 */
[----:B0-----:R-:W-:-:S04]  /*4e0b0*/  IADD3 R4, P0, R17, UR5, RZ ;  /* 0x0000000511047c10 */ /* 0x001fc8000ff1e0ff */
[----:B------:R-:W-:-:S05]  /*4e0c0*/  IADD3.X R5, R9, UR9, RZ, P0, !PT ;  /* 0x0000000909057c10 */ /* 0x000fca00087fe4ff */
[----:B------:R0:W3:Y:S02]  /*4e0d0*/  LDG.E.U8 R9, desc[UR10][R4.64] ;  /* 0x0000000a04097981 */ /* 0x0000e4000c1e1100 */
[----:B0-----:R-:W-:-:S04]  /*4e0e0*/  IADD3 R4, P0, R8, UR5, RZ ;  /* 0x0000000508047c10 */ /* 0x001fc8000ff1e0ff */
[----:B----4-:R-:W-:-:S05]  /*4e0f0*/  IADD3.X R5, R6, UR9, RZ, P0, !PT ;  /* 0x0000000906057c10 */ /* 0x010fca00087fe4ff */
[----:B------:R-:W4:Y:S04]  /*4e100*/  LDG.E.U8 R6, desc[UR10][R4.64] ;  /* 0x0000000a04067981 */ /* 0x000f28000c1e1100 */
[----:B------:R-:W-:Y:S04]  /*4e110*/  STL [R1+0x48], R28 ;  /* 0x0000481c01007387 */ /* 0x000fe80000100800 */
[----:B--2---:R0:W-:Y:S04]  /*4e120*/  STL [R1+0x2d28], R11 ;  /* 0x002d280b01007387 */ /* 0x0041e80000100800 */
[----:B------:R-:W-:Y:S04]  /*4e130*/  STL [R1+0x40], R27 ;  /* 0x0000401b01007387 */ /* 0x000fe80000100800 */
[----:B0-----:R-:W2:Y:S04]  /*4e140*/  LDL R11, [R1+0x1910] ;  /* 0x00191000010b7983 */ /* 0x001ea80000100800 */
[----:B-----5:R-:W-:Y:S04]  /*4e150*/  STL [R1+0x2d2c], R10 ;  /* 0x002d2c0a01007387 */ /* 0x020fe80000100800 */
[----:B------:R0:W-:Y:S04]  /*4e160*/  STL [R1+0x3c], R19 ;  /* 0x00003c1301007387 */ /* 0x0001e80000100800 */
[----:B------:R-:W5:Y:S04]  /*4e170*/  LDL R15, [R1+0x1938] ;  /* 0x00193800010f7983 */ /* 0x000f680000100800 */
[----:B0-----:R-:W5:Y:S04]  /*4e180*/  LDL R19, [R1+0x190c] ;  /* 0x00190c0001137983 */ /* 0x001f680000100800 */
[----:B------:R-:W-:Y:S04]  /*4e190*/  STL [R1+0x34], R26 ;  /* 0x0000341a01007387 */ /* 0x000fe80000100800 */
[----:B---3--:R-:W-:Y:S04]  /*4e1a0*/  STL [R1+0x2d30], R9 ;  /* 0x002d300901007387 */ /* 0x008fe80000100800 */
[----:B------:R-:W3:Y:S04]  /*4e1b0*/  LDL R14, [R1+0x1934] ;  /* 0x00193400010e7983 */ /* 0x000ee80000100800 */
[----:B------:R-:W3:Y:S04]  /*4e1c0*/  LDL R8, [R1+0x1978] ;  /* 0x0019780001087983 */ /* 0x000ee80000100800 */
[----:B------:R-:W-:Y:S04]  /*4e1d0*/  STL [R1+0x30], R25 ;  /* 0x0000301901007387 */ /* 0x000fe80000100800 */
[----:B----4-:R-:W-:Y:S04]  /*4e1e0*/  STL [R1+0x2ce8], R6 ;  /* 0x002ce80601007387 */ /* 0x010fe80000100800 */
[----:B------:R-:W4:Y:S01]  /*4e1f0*/  LDL R18, [R1+0x1974] ;  /* 0x0019740001127983 */ /* 0x000f220000100800 */
[----:B------:R-:W-:-:S03]  /*4e200*/  IADD3 R4, P0, R16, UR5, RZ ;  /* 0x0000000510047c10 */ /* 0x000fc6000ff1e0ff */
[----:B------:R-:W4:Y:S01]  /*4e210*/  LDL R17, [R1+0x1918] ;  /* 0x0019180001117983 */ /* 0x000f220000100800 */
[----:B------:R-:W-:-:S05]  /*4e220*/  IADD3.X R5, R7, UR9, RZ, P0, !PT ;  /* 0x0000000907057c10 */ /* 0x000fca00087fe4ff */
[----:B------:R0:W4:Y:S02]  /*4e230*/  LDG.E.U8 R21, desc[UR10][R4.64] ;  /* 0x0000000a04157981 */ /* 0x000124000c1e1100 */
[----:B0-----:R-:W-:-:S04]  /*4e240*/  IADD3 R4, P0, R13, UR5, RZ ;  /* 0x000000050d047c10 */ /* 0x001fc8000ff1e0ff */
[----:B------:R-:W-:Y:S01]  /*4e250*/  IADD3.X R5, R12, UR9, RZ, P0, !PT ;  /* 0x000000090c057c10 */ /* 0x000fe200087fe4ff */
[----:B------:R0:W-:Y:S04]  /*4e260*/  STL [R1+0x2c], R20 ;  /* 0x00002c1401007387 */ /* 0x0001e80000100800 */
[----:B------:R-:W4:Y:S04]  /*4e270*/  LDL R7, [R1+0x1914] ;  /* 0x0019140001077983 */ /* 0x000f280000100800 */
[----:B------:R-:W4:Y:S04]  /*4e280*/  LDL R16, [R1+0x1920] ;  /* 0x0019200001107983 */ /* 0x000f280000100800 */
[----:B0-----:R2:W4:Y:S04]  /*4e290*/  LDG.E.U8 R20, desc[UR10][R4.64] ;  /* 0x0000000a04147981 */ /* 0x001528000c1e1100 */
[----:B------:R-:W4:Y:S04]  /*4e2a0*/  LDL R6, [R1+0x191c] ;  /* 0x00191c0001067983 */ /* 0x000f280000100800 */
[----:B------:R-:W4:Y:S01]  /*4e2b0*/  LDL R13, [R1+0x1928] ;  /* 0x00192800010d7983 */ /* 0x000f220000100800 */
[----:B--2---:R-:W-:-:S03]  /*4e2c0*/  IADD3 R4, P0, R11, UR5, RZ ;  /* 0x000000050b047c10 */ /* 0x004fc6000ff1e0ff */
[----:B------:R-:W2:Y:S01]  /*4e2d0*/  LDL R12, [R1+0x1924] ;  /* 0x00192400010c7983 */ /* 0x000ea20000100800 */
[----:B-----5:R-:W-:-:S03]  /*4e2e0*/  IADD3.X R5, R19, UR9, RZ, P0, !PT ;  /* 0x0000000913057c10 */ /* 0x020fc600087fe4ff */
[----:B------:R-:W5:Y:S04]  /*4e2f0*/  LDL R11, [R1+0x1940] ;  /* 0x00194000010b7983 */ /* 0x000f680000100800 */
[----:B------:R0:W5:Y:S04]  /*4e300*/  LDG.E.U8 R22, desc[UR10][R4.64] ;  /* 0x0000000a04167981 */ /* 0x000168000c1e1100 */
[----:B------:R-:W5:Y:S04]  /*4e310*/  LDL R10, [R1+0x193c] ;  /* 0x00193c00010a7983 */ /* 0x000f680000100800 */
[----:B------:R-:W5:Y:S01]  /*4e320*/  LDL R9, [R1+0x1948] ;  /* 0x0019480001097983 */ /* 0x000f620000100800 */
[----:B0-----:R-:W-:-:S04]  /*4e330*/  IADD3 R4, P0, R15, UR5, RZ ;  /* 0x000000050f047c10 */ /* 0x001fc8000ff1e0ff */
[----:B---3--:R-:W-:Y:S02]  /*4e340*/  IADD3.X R5, R14, UR9, RZ, P0, !PT ;  /* 0x000000090e057c10 */ /* 0x008fe400087fe4ff */
[----:B------:R-:W-:-:S04]  /*4e350*/  IADD3 R14, P0, R8, UR5, RZ ;  /* 0x00000005080e7c10 */ /* 0x000fc8000ff1e0ff */
[----:B------:R-:W3:Y:S01]  /*4e360*/  LDG.E.U8 R5, desc[UR10][R4.64] ;  /* 0x0000000a04057981 */ /* 0x000ee2000c1e1100 */
[----:B----4-:R-:W-:-:S05]  /*4e370*/  IADD3.X R15, R18, UR9, RZ, P0, !PT ;  /* 0x00000009120f7c10 */ /* 0x010fca00087fe4ff */
[----:B------:R0:W4:Y:S02]  /*4e380*/  LDG.E.U8 R4, desc[UR10][R14.64] ;  /* 0x0000000a0e047981 */ /* 0x000124000c1e1100 */
        /* <DEDUP_REMOVED lines=8> */
[----:B----4-:R4:W-:Y:S04]  /*4e410*/  STL [R1+0x2cf0], R4 ;  /* 0x002cf00401007387 */ /* 0x0109e80000100800 */
[----:B------:R-:W3:Y:S04]  /*4e420*/  LDL R7, [R1+0x1950] ;  /* 0x0019500001077983 */ /* 0x000ee80000100800 */
[----:B------:R-:W3:Y:S04]  /*4e430*/  LDL R6, [R1+0x194c] ;  /* 0x00194c0001067983 */ /* 0x000ee80000100800 */
[----:B------:R2:W-:Y:S04]  /*4e440*/  STL [R1+0x24], R21 ;  /* 0x0000241501007387 */ /* 0x0005e80000100800 */
[----:B-1----:R-:W3:Y:S04]  /*4e450*/  LDL R5, [R1+0x1958] ;  /* 0x0019580001057983 */ /* 0x002ee80000100800 */
[----:B----4-:R-:W4:Y:S04]  /*4e460*/  LDL R4, [R1+0x1954] ;  /* 0x0019540001047983 */ /* 0x010f280000100800 */
[----:B------:R1:W-:Y:S04]  /*4e470*/  STL [R1+0x20], R20 ;  /* 0x0000201401007387 */ /* 0x0003e80000100800 */
[----:B------:R-:W4:Y:S04]  /*4e480*/  LDL R19, [R1+0x1960] ;  /* 0x0019600001137983 */ /* 0x000f280000100800 */
[----:B------:R-:W4:Y:S01]  /*4e490*/  LDL R17, [R1+0x195c] ;  /* 0x00195c0001117983 */ /* 0x000f220000100800 */
[----:B0-----:R-:W-:-:S03]  /*4e4a0*/  IADD3 R14, P0, R13, UR5, RZ ;  /* 0x000000050d0e7c10 */ /* 0x001fc6000ff1e0ff */
[----:B------:R-:W4:Y:S01]  /*4e4b0*/  LDL R18, [R1+0x1968] ;  /* 0x0019680001127983 */ /* 0x000f220000100800 */
[----:B--2---:R-:W-:-:S05]  /*4e4c0*/  IADD3.X R15, R12, UR9, RZ, P0, !PT ;  /* 0x000000090c0f7c10 */ /* 0x004fca00087fe4ff */
[----:B------:R5:W2:Y:S02]  /*4e4d0*/  LDG.E.U8 R21, desc[UR10][R14.64] ;  /* 0x0000000a0e157981 */ /* 0x000aa4000c1e1100 */
[----:B-----5:R-:W-:-:S04]  /*4e4e0*/  IADD3 R14, P0, R11, UR5, RZ ;  /* 0x000000050b0e7c10 */ /* 0x020fc8000ff1e0ff */
[----:B------:R-:W-:-:S05]  /*4e4f0*/  IADD3.X R15, R10, UR9, RZ, P0, !PT ;  /* 0x000000090a0f7c10 */ /* 0x000fca00087fe4ff */
[----:B-1----:R0:W5:Y:S02]  /*4e500*/  LDG.E.U8 R20, desc[UR10][R14.64] ;  /* 0x0000000a0e147981 */ /* 0x002164000c1e1100 */
[----:B0-----:R-:W-:Y:S02]  /*4e510*/  IADD3 R14, P0, R9, UR5, RZ ;  /* 0x00000005090e7c10 */ /* 0x001fe4000ff1e0ff */
[----:B------:R0:W-:Y:S02]  /*4e520*/  STL [R1+0x1c], R22 ;  /* 0x00001c1601007387 */ /* 0x0001e40000100800 */
[----:B---3--:R-:W-:Y:S02]  /*4e530*/  IADD3.X R15, R8, UR9, RZ, P0, !PT ;  /* 0x00000009080f7c10 */ /* 0x008fe400087fe4ff */
[----:B------:R-:W3:Y:S04]  /*4e540*/  LDL R16, [R1+0x1964] ;  /* 0x0019640001107983 */ /* 0x000ee80000100800 */
[----:B------:R-:W5:Y:S04]  /*4e550*/  LDL R13, [R1+0x1980] ;  /* 0x00198000010d7983 */ /* 0x000f680000100800 */
[----:B0-----:R0:W5:Y:S04]  /*4e560*/  LDG.E.U8 R22, desc[UR10][R14.64] ;  /* 0x0000000a0e167981 */ /* 0x001168000c1e1100 */
[----:B------:R-:W5:Y:S04]  /*4e570*/  LDL R12, [R1+0x197c] ;  /* 0x00197c00010c7983 */ /* 0x000f680000100800 */
[----:B------:R-:W5:Y:S04]  /*4e580*/  LDL R11, [R1+0x1988] ;  /* 0x00198800010b7983 */ /* 0x000f680000100800 */
[----:B------:R-:W5:Y:S04]  /*4e590*/  LDL R10, [R1+0x1984] ;  /* 0x00198400010a7983 */ /* 0x000f680000100800 */
[----:B------:R-:W5:Y:S04]  /*4e5a0*/  LDL R9, [R1+0x1990] ;  /* 0x0019900001097983 */ /* 0x000f680000100800 */
[----:B------:R-:W5:Y:S04]  /*4e5b0*/  LDL R8, [R1+0x198c] ;  /* 0x00198c0001087983 */ /* 0x000f680000100800 */
[----:B------:R1:W-:Y:S01]  /*4e5c0*/  STL [R1+0x18], R25 ;  /* 0x0000181901007387 */ /* 0x0003e20000100800 */
[----:B0-----:R-:W-:-:S03]  /*4e5d0*/  IADD3 R14, P0, R7, UR5, RZ ;  /* 0x00000005070e7c10 */ /* 0x001fc6000ff1e0ff */
[----:B------:R-:W5:Y:S01]  /*4e5e0*/  LDL R7, [R1+0x1998] ;  /* 0x0019980001077983 */ /* 0x000f620000100800 */
[----:B------:R-:W-:-:S03]  /*4e5f0*/  IADD3.X R15, R6, UR9, RZ, P0, !PT ;  /* 0x00000009060f7c10 */ /* 0x000fc600087fe4ff */
[----:B------:R-:W5:Y:S04]  /*4e600*/  LDL R6, [R1+0x1994] ;  /* 0x0019940001067983 */ /* 0x000f680000100800 */
[----:B------:R0:W5:Y:S02]  /*4e610*/  LDG.E.U8 R26, desc[UR10][R14.64] ;  /* 0x0000000a0e1a7981 */ /* 0x000164000c1e1100 */
[----:B0-----:R-:W-:-:S04]  /*4e620*/  IADD3 R14, P0, R5, UR5, RZ ;  /* 0x00000005050e7c10 */ /* 0x001fc8000ff1e0ff */
[----:B----4-:R-:W-:-:S05]  /*4e630*/  IADD3.X R15, R4, UR9, RZ, P0, !PT ;  /* 0x00000009040f7c10 */ /* 0x010fca00087fe4ff */
[----:B-1----:R0:W4:Y:S02]  /*4e640*/  LDG.E.U8 R25, desc[UR10][R14.64] ;  /* 0x0000000a0e197981 */ /* 0x002124000c1e1100 */
[----:B0-----:R-:W-:-:S04]  /*4e650*/  IADD3 R14, P0, R19, UR5, RZ ;  /* 0x00000005130e7c10 */ /* 0x001fc8000ff1e0ff */
[----:B------:R-:W-:-:S05]  /*4e660*/  IADD3.X R15, R17, UR9, RZ, P0, !PT ;  /* 0x00000009110f7c10 */ /* 0x000fca00087fe4ff */
[----:B------:R0:W4:Y:S02]  /*4e670*/  LDG.E.U8 R17, desc[UR10][R14.64] ;  /* 0x0000000a0e117981 */ /* 0x000124000c1e1100 */
[----:B0-----:R-:W-:Y:S02]  /*4e680*/  IADD3 R14, P0, R18, UR5, RZ ;  /* 0x00000005120e7c10 */ /* 0x001fe4000ff1e0ff */
[----:B------:R-:W-:Y:S04]  /*4e690*/  STL [R1+0x14], R23 ;  /* 0x0000141701007387 */ /* 0x000fe80000100800 */
[----:B------:R-:W4:Y:S04]  /*4e6a0*/  LDL R5, [R1+0x19a0] ;  /* 0x0019a00001057983 */ /* 0x000f280000100800 */
[----:B------:R-:W4:Y:S01]  /*4e6b0*/  LDL R4, [R1+0x199c] ;  /* 0x00199c0001047983 */ /* 0x000f220000100800 */
[----:B---3--:R-:W-:-:S05]  /*4e6c0*/  IADD3.X R15, R16, UR9, RZ, P0, !PT ;  /* 0x00000009100f7c10 */ /* 0x008fca00087fe4ff */
[----:B------:R5:W3:Y:S04]  /*4e6d0*/  LDG.E.U8 R18, desc[UR10][R14.64] ;  /* 0x0000000a0e127981 */ /* 0x000ae8000c1e1100 */
[----:B--2---:R-:W-:Y:S04]  /*4e6e0*/  STL [R1+0x10], R21 ;  /* 0x0000101501007387 */ /* 0x004fe80000100800 */
[----:B------:R-:W0:Y:S01]  /*4e6f0*/  LDS R21, [R3] ;  /* 0x0000000003157984 */ /* 0x000e220000000800 */
[----:B-----5:R-:W-:-:S04]  /*4e700*/  IADD3 R14, P0, R13, UR5, RZ ;  /* 0x000000050d0e7c10 */ /* 0x020fc8000ff1e0ff */
[----:B------:R-:W-:Y:S01]  /*4e710*/  IADD3.X R15, R12, UR9, RZ, P0, !PT ;  /* 0x000000090c0f7c10 */ /* 0x000fe200087fe4ff */
[----:B----4-:R-:W-:Y:S04]  /*4e720*/  STL [R1+0x2ca4], R17 ;  /* 0x002ca41101007387 */ /* 0x010fe80000100800 */
[----:B------:R1:W-:Y:S04]  /*4e730*/  STL [R1+0xc], R20 ;  /* 0x00000c1401007387 */ /* 0x0003e80000100800 */
[----:B-1----:R1:W2:Y:S02]  /*4e740*/  LDG.E.U8 R20, desc[UR10][R14.64] ;  /* 0x0000000a0e147981 */ /* 0x0022a4000c1e1100 */
[----:B-1----:R-:W-:-:S04]  /*4e750*/  IADD3 R14, P0, R11, UR5, RZ ;  /* 0x000000050b0e7c10 */ /* 0x002fc8000ff1e0ff */
[----:B------:R-:W-:-:S05]  /*4e760*/  IADD3.X R15, R10, UR9, RZ, P0, !PT ;  /* 0x000000090a0f7c10 */ /* 0x000fca00087fe4ff */
[----:B------:R1:W4:Y:S04]  /*4e770*/  LDG.E.U8 R3, desc[UR10][R14.64] ;  /* 0x0000000a0e037981 */ /* 0x000328000c1e1100 */
[----:B---3--:R-:W-:Y:S01]  /*4e780*/  STL [R1+0x2c38], R18 ;  /* 0x002c381201007387 */ /* 0x008fe20000100800 */
[----:B-1----:R-:W-:-:S04]  /*4e790*/  IADD3 R14, P0, R9, UR5, RZ ;  /* 0x00000005090e7c10 */ /* 0x002fc8000ff1e0ff */
[----:B------:R-:W-:Y:S01]  /*4e7a0*/  IADD3.X R15, R8, UR9, RZ, P0, !PT ;  /* 0x00000009080f7c10 */ /* 0x000fe200087fe4ff */
[----:B--2---:R-:W-:Y:S04]  /*4e7b0*/  STL [R1+0x2cdc], R20 ;  /* 0x002cdc1401007387 */ /* 0x004fe80000100800 */
[----:B------:R1:W-:Y:S04]  /*4e7c0*/  STL [R1+0x8], R22 ;  /* 0x0000081601007387 */ /* 0x0003e80000100800 */
[----:B-1----:R1:W2:Y:S01]  /*4e7d0*/  LDG.E.U8 R22, desc[UR10][R14.64] ;  /* 0x0000000a0e167981 */ /* 0x0022a2000c1e1100 */
[----:B------:R-:W-:-:S03]  /*4e7e0*/  FADD R23, -R24, R2 ;  /* 0x0000000218177221 */ /* 0x000fc60000000100 */
[----:B----4-:R-:W-:Y:S04]  /*4e7f0*/  STL [R1+0x2cf4], R3 ;  /* 0x002cf40301007387 */ /* 0x010fe80000100800 */
[----:B------:R-:W3:Y:S01]  /*4e800*/  LDL.LU R2, [R1+0x2d40] ;  /* 0x002d400001027983 */ /* 0x000ee20000300800 */
[----:B-1----:R-:W-:Y:S01]  /*4e810*/  FMUL R15, R23, 1.4426950216293334961 ;  /* 0x3fb8aa3b170f7820 */ /* 0x002fe20000400000 */
[----:B------:R-:W-:Y:S02]  /*4e820*/  IADD3 R14, P0, R7, UR5, RZ ;  /* 0x00000005070e7c10 */ /* 0x000fe4000ff1e0ff */
[----:B--2---:R1:W-:Y:S02]  /*4e830*/  STL [R1+0x2cd4], R22 ;  /* 0x002cd41601007387 */ /* 0x0043e40000100800 */
[----:B-1----:R1:W2:Y:S02]  /*4e840*/  MUFU.EX2 R22, R15 ;  /* 0x0000000f00167308 */ /* 0x0022a40000000800 */
[----:B-1----:R-:W-:-:S05]  /*4e850*/  IADD3.X R15, R6, UR9, RZ, P0, !PT ;  /* 0x00000009060f7c10 */ /* 0x002fca00087fe4ff */
[----:B------:R1:W4:Y:S04]  /*4e860*/  LDG.E.U8 R23, desc[UR10][R14.64] ;  /* 0x0000000a0e177981 */ /* 0x000328000c1e1100 */
[----:B------:R-:W-:Y:S04]  /*4e870*/  STL [R1+0x4], R26 ;  /* 0x0000041a01007387 */ /* 0x000fe80000100800 */
[----:B------:R-:W-:Y:S01]  /*4e880*/  STL [R1], R25 ;  /* 0x0000001901007387 */ /* 0x000fe20000100800 */
[----:B-1----:R-:W-:-:S04]  /*4e890*/  IADD3 R14, P0, R5, UR5, RZ ;  /* 0x00000005050e7c10 */ /* 0x002fc8000ff1e0ff */
[----:B------:R-:W-:-:S05]  /*4e8a0*/  IADD3.X R15, R4, UR9, RZ, P0, !PT ;  /* 0x00000009040f7c10 */ /* 0x000fca00087fe4ff */
[----:B------:R-:W5:Y:S04]  /*4e8b0*/  LDG.E.U8 R24, desc[UR10][R14.64] ;  /* 0x0000000a0e187981 */ /* 0x000f68000c1e1100 */
[----:B----4-:R1:W-:Y:S04]  /*4e8c0*/  STL [R1+0x2cc4], R23 ;  /* 0x002cc41701007387 */ /* 0x0103e80000100800 */
[----:B--2---:R-:W-:Y:S04]  /*4e8d0*/  STL [R1+0x260], R22 ;  /* 0x0002601601007387 */ /* 0x004fe80000100800 */
[----:B-1----:R-:W2:Y:S04]  /*4e8e0*/  LDL R23, [R1+0x19a4] ;  /* 0x0019a40001177983 */ /* 0x002ea80000100800 */
        /* <DEDUP_REMOVED lines=21> */
[----:B------:R-:W0:Y:S04]  /*4ea40*/  LDL.LU R14, [R1+0xa94] ;  /* 0x000a9400010e7983 */ /* 0x000e280000300800 */
[----:B------:R-:W3:Y:S04]  /*4ea50*/  LDL R15, [R1+0x19a8] ;  /* 0x0019a800010f7983 */ /* 0x000ee80000100800 */
[----:B-----5:R1:W-:Y:S02]  /*4ea60*/  STL [R1+0x2ca8], R24 ;  /* 0x002ca81801007387 */ /* 0x0203e40000100800 */
[----:B-1----:R-:W-:-:S02]  /*4ea70*/  IMAD.MOV.U32 R24, RZ, RZ, R22 ;  /* 0x000000ffff187224 */ /* 0x002fc400078e0016 */
[----:B------:R-:W1:Y:S02]  /*4ea80*/  S2R R22, SR_TID.X ;  /* 0x0000000000167919 */ /* 0x000e640000002100 */
[----:B0-----:R-:W-:-:S05]  /*4ea90*/  FFMA R14, R24, R14, R21 ;  /* 0x0000000e180e7223 */ /* 0x001fca0000000015 */
[----:B------:R3:W-:Y:S02]  /*4eaa0*/  STL [R1+0xa94], R14 ;  /* 0x000a940e01007387 */ /* 0x0007e40000100800 */
[----:B---3--:R-:W-:-:S04]  /*4eab0*/  IADD3 R14, P0, R15, UR5, RZ ;  /* 0x000000050f0e7c10 */ /* 0x008fc8000ff1e0ff */
[----:B--2---:R-:W-:-:S05]  /*4eac0*/  IADD3.X R15, R23, UR9, RZ, P0, !PT ;  /* 0x00000009170f7c10 */ /* 0x004fca00087fe4ff */
[----:B------:R0:W2:Y:S01]  /*4ead0*/  LDG.E.U8 R14, desc[UR10][R14.64] ;  /* 0x0000000a0e0e7981 */ /* 0x0000a2000c1e1100 */
[----:B-1----:R-:W-:-:S05]  /*4eae0*/  LOP3.LUT R23, R22, 0x1c, RZ, 0xc0, !PT ;  /* 0x0000001c16177812 */ /* 0x002fca00078ec0ff */
[----:B------:R-:W-:-:S05]  /*4eaf0*/  IMAD.SHL.U32 R23, R23, 0x4, RZ ;  /* 0x0000000417177824 */ /* 0x000fca00078e00ff */
[----:B0-----:R-:W0:Y:S04]  /*4eb00*/  LDS R15, [R23+UR7] ;  /* 0x00000007170f7984 */ /* 0x001e280008000800 */
[----:B--2---:R-:W-:Y:S04]  /*4eb10*/  STL [R1+0x2c3c], R14 ;  /* 0x002c3c0e01007387 */ /* 0x004fe80000100800 */
[----:B------:R-:W1:Y:S04]  /*4eb20*/  LDS R14, [R2] ;  /* 0x00000000020e7984 */ /* 0x000e680000000800 */
[----:B------:R2:W3:Y:S02]  /*4eb30*/  LDS R2, [R0] ;  /* 0x0000000000027984 */ /* 0x0004e40000000800 */
[----:B--2---:R-:W-:Y:S01]  /*4eb40*/  LOP3.LUT R0, R22, 0x7f, RZ, 0xc0, !PT ;  /* 0x0000007f16007812 */ /* 0x004fe200078ec0ff */
[----:B------:R-:W-:Y:S06]  /*4eb50*/  BAR.SYNC.DEFER_BLOCKING 0x0 ;  /* 0x0000000000007b1d */ /* 0x000fec0000010000 */
[----:B0-----:R-:W-:Y:S04]  /*4eb60*/  STL [R1+0x698], R15 ;  /* 0x0006980f01007387 */ /* 0x001fe80000100800 */
[----:B----4-:R-:W-:Y:S04]  /*4eb70*/  STS.U8 [R0+UR7], R3 ;  /* 0x0000000300007988 */ /* 0x010fe80008000007 */
[----:B------:R-:W-:Y:S04]  /*4eb80*/  STS.U8 [R0+UR7+0x400], R20 ;  /* 0x0004001400007988 */ /* 0x000fe80008000007 */
[----:B------:R-:W-:Y:S04]  /*4eb90*/  STS.U8 [R0+UR7+0x800], R18 ;  /* 0x0008001200007988 */ /* 0x000fe80008000007 */
[----:B------:R-:W-:Y:S04]  /*4eba0*/  STS.U8 [R0+UR7+0xc00], R17 ;  /* 0x000c001100007988 */ /* 0x000fe80008000007 */
[----:B------:R-:W-:Y:S04]  /*4ebb0*/  STS.U8 [R0+UR7+0x1000], R4 ;  /* 0x0010000400007988 */ /* 0x000fe80008000007 */
[----:B------:R-:W-:Y:S04]  /*4ebc0*/  STS.U8 [R0+UR7+0x1400], R5 ;  /* 0x0014000500007988 */ /* 0x000fe80008000007 */
[----:B-1----:R-:W-:Y:S04]  /*4ebd0*/  STL [R1+0x694], R14 ;  /* 0x0006940e01007387 */ /* 0x002fe80000100800 */
[----:B------:R-:W-:Y:S04]  /*4ebe0*/  STS.U8 [R0+UR7+0x1800], R6 ;  /* 0x0018000600007988 */ /* 0x000fe80008000007 */
[----:B---3--:R-:W-:Y:S04]  /*4ebf0*/  STL [R1+0x690], R2 ;  /* 0x0006900201007387 */ /* 0x008fe80000100800 */
[----:B------:R0:W-:Y:S04]  /*4ec00*/  STS.U8 [R0+UR7+0x1c00], R9 ;  /* 0x001c000900007988 */ /* 0x0001e80008000007 */
[----:B0-----:R-:W2:Y:S04]  /*4ec10*/  LDL.LU R9, [R1+0x498] ;  /* 0x0004980001097983 */ /* 0x001ea80000300800 */
[----:B--2---:R0:W-:Y:S04]  /*4ec20*/  STL [R1+0x2d34], R9 ;  /* 0x002d340901007387 */ /* 0x0041e80000100800 */
[----:B0-----:R-:W2:Y:S04]  /*4ec30*/  LDL.LU R9, [R1+0x4e8] ;  /* 0x0004e80001097983 */ /* 0x001ea80000300800 */
[----:B--2---:R0:W-:Y:S04]  /*4ec40*/  STL [R1+0x2d38], R9 ;  /* 0x002d380901007387 */ /* 0x0041e80000100800 */
[----:B0-----:R-:W2:Y:S04]  /*4ec50*/  LDL.LU R9, [R1+0x530] ;  /* 0x0005300001097983 */ /* 0x001ea80000300800 */
[----:B------:R-:W-:Y:S04]  /*4ec60*/  STS.U8 [R0+UR7+0x2000], R10 ;  /* 0x0020000a00007988 */ /* 0x000fe80008000007 */
[----:B------:R-:W-:Y:S04]  /*4ec70*/  STS.U8 [R0+UR7+0x2400], R11 ;  /* 0x0024000b00007988 */ /* 0x000fe80008000007 */
[----:B------:R-:W-:Y:S04]  /*4ec80*/  STS.U8 [R0+UR7+0x2800], R7 ;  /* 0x0028000700007988 */ /* 0x000fe80008000007 */
[----:B------:R-:W-:Y:S04]  /*4ec90*/  STS.U8 [R0+UR7+0x2c00], R12 ;  /* 0x002c000c00007988 */ /* 0x000fe80008000007 */
[----:B------:R-:W-:Y:S04]  /*4eca0*/  STS.U8 [R0+UR7+0x3000], R8 ;  /* 0x0030000800007988 */ /* 0x000fe80008000007 */
[----:B--2---:R0:W-:Y:S04]  /*4ecb0*/  STL [R1+0x2d3c], R9 ;  /* 0x002d3c0901007387 */ /* 0x0041e80000100800 */
[----:B0-----:R-:W2:Y:S04]  /*4ecc0*/  LDL.LU R9, [R1+0x550] ;  /* 0x0005500001097983 */ /* 0x001ea80000300800 */
[----:B------:R-:W3:Y:S04]  /*4ecd0*/  LDL.LU R10, [R1+0x468] ;  /* 0x00046800010a7983 */ /* 0x000ee80000300800 */
[----:B------:R-:W4:Y:S04]  /*4ece0*/  LDL.LU R11, [R1+0x438] ;  /* 0x00043800010b7983 */ /* 0x000f280000300800 */
[----:B------:R0:W-:Y:S04]  /*4ecf0*/  STS.U8 [R0+UR7+0x3400], R13 ;  /* 0x0034000d00007988 */ /* 0x0001e80008000007 */
[----:B------:R-:W5:Y:S04]  /*4ed00*/  LDL.LU R12, [R1+0x40c] ;  /* 0x00040c00010c7983 */ /* 0x000f680000300800 */
        /* <DEDUP_REMOVED lines=32> */
[----:B0-----:R-:W2:Y:S04]  /*4ef10*/  LDL.LU R9, [R1+0x2d3c] ;  /* 0x002d3c0001097983 */ /* 0x001ea80000300800 */
[----:B--2---:R0:W-:Y:S04]  /*4ef20*/  STS.U8 [R0+UR7+0x5800], R9 ;  /* 0x0058000900007988 */ /* 0x0041e80008000007 */
[----:B0-----:R-:W2:Y:S04]  /*4ef30*/  LDL.LU R9, [R1+0x2d38] ;  /* 0x002d380001097983 */ /* 0x001ea80000300800 */
[----:B--2---:R0:W-:Y:S04]  /*4ef40*/  STS.U8 [R0+UR7+0x5c00], R9 ;  /* 0x005c000900007988 */ /* 0x0041e80008000007 */
[----:B0-----:R-:W2:Y:S04]  /*4ef50*/  LDL.LU R9, [R1+0x2d34] ;  /* 0x002d340001097983 */ /* 0x001ea80000300800 */
[----:B--2---:R0:W-:Y:S04]  /*4ef60*/  STS.U8 [R0+UR7+0x6000], R9 ;  /* 0x0060000900007988 */ /* 0x0041e80008000007 */
[----:B---3--:R1:W-:Y:S04]  /*4ef70*/  STS.U8 [R0+UR7+0x6400], R10 ;  /* 0x0064000a00007988 */ /* 0x0083e80008000007 */
[----:B----4-:R2:W-:Y:S04]  /*4ef80*/  STS.U8 [R0+UR7+0x6800], R11 ;  /* 0x0068000b00007988 */ /* 0x0105e80008000007 */
[----:B0-----:R-:W3:Y:S04]  /*4ef90*/  LDL.LU R9, [R1+0x2d30] ;  /* 0x002d300001097983 */ /* 0x001ee80000300800 */
[----:B-1----:R-:W4:Y:S04]  /*4efa0*/  LDL.LU R10, [R1+0x2d2c] ;  /* 0x002d2c00010a7983 */ /* 0x002f280000300800 */
[----:B--2---:R-:W2:Y:S04]  /*4efb0*/  LDL.LU R11, [R1+0x2d28] ;  /* 0x002d2800010b7983 */ /* 0x004ea80000300800 */
[----:B-----5:R0:W-:Y:S04]  /*4efc0*/  STS.U8 [R0+UR7+0x6c00], R12 ;  /* 0x006c000c00007988 */ /* 0x0201e80008000007 */
[----:B------:R1:W-:Y:S04]  /*4efd0*/  STS.U8 [R0+UR7+0x7000], R13 ;  /* 0x0070000d00007988 */ /* 0x0003e80008000007 */
[----:B------:R5:W-:Y:S04]  /*4efe0*/  STS.U8 [R0+UR7+0x7400], R16 ;  /* 0x0074001000007988 */ /* 0x000be80008000007 */
[----:B0-----:R-:W3:Y:S04]  /*4eff0*/  LDL.LU R12, [R1+0x2d24] ;  /* 0x002d2400010c7983 */ /* 0x001ee80000300800 */
[----:B-1----:R-:W4:Y:S04]  /*4f000*/  LDL.LU R13, [R1+0x2d20] ;  /* 0x002d2000010d7983 */ /* 0x002f280000300800 */
[----:B-----5:R-:W5:Y:S04]  /*4f010*/  LDL.LU R16, [R1+0x2d1c] ;  /* 0x002d1c0001107983 */ /* 0x020f680000300800 */
[----:B------:R0:W-:Y:S04]  /*4f020*/  STS.U8 [R0+UR7+0x7800], R19 ;  /* 0x0078001300007988 */ /* 0x0001e80008000007 */
[----:B------:R1:W-:Y:S04]  /*4f030*/  STS.U8 [R0+UR7+0x7c00], R25 ;  /* 0x007c001900007988 */ /* 0x0003e80008000007 */
[----:B------:R1:W-:Y:S04]  /*4f040*/  STS.U8 [R0+UR7+0x8000], R26 ;  /* 0x0080001a00007988 */ /* 0x0003e80008000007 */
[----:B0-----:R-:W2:Y:S04]  /*4f050*/  LDL.LU R19, [R1+0x2d18] ;  /* 0x002d180001137983 */ /* 0x001ea80000300800 */
[----:B-1----:R-:W3:Y:S04]  /*4f060*/  LDL.LU R25, [R1+0x2d14] ;  /* 0x002d140001197983 */ /* 0x002ee80000300800 */
[----:B------:R-:W4:Y:S04]  /*4f070*/  LDL.LU R26, [R1+0x2d10] ;  /* 0x002d1000011a7983 */ /* 0x000f280000300800 */
[----:B------:R0:W-:Y:S04]  /*4f080*/  STS.U8 [R0+UR7+0x8400], R27 ;  /* 0x0084001b00007988 */ /* 0x0001e80008000007 */
[----:B------:R1:W-:Y:S04]  /*4f090*/  STS.U8 [R0+UR7+0x8800], R28 ;  /* 0x0088001c00007988 */ /* 0x0003e80008000007 */
[----:B------:R1:W-:Y:S04]  /*4f0a0*/  STS.U8 [R0+UR7+0x8c00], R29 ;  /* 0x008c001d00007988 */ /* 0x0003e80008000007 */
[----:B0-----:R-:W5:Y:S04]  /*4f0b0*/  LDL.LU R27, [R1+0x2d0c] ;  /* 0x002d0c00011b7983 */ /* 0x001f680000300800 */
[----:B-1----:R-:W2:Y:S04]  /*4f0c0*/  LDL.LU R28, [R1+0x2d08] ;  /* 0x002d0800011c7983 */ /* 0x002ea80000300800 */
[----:B------:R-:W3:Y:S04]  /*4f0d0*/  LDL.LU R29, [R1+0x2d04] ;  /* 0x002d0400011d7983 */ /* 0x000ee80000300800 */
        /* <DEDUP_REMOVED lines=15> */
[----:B0-----:R-:W4:Y:S04]  /*4f1d0*/  LDL.LU R3, [R1+0x58c] ;  /* 0x00058c0001037983 */ /* 0x001f280000300800 */
[----:B------:R0:W-:Y:S04]  /*4f1e0*/  STS.U8 [R0+UR7+0xb000], R20 ;  /* 0x00b0001400007988 */ /* 0x0001e80008000007 */
[----:B------:R1:W-:Y:S04]  /*4f1f0*/  STS.U8 [R0+UR7+0xb400], R18 ;  /* 0x00b4001200007988 */ /* 0x0003e80008000007 */
[----:B------:R1:W-:Y:S04]  /*4f200*/  STS.U8 [R0+UR7+0xb800], R17 ;  /* 0x00b8001100007988 */ /* 0x0003e80008000007 */
[----:B------:R1:W-:Y:S04]  /*4f210*/  STS.U8 [R0+UR7+0xbc00], R4 ;  /* 0x00bc000400007988 */ /* 0x0003e80008000007 */
[----:B------:R1:W-:Y:S04]  /*4f220*/  STS.U8 [R0+UR7+0xc000], R5 ;  /* 0x00c0000500007988 */ /* 0x0003e80008000007 */
[----:B------:R1:W-:Y:S04]  /*4f230*/  STS.U8 [R0+UR7+0xc400], R6 ;  /* 0x00c4000600007988 */ /* 0x0003e80008000007 */
[----:B------:R1:W-:Y:S04]  /*4f240*/  STS.U8 [R0+UR7+0xc800], R7 ;  /* 0x00c8000700007988 */ /* 0x0003e80008000007 */
[----:B0-----:R-:W4:Y:S04]  /*4f250*/  LDL.LU R20, [R1+0x56c] ;  /* 0x00056c0001147983 */ /* 0x001f280000300800 */
[----:B------:R0:W-:Y:S04]  /*4f260*/  STS.U8 [R0+UR7+0xcc00], R8 ;  /* 0x00cc000800007988 */ /* 0x0001e80008000007 */
[----:B-1----:R-:W4:Y:S04]  /*4f270*/  LDL.LU R18, [R1+0x54c] ;  /* 0x00054c0001127983 */ /* 0x002f280000300800 */
[----:B------:R-:W4:Y:S04]  /*4f280*/  LDL.LU R17, [R1+0x52c] ;  /* 0x00052c0001117983 */ /* 0x000f280000300800 */
[----:B------:R-:W4:Y:S04]  /*4f290*/  LDL.LU R4, [R1+0x4e0] ;  /* 0x0004e00001047983 */ /* 0x000f280000300800 */
[----:B------:R-:W4:Y:S04]  /*4f2a0*/  LDL.LU R5, [R1+0x494] ;  /* 0x0004940001057983 */ /* 0x000f280000300800 */
[----:B------:R-:W4:Y:S04]  /*4f2b0*/  LDL.LU R6, [R1+0x464] ;  /* 0x0004640001067983 */ /* 0x000f280000300800 */
[----:B------:R-:W4:Y:S04]  /*4f2c0*/  LDL.LU R7, [R1+0x434] ;  /* 0x0004340001077983 */ /* 0x000f280000300800 */
[----:B0-----:R-:W4:Y:S04]  /*4f2d0*/  LDL.LU R8, [R1+0x408] ;  /* 0x0004080001087983 */ /* 0x001f280000300800 */
[----:B---3--:R0:W-:Y:S04]  /*4f2e0*/  STS.U8 [R0+UR7+0xd000], R29 ;  /* 0x00d0001d00007988 */ /* 0x0081e80008000007 */
[----:B--2---:R1:W-:Y:S04]  /*4f2f0*/  STS.U8 [R0+UR7+0xd400], R28 ;  /* 0x00d4001c00007988 */ /* 0x0043e80008000007 */
[----:B-----5:R2:W-:Y:S04]  /*4f300*/  STS.U8 [R0+UR7+0xd800], R27 ;  /* 0x00d8001b00007988 */ /* 0x0205e80008000007 */
[----:B----4-:R3:W-:Y:S04]  /*4f310*/  STS.U8 [R0+UR7+0xdc00], R26 ;  /* 0x00dc001a00007988 */ /* 0x0107e80008000007 */
[----:B------:R4:W-:Y:S04]  /*4f320*/  STS.U8 [R0+UR7+0xe000], R25 ;  /* 0x00e0001900007988 */ /* 0x0009e80008000007 */
[----:B------:R5:W-:Y:S04]  /*4f330*/  STS.U8 [R0+UR7+0xe400], R19 ;  /* 0x00e4001300007988 */ /* 0x000be80008000007 */
[----:B0-----:R-:W5:Y:S04]  /*4f340*/  LDL.LU R29, [R1+0x6bc] ;  /* 0x0006bc00011d7983 */ /* 0x001f680000300800 */
[----:B------:R0:W-:Y:S04]  /*4f350*/  STS.U8 [R0+UR7+0xe800], R16 ;  /* 0x00e8001000007988 */ /* 0x0001e80008000007 */
[----:B-1----:R-:W5:Y:S04]  /*4f360*/  LDL.LU R28, [R1+0x6dc] ;  /* 0x0006dc00011c7983 */ /* 0x002f680000300800 */
[----:B------:R1:W-:Y:S04]  /*4f370*/  STS.U8 [R0+UR7+0xec00], R13 ;  /* 0x00ec000d00007988 */ /* 0x0003e80008000007 */
[----:B--2---:R-:W2:Y:S04]  /*4f380*/  LDL.LU R27, [R1+0x6fc] ;  /* 0x0006fc00011b7983 */ /* 0x004ea80000300800 */
[----:B------:R-:W-:Y:S04]  /*4f390*/  STS.U8 [R0+UR7+0xf000], R12 ;  /* 0x00f0000c00007988 */ /* 0x000fe80008000007 */
[----:B---3--:R-:W3:Y:S04]  /*4f3a0*/  LDL.LU R26, [R1+0x71c] ;  /* 0x00071c00011a7983 */ /* 0x008ee80000300800 */
[----:B------:R-:W-:Y:S04]  /*4f3b0*/  STS.U8 [R0+UR7+0xf400], R11 ;  /* 0x00f4000b00007988 */ /* 0x000fe80008000007 */
[----:B----4-:R-:W4:Y:S04]  /*4f3c0*/  LDL.LU R25, [R1+0x73c] ;  /* 0x00073c0001197983 */ /* 0x010f280000300800 */
[----:B------:R-:W-:Y:S04]  /*4f3d0*/  STS.U8 [R0+UR7+0xf800], R10 ;  /* 0x00f8000a00007988 */ /* 0x000fe80008000007 */
[----:B-----5:R-:W5:Y:S04]  /*4f3e0*/  LDL.LU R19, [R1+0x75c] ;  /* 0x00075c0001137983 */ /* 0x020f680000300800 */
[----:B------:R1:W-:Y:S04]  /*4f3f0*/  STS.U8 [R0+UR7+0xfc00], R9 ;  /* 0x00fc000900007988 */ /* 0x0003e80008000007 */
[----:B0-----:R-:W2:Y:S04]  /*4f400*/  LDL.LU R16, [R1+0x77c] ;  /* 0x00077c0001107983 */ /* 0x001ea80000300800 */
[----:B-1----:R-:W3:Y:S01]  /*4f410*/  LDL.LU R13, [R1+0x7bc] ;  /* 0x0007bc00010d7983 */ /* 0x002ee20000300800 */
[----:B------:R-:W-:-:S03]  /*4f420*/  LOP3.LUT R0, R0, 0x10, RZ, 0x3c, !PT ;  /* 0x0000001000007812 */ /* 0x000fc600078e3cff */
[----:B------:R-:W4:Y:S04]  /*4f430*/  LDL.LU R12, [R1+0x9bc] ;  /* 0x0009bc00010c7983 */ /* 0x000f280000300800 */
[----:B------:R-:W5:Y:S04]  /*4f440*/  LDL.LU R11, [R1+0x9dc] ;  /* 0x0009dc00010b7983 */ /* 0x000f680000300800 */
[----:B------:R-:W2:Y:S04]  /*4f450*/  LDL.LU R10, [R1+0x9fc] ;  /* 0x0009fc00010a7983 */ /* 0x000ea80000300800 */
[----:B------:R-:W3:Y:S04]  /*4f460*/  LDL.LU R9, [R1+0xa1c] ;  /* 0x000a1c0001097983 */ /* 0x000ee80000300800 */
[----:B------:R0:W-:Y:S04]  /*4f470*/  STS.U8 [R0+UR7+0x4c80], R3 ;  /* 0x004c800300007988 */ /* 0x0001e80008000007 */
[----:B0-----:R-:W4:Y:S04]  /*4f480*/  LDL.LU R3, [R1+0x388] ;  /* 0x0003880001037983 */ /* 0x001f280000300800 */
[----:B----4-:R0:W-:Y:S04]  /*4f490*/  STL [R1+0x2cf8], R3 ;  /* 0x002cf80301007387 */ /* 0x0101e80000100800 */
[----:B0-----:R-:W4:Y:S04]  /*4f4a0*/  LDL.LU R3, [R1+0x3a8] ;  /* 0x0003a80001037983 */ /* 0x001f280000300800 */
[----:B----4-:R0:W-:Y:S04]  /*4f4b0*/  STL [R1+0x2cfc], R3 ;  /* 0x002cfc0301007387 */ /* 0x0101e80000100800 */
[----:B0-----:R-:W4:Y:S04]  /*4f4c0*/  LDL.LU R3, [R1+0x3c8] ;  /* 0x0003c80001037983 */ /* 0x001f280000300800 */
[----:B------:R-:W-:Y:S04]  /*4f4d0*/  STS.U8 [R0+UR7+0x5c80], R4 ;  /* 0x005c800400007988 */ /* 0x000fe80008000007 */
[----:B------:R-:W-:Y:S04]  /*4f4e0*/  STS.U8 [R0+UR7+0x6080], R5 ;  /* 0x0060800500007988 */ /* 0x000fe80008000007 */
[----:B------:R-:W-:Y:S04]  /*4f4f0*/  STS.U8 [R0+UR7+0x6480], R6 ;  /* 0x0064800600007988 */ /* 0x000fe80008000007 */
[----:B------:R-:W-:Y:S04]  /*4f500*/  STS.U8 [R0+UR7+0x6880], R7 ;  /* 0x0068800700007988 */ /* 0x000fe80008000007 */
[----:B------:R-:W-:Y:S04]  /*4f510*/  STS.U8 [R0+UR7+0x6c80], R8 ;  /* 0x006c800800007988 */ /* 0x000fe80008000007 */
[----:B----4-:R0:W-:Y:S04]  /*4f520*/  STL [R1+0x2d00], R3 ;  /* 0x002d000301007387 */ /* 0x0101e80000100800 */
[----:B0-----:R-:W4:Y:S04]  /*4f530*/  LDL.LU R3, [R1+0x3e8] ;  /* 0x0003e80001037983 */ /* 0x001f280000300800 */
[----:B------:R-:W4:Y:S04]  /*4f540*/  LDL.LU R4, [R1+0x36c] ;  /* 0x00036c0001047983 */ /* 0x000f280000300800 */
[----:B------:R-:W4:Y:S04]  /*4f550*/  LDL.LU R5, [R1+0x34c] ;  /* 0x00034c0001057983 */ /* 0x000f280000300800 */
[----:B------:R-:W4:Y:S04]  /*4f560*/  LDL.LU R6, [R1+0x32c] ;  /* 0x00032c0001067983 */ /* 0x000f280000300800 */
[----:B------:R-:W4:Y:S04]  /*4f570*/  LDL.LU R7, [R1+0x30c] ;  /* 0x00030c0001077983 */ /* 0x000f280000300800 */
[----:B---3--:R0:W-:Y:S04]  /*4f580*/  STS.U8 [R0+UR7+0x80], R9 ;  /* 0x0000800900007988 */ /* 0x0081e80008000007 */
[----:B------:R-:W3:Y:S04]  /*4f590*/  LDL.LU R8, [R1+0x2ec] ;  /* 0x0002ec0001087983 */ /* 0x000ee80000300800 */
[----:B--2---:R1:W-:Y:S04]  /*4f5a0*/  STS.U8 [R0+UR7+0x480], R10 ;  /* 0x0004800a00007988 */ /* 0x0043e80008000007 */
[----:B0-----:R-:W2:Y:S04]  /*4f5b0*/  LDL.LU R9, [R1+0x2d0] ;  /* 0x0002d00001097983 */ /* 0x001ea80000300800 */
        /* <DEDUP_REMOVED lines=21> */
[----:B-1----:R-:W2:Y:S04]  /*4f710*/  LDL.LU R29, [R1+0x178] ;  /* 0x00017800011d7983 */ /* 0x002ea80000300800 */
        /* <DEDUP_REMOVED lines=19> */
[----:B----4-:R0:W-:Y:S04]  /*4f850*/  STS.U8 [R0+UR7+0x7080], R3 ;  /* 0x0070800300007988 */ /* 0x0101e80008000007 */
[----:B0-----:R-:W4:Y:S04]  /*4f860*/  LDL.LU R3, [R1+0x2d00] ;  /* 0x002d000001037983 */ /* 0x001f280000300800 */
[----:B----4-:R0:W-:Y:S04]  /*4f870*/  STS.U8 [R0+UR7+0x7480], R3 ;  /* 0x0074800300007988 */ /* 0x0101e80008000007 */
[----:B0-----:R-:W4:Y:S04]  /*4f880*/  LDL.LU R3, [R1+0x2cfc] ;  /* 0x002cfc0001037983 */ /* 0x001f280000300800 */
[----:B----4-:R0:W-:Y:S04]  /*4f890*/  STS.U8 [R0+UR7+0x7880], R3 ;  /* 0x0078800300007988 */ /* 0x0101e80008000007 */
[----:B0-----:R-:W4:Y:S04]  /*4f8a0*/  LDL.LU R3, [R1+0x2cf8] ;  /* 0x002cf80001037983 */ /* 0x001f280000300800 */
[----:B------:R-:W-:Y:S04]  /*4f8b0*/  STS.U8 [R0+UR7+0x8080], R4 ;  /* 0x0080800400007988 */ /* 0x000fe80008000007 */
[----:B------:R-:W-:Y:S04]  /*4f8c0*/  STS.U8 [R0+UR7+0x8480], R5 ;  /* 0x0084800500007988 */ /* 0x000fe80008000007 */
[----:B------:R-:W-:Y:S04]  /*4f8d0*/  STS.U8 [R0+UR7+0x8880], R6 ;  /* 0x0088800600007988 */ /* 0x000fe80008000007 */
[----:B------:R-:W-:Y:S04]  /*4f8e0*/  STS.U8 [R0+UR7+0x8c80], R7 ;  /* 0x008c800700007988 */ /* 0x000fe80008000007 */
[----:B---3--:R-:W-:Y:S04]  /*4f8f0*/  STS.U8 [R0+UR7+0x9080], R8 ;  /* 0x0090800800007988 */ /* 0x008fe80008000007 */
[----:B--2---:R-:W-:Y:S04]  /*4f900*/  STS.U8 [R0+UR7+0xd080], R21 ;  /* 0x00d0801500007988 */ /* 0x004fe80008000007 */
[----:B-----5:R-:W-:Y:S04]  /*4f910*/  STS.U8 [R0+UR7+0xe880], R17 ;  /* 0x00e8801100007988 */ /* 0x020fe80008000007 */
[----:B------:R-:W-:Y:S04]  /*4f920*/  STS.U8 [R0+UR7+0xd480], R24 ;  /* 0x00d4801800007988 */ /* 0x000fe80008000007 */
[----:B------:R-:W-:Y:S04]  /*4f930*/  STS.U8 [R0+UR7+0xd880], R23 ;  /* 0x00d8801700007988 */ /* 0x000fe80008000007 */
[----:B----4-:R0:W-:Y:S04]  /*4f940*/  STS.U8 [R0+UR7+0x7c80], R3 ;  /* 0x007c800300007988 */ /* 0x0101e80008000007 */
[----:B0-----:R-:W2:Y:S04]  /*4f950*/  LDL.LU R3, [R1+0x2cf4] ;  /* 0x002cf40001037983 */ /* 0x001ea80000300800 */
[----:B------:R-:W3:Y:S04]  /*4f960*/  LDL.LU R4, [R1+0x2cf0] ;  /* 0x002cf00001047983 */ /* 0x000ee80000300800 */
[----:B------:R-:W4:Y:S04]  /*4f970*/  LDL.LU R5, [R1+0x2cec] ;  /* 0x002cec0001057983 */ /* 0x000f280000300800 */
[----:B------:R-:W5:Y:S04]  /*4f980*/  LDL.LU R6, [R1+0x2ce8] ;  /* 0x002ce80001067983 */ /* 0x000f680000300800 */
[----:B------:R-:W2:Y:S04]  /*4f990*/  LDL.LU R7, [R1+0x2ce4] ;  /* 0x002ce40001077983 */ /* 0x000ea80000300800 */
[----:B------:R-:W2:Y:S04]  /*4f9a0*/  LDL.LU R8, [R1+0x2ce0] ;  /* 0x002ce00001087983 */ /* 0x000ea80000300800 */
[----:B------:R-:W2:Y:S04]  /*4f9b0*/  LDL.LU R21, [R1+0x528] ;  /* 0x0005280001157983 */ /* 0x000ea80000300800 */
[----:B------:R-:W2:Y:S04]  /*4f9c0*/  LDL.LU R17, [R1+0x524] ;  /* 0x0005240001117983 */ /* 0x000ea80000300800 */
[----:B------:R-:W2:Y:S04]  /*4f9d0*/  LDL.LU R24, [R1+0x520] ;  /* 0x0005200001187983 */ /* 0x000ea80000300800 */
[----:B------:R-:W2:Y:S04]  /*4f9e0*/  LDL.LU R23, [R1+0x51c] ;  /* 0x00051c0001177983 */ /* 0x000ea80000300800 */
[----:B------:R0:W-:Y:S02]  /*4f9f0*/  STS.U8 [R0+UR7+0xc080], R29 ;  /* 0x00c0801d00007988 */ /* 0x0001e40008000007 */
[----:B0-----:R-:W0:Y:S02]  /*4fa00*/  S2R R29, SR_TID.X ;  /* 0x00000000001d7919 */ /* 0x001e240000002100 */
[----:B------:R0:W-:Y:S04]  /*4fa10*/  STS.U8 [R0+UR7+0x9480], R9 ;  /* 0x0094800900007988 */ /* 0x0001e80008000007 */
[----:B------:R1:W-:Y:S04]  /*4fa20*/  STS.U8 [R0+UR7+0xbc80], R28 ;  /* 0x00bc801c00007988 */ /* 0x0003e80008000007 */
[----:B------:R-:W-:Y:S04]  /*4fa30*/  STS.U8 [R0+UR7+0x9880], R10 ;  /* 0x0098800a00007988 */ /* 0x000fe80008000007 */
[----:B------:R1:W-:Y:S04]  /*4fa40*/  STS.U8 [R0+UR7+0x9c80], R11 ;  /* 0x009c800b00007988 */ /* 0x0003e80008000007 */
[----:B------:R-:W-:Y:S04]  /*4fa50*/  STS.U8 [R0+UR7+0xa080], R12 ;  /* 0x00a0800c00007988 */ /* 0x000fe80008000007 */
[----:B------:R-:W-:Y:S04]  /*4fa60*/  STS.U8 [R0+UR7+0xa480], R13 ;  /* 0x00a4800d00007988 */ /* 0x000fe80008000007 */
[----:B------:R-:W-:Y:S01]  /*4fa70*/  STS.U8 [R0+UR7+0xa880], R16 ;  /* 0x00a8801000007988 */ /* 0x000fe20008000007 */
[----:B0-----:R-:W-:-:S03]  /*4fa80*/  LOP3.LUT R9, R29, 0x60, RZ, 0xc0, !PT ;  /* 0x000000601d097812 */ /* 0x001fc600078ec0ff */
[----:B------:R-:W-:Y:S01]  /*4fa90*/  STS.U8 [R0+UR7+0xac80], R19 ;  /* 0x00ac801300007988 */ /* 0x000fe20008000007 */
[C---:B-1----:R-:W-:Y:S02]  /*4faa0*/  LOP3.LUT R28, R29.reuse, 0xf, RZ, 0xc0, !PT ;  /* 0x0000000f1d1c7812 */ /* 0x042fe400078ec0ff */
[----:B------:R-:W-:Y:S01]  /*4fab0*/  LOP3.LUT R11, R29, 0x10, RZ, 0xc0, !PT ;  /* 0x000000101d0b7812 */ /* 0x000fe200078ec0ff */
[----:B------:R-:W-:Y:S04]  /*4fac0*/  STS.U8 [R0+UR7+0xb080], R25 ;  /* 0x00b0801900007988 */ /* 0x000fe80008000007 */
[----:B------:R-:W-:Y:S04]  /*4fad0*/  STS.U8 [R0+UR7+0xb480], R26 ;  /* 0x00b4801a00007988 */ /* 0x000fe80008000007 */
[----:B------:R-:W-:Y:S04]  /*4fae0*/  STS.U8 [R0+UR7+0xb880], R27 ;  /* 0x00b8801b00007988 */ /* 0x000fe80008000007 */
[----:B------:R0:W-:Y:S04]  /*4faf0*/  STS.U8 [R0+UR7+0xc480], R2 ;  /* 0x00c4800200007988 */ /* 0x0001e80008000007 */
[----:B------:R-:W-:Y:S04]  /*4fb00*/  STS.U8 [R0+UR7+0xc880], R14 ;  /* 0x00c8800e00007988 */ /* 0x000fe80008000007 */
[----:B------:R-:W-:Y:S01]  /*4fb10*/  STS.U8 [R0+UR7+0xcc80], R15 ;  /* 0x00cc800f00007988 */ /* 0x000fe20008000007 */
[----:B0-----:R-:W-:-:S03]  /*4fb20*/  SHF.R.U32.HI R2, RZ, 0x1, R9 ;  /* 0x00000001ff027819 */ /* 0x001fc60000011609 */
[----:B------:R-:W-:Y:S04]  /*4fb30*/  STS.U8 [R0+UR7+0xdc80], R22 ;  /* 0x00dc801600007988 */ /* 0x000fe80008000007 */
[----:B------:R0:W-:Y:S04]  /*4fb40*/  STS.U8 [R0+UR7+0xe080], R20 ;  /* 0x00e0801400007988 */ /* 0x0001e80008000007 */
[----:B------:R1:W-:Y:S01]  /*4fb50*/  STS.U8 [R0+UR7+0xe480], R18 ;  /* 0x00e4801200007988 */ /* 0x0003e20008000007 */
[----:B------:R-:W-:-:S03]  /*4fb60*/  IMAD R2, R11, 0x4, R2 ;  /* 0x000000040b027824 */ /* 0x000fc600078e0202 */
[----:B------:R-:W2:Y:S04]  /*4fb70*/  LDL.LU R10, [R1+0x508] ;  /* 0x00050800010a7983 */ /* 0x000ea80000300800 */
[----:B0-----:R-:W2:Y:S04]  /*4fb80*/  LDL.LU R20, [R1+0x500] ;  /* 0x0005000001147983 */ /* 0x001ea80000300800 */
[----:B-1----:R-:W2:Y:S04]  /*4fb90*/  LDL.LU R18, [R1+0x4f4] ;  /* 0x0004f40001127983 */ /* 0x002ea80000300800 */
[----:B------:R-:W2:Y:S04]  /*4fba0*/  LDL.LU R22, [R1+0x4d0] ;  /* 0x0004d00001167983 */ /* 0x000ea80000300800 */
[----:B---3--:R0:W-:Y:S04]  /*4fbb0*/  STS.U8 [R0+UR7+0xfc80], R4 ;  /* 0x00fc800400007988 */ /* 0x0081e80008000007 */
[----:B----4-:R1:W-:Y:S01]  /*4fbc0*/  STS.U8 [R0+UR7+0xf880], R5 ;  /* 0x00f8800500007988 */ /* 0x0103e20008000007 */
[----:B0-----:R-:W-:-:S03]  /*4fbd0*/  LOP3.LUT R4, R29, 0x7, RZ, 0xc0, !PT ;  /* 0x000000071d047812 */ /* 0x001fc600078ec0ff */
[----:B-----5:R0:W-:Y:S01]  /*4fbe0*/  STS.U8 [R0+UR7+0xf480], R6 ;  /* 0x00f4800600007988 */ /* 0x0201e20008000007 */
[----:B-1----:R-:W-:-:S03]  /*4fbf0*/  LOP3.LUT R5, R29, 0x3, RZ, 0xc0, !PT ;  /* 0x000000031d057812 */ /* 0x002fc600078ec0ff */
[----:B--2---:R-:W-:Y:S04]  /*4fc00*/  STS.U8 [R0+UR7+0xf080], R7 ;  /* 0x00f0800700007988 */ /* 0x004fe80008000007 */
[----:B------:R1:W-:Y:S01]  /*4fc10*/  STS.U8 [R0+UR7+0xec80], R8 ;  /* 0x00ec800800007988 */ /* 0x0003e20008000007 */
[----:B------:R-:W-:Y:S02]  /*4fc20*/  IMAD R5, R28, 0x8, R5 ;  /* 0x000000081c057824 */ /* 0x000fe400078e0205 */
[----:B0-----:R-:W-:Y:S02]  /*4fc30*/  IMAD.SHL.U32 R6, R29, 0x2, RZ ;  /* 0x000000021d067824 */ /* 0x001fe400078e00ff */
[----:B------:R-:W-:Y:S02]  /*4fc40*/  IMAD.SHL.U32 R5, R5, 0x20, RZ ;  /* 0x0000002005057824 */ /* 0x000fe400078e00ff */
[C---:B-1----:R-:W-:Y:S01]  /*4fc50*/  IMAD R0, R4.reuse, 0x4, R9 ;  /* 0x0000000404007824 */ /* 0x042fe200078e0209 */
[----:B------:R-:W2:Y:S01]  /*4fc60*/  LDL.LU R8, [R1+0x514] ;  /* 0x0005140001087983 */ /* 0x000ea20000300800 */
[----:B------:R-:W-:Y:S01]  /*4fc70*/  IMAD.SHL.U32 R4, R4, 0x10, RZ ;  /* 0x0000001004047824 */ /* 0x000fe200078e00ff */
[----:B------:R-:W-:-:S02]  /*4fc80*/  LOP3.LUT R2, R5, R2, RZ, 0x3c, !PT ;  /* 0x0000000205027212 */ /* 0x000fc400078e3cff */
[----:B------:R-:W3:Y:S02]  /*4fc90*/  LDL.LU R7, [R1+0x4d8] ;  /* 0x0004d80001077983 */ /* 0x000ee40000300800 */
[----:B------:R-:W-:Y:S02]  /*4fca0*/  LOP3.LUT R4, R4, 0x30, R6, 0x78, !PT ;  /* 0x0000003004047812 */ /* 0x000fe400078e7806 */
[----:B------:R-:W4:Y:S03]  /*4fcb0*/  LDL.LU R9, [R1+0x4d4] ;  /* 0x0004d40001097983 */ /* 0x000f260000300800 */
[----:B------:R-:W-:Y:S01]  /*4fcc0*/  IMAD.U32 R0, R0, 0x20, R4 ;  /* 0x0000002000007824 */ /* 0x000fe200078e0004 */
[----:B------:R-:W5:Y:S01]  /*4fcd0*/  LDL.LU R5, [R1+0x4e4] ;  /* 0x0004e40001057983 */ /* 0x000f620000300800 */
[----:B------:R-:W-:-:S03]  /*4fce0*/  F2FP.SATFINITE.E4M3.F32.PACK_AB_MERGE_C R4, R17, R21, RZ ;  /* 0x000000151104723e */ /* 0x000fc600048070ff */
[----:B------:R-:W-:Y:S04]  /*4fcf0*/  STL [R1+0x2c40], R2 ;  /* 0x002c400201007387 */ /* 0x000fe80000100800 */
[----:B------:R-:W-:Y:S04]  /*4fd00*/  STL [R1+0x2c44], R0 ;  /* 0x002c440001007387 */ /* 0x000fe80000100800 */
[----:B------:R-:W5:Y:S04]  /*4fd10*/  LDL.LU R11, [R1+0x4cc] ;  /* 0x0004cc00010b7983 */ /* 0x000f680000300800 */
[----:B------:R-:W5:Y:S04]  /*4fd20*/  LDL.LU R17, [R1+0x4c8] ;  /* 0x0004c80001117983 */ /* 0x000f680000300800 */
[----:B------:R-:W5:Y:S04]  /*4fd30*/  LDL.LU R12, [R1+0x4c4] ;  /* 0x0004c400010c7983 */ /* 0x000f680000300800 */
[----:B------:R-:W5:Y:S04]  /*4fd40*/  LDL.LU R14, [R1+0x4b8] ;  /* 0x0004b800010e7983 */ /* 0x000f680000300800 */
[----:B------:R0:W-:Y:S01]  /*4fd50*/  STL [R1+0x2c48], R4 ;  /* 0x002c480401007387 */ /* 0x0001e20000100800 */
[----:B------:R-:W-:-:S03]  /*4fd60*/  F2FP.SATFINITE.E4M3.F32.PACK_AB_MERGE_C R6, R23, R24, RZ ;  /* 0x000000181706723e */ /* 0x000fc600048070ff */
        /* <DEDUP_REMOVED lines=13> */
[----:B------:R0:W-:Y:S04]  /*4fe40*/  STL [R1+0x2c4c], R6 ;  /* 0x002c4c0601007387 */ /* 0x0001e80000100800 */
[----:B0-----:R-:W5:Y:S01]  /*4fe50*/  LDL.LU R6, [R1+0x4ec] ;  /* 0x0004ec0001067983 */ /* 0x001f620000300800 */
[----:B--2---:R-:W-:-:S02]  /*4fe60*/  F2FP.SATFINITE.E4M3.F32.PACK_AB_MERGE_C R8, R10, R8, RZ ;  /* 0x000000080a08723e */ /* 0x004fc400048070ff */
[----:B------:R-:W-:-:S03]  /*4fe70*/  F2FP.SATFINITE.E4M3.F32.PACK_AB_MERGE_C R10, R18, R20, RZ ;  /* 0x00000014120a723e */ /* 0x000fc600048070ff */
[----:B------:R-:W-:Y:S04]  /*4fe80*/  STL [R1+0x2c50], R8 ;  /* 0x002c500801007387 */ /* 0x000fe80000100800 */
[----:B------:R-:W2:Y:S04]  /*4fe90*/  LDL.LU R20, [R1+0x42c] ;  /* 0x00042c0001147983 */ /* 0x000ea80000300800 */
[----:B------:R-:W2:Y:S01]  /*4fea0*/  LDL.LU R18, [R1+0x428] ;  /* 0x0004280001127983 */ /* 0x000ea20000300800 */
[----:B----4-:R-:W-:-:S03]  /*4feb0*/  F2FP.SATFINITE.E4M3.F32.PACK_AB_MERGE_C R9, R22, R9, RZ ;  /* 0x000000091609723e */ /* 0x010fc600048070ff */
[----:B------:R-:W-:Y:S01]  /*4fec0*/  STL [R1+0x2c54], R10 ;  /* 0x002c540a01007387 */ /* 0x000fe20000100800 */
[----:B---3--:R-:W-:Y:S02]  /*4fed0*/  F2FP.SATFINITE.E4M3.F32.PACK_AB_MERGE_C R7, R7, R4, RZ ;  /* 0x000000040707723e */ /* 0x008fe400048070ff */
[----:B-----5:R-:W-:-:S05]  /*4fee0*/  F2FP.SATFINITE.E4M3.F32.PACK_AB_MERGE_C R5, R5, R6, RZ ;  /* 0x000000060505723e */ /* 0x020fca00048070ff */
[----:B------:R-:W-:Y:S04]  /*4fef0*/  STL [R1+0x2c58], R5 ;  /* 0x002c580501007387 */ /* 0x000fe80000100800 */
[----:B------:R-:W-:Y:S04]  /*4ff00*/  STL [R1+0x2c5c], R7 ;  /* 0x002c5c0701007387 */ /* 0x000fe80000100800 */
[----:B------:R-:W3:Y:S01]  /*4ff10*/  LDL.LU R22, [R1+0xa54] ;  /* 0x000a540001167983 */ /* 0x000ee20000300800 */
[----:B------:R-:W-:-:S03]  /*4ff20*/  F2FP.SATFINITE.E4M3.F32.PACK_AB_MERGE_C R11, R17, R11, RZ ;  /* 0x0000000b110b723e */ /* 0x000fc600048070ff */
[----:B------:R-:W-:Y:S01]  /*4ff30*/  STL [R1+0x2c60], R9 ;  /* 0x002c600901007387 */ /* 0x000fe20000100800 */
[----:B------:R-:W-:-:S03]  /*4ff40*/  F2FP.SATFINITE.E4M3.F32.PACK_AB_MERGE_C R12, R14, R12, RZ ;  /* 0x0000000c0e0c723e */ /* 0x000fc600048070ff */
[----:B------:R-:W4:Y:S01]  /*4ff50*/  LDL.LU R17, [R1+0xa3c] ;  /* 0x000a3c0001117983 */ /* 0x000f220000300800 */
[----:B------:R-:W-:-:S03]  /*4ff60*/  F2FP.SATFINITE.E4M3.F32.PACK_AB_MERGE_C R26, R26, R0, RZ ;  /* 0x000000001a1a723e */ /* 0x000fc600048070ff */
[----:B------:R-:W-:Y:S01]  /*4ff70*/  STL [R1+0x2c64], R11 ;  /* 0x002c640b01007387 */ /* 0x000fe20000100800 */
[----:B------:R-:W-:-:S03]  /*4ff80*/  F2FP.SATFINITE.E4M3.F32.PACK_AB_MERGE_C R16, R16, R2, RZ ;  /* 0x000000021010723e */ /* 0x000fc600048070ff */
[----:B------:R-:W5:Y:S01]  /*4ff90*/  LDL.LU R14, [R1+0xa18] ;  /* 0x000a1800010e7983 */ /* 0x000f620000300800 */
[----:B------:R-:W-:Y:S02]  /*4ffa0*/  F2FP.SATFINITE.E4M3.F32.PACK_AB_MERGE_C R25, R25, R13, RZ ;  /* 0x0000000d1919723e */ /* 0x000fe400048070ff */
[----:B------:R-:W-:Y:S01]  /*4ffb0*/  F2FP.SATFINITE.E4M3.F32.PACK_AB_MERGE_C R13, R27, R19, RZ ;  /* 0x000000131b0d723e */ /* 0x000fe200048070ff */
[----:B------:R-:W-:Y:S01]  /*4ffc0*/  STL [R1+0x2c68], R12 ;  /* 0x002c680c01007387 */ /* 0x000fe20000100800 */
[----:B------:R-:W-:-:S03]  /*4ffd0*/  F2FP.SATFINITE.E4M3.F32.PACK_AB_MERGE_C R15, R21, R15, RZ ;  /* 0x0000000f150f723e */ /* 0x000fc600048070ff */
[----:B------:R-:W5:Y:S01]  /*4ffe0*/  LDL.LU R4, [R1+0x9f8] ;  /* 0x0009f80001047983 */ /* 0x000f620000300800 */
[----:B------:R-:W-:-:S03]  /*4fff0*/  F2FP.SATFINITE.E4M3.F32.PACK_AB_MERGE_C R21, R23, R24, RZ ;  /* 0x000000181715723e */ /* 0x000fc600048070ff */
[----:B------:R-:W-:Y:S04]  /*50000*/  STL [R1+0x2c6c], R26 ;  /* 0x002c6c1a01007387 */ /* 0x000fe80000100800 */
[----:B------:R-:W-:Y:S04]  /*50010*/  STL [R1+0x2c70], R16 ;  /* 0x002c701001007387 */ /* 0x000fe80000100800 */
[----:B------:R-:W-:Y:S04]  /*50020*/  STL [R1+0x2c74], R25 ;  /* 0x002c741901007387 */ /* 0x000fe80000100800 */
[----:B------:R-:W-:Y:S04]  /*50030*/  STL [R1+0x2c78], R13 ;  /* 0x002c780d01007387 */ /* 0x000fe80000100800 */
[----:B------:R-:W-:Y:S04]  /*50040*/  STL [R1+0x2c7c], R15 ;  /* 0x002c7c0f01007387 */ /* 0x000fe80000100800 */
[----:B------:R-:W5:Y:S04]  /*50050*/  LDL.LU R0, [R1+0x9d8] ;  /* 0x0009d80001007983 */ /* 0x000f680000300800 */
[----:B------:R-:W5:Y:S04]  /*50060*/  LDL.LU R24, [R1+0x9b8] ;  /* 0x0009b80001187983 */ /* 0x000f680000300800 */
[----:B------:R-:W5:Y:S04]  /*50070*/  LDL.LU R23, [R1+0x7b8] ;  /* 0x0007b80001177983 */ /* 0x000f680000300800 */
[----:B------:R0:W-:Y:S01]  /*50080*/  STL [R1+0x2c80], R21 ;  /* 0x002c801501007387 */ /* 0x0001e20000100800 */
[----:B------:R-:W-:-:S04]  /*50090*/  LOP3.LUT R2, R29, 0x7f, RZ, 0xc0, !PT ;  /* 0x0000007f1d027812 */ /* 0x000fc800078ec0ff */
[----:B------:R-:W-:Y:S02]  /*500a0*/  LOP3.LUT R27, R2, 0x20, RZ, 0x3c, !PT ;  /* 0x00000020021b7812 */ /* 0x000fe400078e3cff */
[----:B--2---:R-:W-:Y:S02]  /*500b0*/  F2FP.SATFINITE.E4M3.F32.PACK_AB_MERGE_C R19, R18, R20, RZ ;  /* 0x000000141213723e */ /* 0x004fe400048070ff */
[----:B------:R-:W2:Y:S04]  /*500c0*/  LDL.LU R20, [R1+0x778] ;  /* 0x0007780001147983 */ /* 0x000ea80000300800 */
[----:B0-----:R-:W2:Y:S04]  /*500d0*/  LDL.LU R21, [R1+0x758] ;  /* 0x0007580001157983 */ /* 0x001ea80000300800 */
[----:B------:R-:W2:Y:S04]  /*500e0*/  LDL.LU R18, [R1+0x738] ;  /* 0x0007380001127983 */ /* 0x000ea80000300800 */
[----:B------:R-:W-:Y:S04]  /*500f0*/  STL [R1+0x2c84], R19 ;  /* 0x002c841301007387 */ /* 0x000fe80000100800 */
[----:B------:R-:W2:Y:S04]  /*50100*/  LDL.LU R15, [R1+0x718] ;  /* 0x00071800010f7983 */ /* 0x000ea80000300800 */
[----:B------:R-:W2:Y:S04]  /*50110*/  LDL.LU R13, [R1+0x6f8] ;  /* 0x0006f800010d7983 */ /* 0x000ea80000300800 */
[----:B---3--:R0:W-:Y:S04]  /*50120*/  STS.U8 [R27+UR7+0x100], R22 ;  /* 0x000100161b007988 */ /* 0x0081e80008000007 */
[----:B0-----:R-:W3:Y:S04]  /*50130*/  LDL.LU R22, [R1+0x6d8] ;  /* 0x0006d80001167983 */ /* 0x001ee80000300800 */
[----:B----4-:R0:W-:Y:S04]  /*50140*/  STS.U8 [R27+UR7+0x500], R17 ;  /* 0x000500111b007988 */ /* 0x0101e80008000007 */
[----:B-----5:R1:W-:Y:S04]  /*50150*/  STS.U8 [R27+UR7+0x900], R14 ;  /* 0x0009000e1b007988 */ /* 0x0203e80008000007 */
[----:B0-----:R-:W4:Y:S04]  /*50160*/  LDL.LU R17, [R1+0x6b8] ;  /* 0x0006b80001117983 */ /* 0x001f280000300800 */
[----:B------:R-:W5:Y:S04]  /*50170*/  LDL.LU R25, [R1+0x68c] ;  /* 0x00068c0001197983 */ /* 0x000f680000300800 */
[----:B------:R-:W5:Y:S04]  /*50180*/  LDL.LU R16, [R1+0x66c] ;  /* 0x00066c0001107983 */ /* 0x000f680000300800 */
        /* <DEDUP_REMOVED lines=19> */
[----:B0-----:R-:W2:Y:S04]  /*502c0*/  LDL.LU R20, [R1+0x3e4] ;  /* 0x0003e40001147983 */ /* 0x001ea80000300800 */
[----:B------:R0:W-:Y:S04]  /*502d0*/  STS.U8 [R27+UR7+0x2500], R18 ;  /* 0x002500121b007988 */ /* 0x0001e80008000007 */
[----:B0-----:R-:W2:Y:S04]  /*502e0*/  LDL.LU R18, [R1+0x3c4] ;  /* 0x0003c40001127983 */ /* 0x001ea80000300800 */
[----:B---3--:R0:W-:Y:S04]  /*502f0*/  STS.U8 [R27+UR7+0x3100], R22 ;  /* 0x003100161b007988 */ /* 0x0081e80008000007 */
[----:B0-----:R-:W3:Y:S04]  /*50300*/  LDL.LU R22, [R1+0x3a4] ;  /* 0x0003a40001167983 */ /* 0x001ee80000300800 */
[----:B----4-:R0:W-:Y:S01]  /*50310*/  STS.U8 [R27+UR7+0x3500], R17 ;  /* 0x003500111b007988 */ /* 0x0101e20008000007 */
[----:B------:R-:W-:-:S03]  /*50320*/  LOP3.LUT R29, R29, 0x1c, RZ, 0xc0, !PT ;  /* 0x0000001c1d1d7812 */ /* 0x000fc600078ec0ff */
[----:B0-----:R-:W4:Y:S02]  /*50330*/  LDL.LU R17, [R1+0x384] ;  /* 0x0003840001117983 */ /* 0x001f240000300800 */
[----:B------:R-:W-:Y:S02]  /*50340*/  IMAD R28, R29, 0x8, R28 ;  /* 0x000000081d1c7824 */ /* 0x000fe400078e021c */
[----:B-----5:R0:W-:Y:S04]  /*50350*/  STS.U8 [R27+UR7+0x4100], R14 ;  /* 0x0041000e1b007988 */ /* 0x0201e80008000007 */
[----:B0-----:R-:W5:Y:S04]  /*50360*/  LDL.LU R14, [R1+0x368] ;  /* 0x00036800010e7983 */ /* 0x001f680000300800 */
[----:B------:R-:W-:Y:S04]  /*50370*/  STL [R1+0x2c88], R28 ;  /* 0x002c881c01007387 */ /* 0x000fe80000100800 */
[----:B------:R0:W-:Y:S04]  /*50380*/  STS.U8 [R27+UR7+0x7100], R24 ;  /* 0x007100181b007988 */ /* 0x0001e80008000007 */
[----:B------:R-:W-:Y:S04]  /*50390*/  STS.U8 [R27+UR7+0x7500], R23 ;  /* 0x007500171b007988 */ /* 0x000fe80008000007 */
[----:B0-----:R-:W5:Y:S04]  /*503a0*/  LDL.LU R24, [R1+0x348] ;  /* 0x0003480001187983 */ /* 0x001f680000300800 */
[----:B--2---:R0:W-:Y:S04]  /*503b0*/  STS.U8 [R27+UR7+0x7900], R20 ;  /* 0x007900141b007988 */ /* 0x0041e80008000007 */
[----:B0-----:R-:W2:Y:S04]  /*503c0*/  LDL.LU R20, [R1+0x328] ;  /* 0x0003280001147983 */ /* 0x001ea80000300800 */
[----:B------:R-:W2:Y:S04]  /*503d0*/  LDL.LU R23, [R1+0x308] ;  /* 0x0003080001177983 */ /* 0x000ea80000300800 */
[----:B------:R-:W2:Y:S04]  /*503e0*/  LDL.LU R28, [R1+0x2e8] ;  /* 0x0002e800011c7983 */ /* 0x000ea80000300800 */
[----:B------:R0:W-:Y:S04]  /*503f0*/  STS.U8 [R27+UR7+0x7d00], R18 ;  /* 0x007d00121b007988 */ /* 0x0001e80008000007 */
[----:B------:R-:W2:Y:S04]  /*50400*/  LDL.LU R29, [R1+0x2cc] ;  /* 0x0002cc00011d7983 */ /* 0x000ea80000300800 */
[----:B0-----:R-:W2:Y:S04]  /*50410*/  LDL.LU R18, [R1+0x2ac] ;  /* 0x0002ac0001127983 */ /* 0x001ea80000300800 */
[----:B---3--:R0:W-:Y:S04]  /*50420*/  STS.U8 [R27+UR7+0x8100], R22 ;  /* 0x008100161b007988 */ /* 0x0081e80008000007 */
[----:B0-----:R-:W3:Y:S04]  /*50430*/  LDL.LU R22, [R1+0x28c] ;  /* 0x00028c0001167983 */ /* 0x001ee80000300800 */
[----:B------:R0:W-:Y:S04]  /*50440*/  STS.U8 [R27+UR7+0x2100], R21 ;  /* 0x002100151b007988 */ /* 0x0001e80008000007 */
[----:B------:R-:W3:Y:S04]  /*50450*/  LDL.LU R19, [R1+0x26c] ;  /* 0x00026c0001137983 */ /* 0x000ee80000300800 */
[----:B----4-:R1:W-:Y:S04]  /*50460*/  STS.U8 [R27+UR7+0x8500], R17 ;  /* 0x008500111b007988 */ /* 0x0103e80008000007 */
        /* <DEDUP_REMOVED lines=31> */
[----:B-----5:R1:W-:Y:S04]  /*50660*/  STS.U8 [R27+UR7+0x8900], R14 ;  /* 0x0089000e1b007988 */ /* 0x0203e80008000007 */
[----:B0-----:R-:W5:Y:S04]  /*50670*/  LDL.LU R0, [R1+0x68] ;  /* 0x0000680001007983 */ /* 0x001f680000300800 */
[----:B------:R0:W-:Y:S04]  /*50680*/  STS.U8 [R27+UR7+0x8d00], R24 ;  /* 0x008d00181b007988 */ /* 0x0001e80008000007 */
[----:B-1----:R-:W5:Y:S04]  /*50690*/  LDL.LU R14, [R1+0x48] ;  /* 0x00004800010e7983 */ /* 0x002f680000300800 */
[----:B0-----:R-:W5:Y:S04]  /*506a0*/  LDL.LU R24, [R1+0x24] ;  /* 0x0000240001187983 */ /* 0x001f680000300800 */
[----:B--2---:R0:W-:Y:S04]  /*506b0*/  STS.U8 [R27+UR7+0x9100], R20 ;  /* 0x009100141b007988 */ /* 0x0041e80008000007 */
[----:B------:R1:W-:Y:S04]  /*506c0*/  STS.U8 [R27+UR7+0x9500], R23 ;  /* 0x009500171b007988 */ /* 0x0003e80008000007 */
[----:B0-----:R-:W2:Y:S04]  /*506d0*/  LDL.LU R20, [R1+0x2cdc] ;  /* 0x002cdc0001147983 */ /* 0x001ea80000300800 */
[----:B-1----:R-:W2:Y:S04]  /*506e0*/  LDL.LU R23, [R1+0xc] ;  /* 0x00000c0001177983 */ /* 0x002ea80000300800 */
[----:B------:R0:W-:Y:S04]  /*506f0*/  STS.U8 [R27+UR7+0xa100], R18 ;  /* 0x00a100121b007988 */ /* 0x0001e80008000007 */
[----:B0-----:R-:W2:Y:S04]  /*50700*/  LDL.LU R18, [R1+0xa50] ;  /* 0x000a500001127983 */ /* 0x001ea80000300800 */
[----:B---3--:R0:W-:Y:S04]  /*50710*/  STS.U8 [R27+UR7+0xa500], R22 ;  /* 0x00a500161b007988 */ /* 0x0081e80008000007 */
[----:B0-----:R-:W3:Y:S04]  /*50720*/  LDL.LU R22, [R1+0xa34] ;  /* 0x000a340001167983 */ /* 0x001ee80000300800 */
[----:B------:R0:W-:Y:S04]  /*50730*/  STS.U8 [R27+UR7+0x9d00], R29 ;  /* 0x009d001d1b007988 */ /* 0x0001e80008000007 */
[----:B----4-:R1:W-:Y:S01]  /*50740*/  STS.U8 [R27+UR7+0xb100], R17 ;  /* 0x00b100111b007988 */ /* 0x0103e20008000007 */
[----:B0-----:R-:W-:-:S03]  /*50750*/  LOP3.LUT R29, R2, 0x30, RZ, 0x3c, !PT ;  /* 0x00000030021d7812 */ /* 0x001fc600078e3cff */
[----:B------:R-:W-:Y:S04]  /*50760*/  STS.U8 [R27+UR7+0x9900], R28 ;  /* 0x0099001c1b007988 */ /* 0x000fe80008000007 */
        /* <DEDUP_REMOVED lines=17> */
[----:B-----5:R0:W-:Y:S04]  /*50880*/  STS.U8 [R27+UR7+0xed00], R0 ;  /* 0x00ed00001b007988 */ /* 0x0201e80008000007 */
[----:B0-----:R-:W5:Y:S04]  /*50890*/  LDL.LU R0, [R1+0x9f4] ;  /* 0x0009f40001007983 */ /* 0x001f680000300800 */
[----:B------:R0:W-:Y:S04]  /*508a0*/  STS.U8 [R27+UR7+0xf500], R24 ;  /* 0x00f500181b007988 */ /* 0x0001e80008000007 */
[----:B------:R-:W-:Y:S04]  /*508b0*/  STS.U8 [R27+UR7+0xf100], R14 ;  /* 0x00f1000e1b007988 */ /* 0x000fe80008000007 */
[----:B0-----:R-:W5:Y:S04]  /*508c0*/  LDL.LU R24, [R1+0x9d4] ;  /* 0x0009d40001187983 */ /* 0x001f680000300800 */
[----:B--2---:R-:W-:Y:S04]  /*508d0*/  STS.U8 [R27+UR7+0xfd00], R20 ;  /* 0x00fd00141b007988 */ /* 0x004fe80008000007 */
[----:B------:R0:W-:Y:S04]  /*508e0*/  STS.U8 [R27+UR7+0xf900], R23 ;  /* 0x00f900171b007988 */ /* 0x0001e80008000007 */
[----:B0-----:R-:W2:Y:S04]  /*508f0*/  LDL.LU R23, [R1+0x7b4] ;  /* 0x0007b40001177983 */ /* 0x001ea80000300800 */
[----:B------:R-:W2:Y:S04]  /*50900*/  LDL.LU R20, [R1+0x9b4] ;  /* 0x0009b40001147983 */ /* 0x000ea80000300800 */
        /* <DEDUP_REMOVED lines=22> */
[----:B0-----:R-:W3:Y:S04]  /*50a70*/  LDL.LU R22, [R1+0x45c] ;  /* 0x00045c0001167983 */ /* 0x001ee80000300800 */
[----:B----4-:R0:W-:Y:S04]  /*50a80*/  STS.U8 [R29+UR7+0x980], R17 ;  /* 0x000980111d007988 */ /* 0x0101e80008000007 */
[----:B0-----:R-:W4:Y:S04]  /*50a90*/  LDL.LU R17, [R1+0x420] ;  /* 0x0004200001117983 */ /* 0x001f280000300800 */
[----:B-----5:R0:W-:Y:S04]  /*50aa0*/  STS.U8 [R29+UR7+0xd80], R0 ;  /* 0x000d80001d007988 */ /* 0x0201e80008000007 */
[----:B0-----:R-:W5:Y:S04]  /*50ab0*/  LDL.LU R0, [R1+0x400] ;  /* 0x0004000001007983 */ /* 0x001f680000300800 */
[----:B------:R0:W-:Y:S04]  /*50ac0*/  STS.U8 [R29+UR7+0x1180], R24 ;  /* 0x001180181d007988 */ /* 0x0001e80008000007 */
[----:B0-----:R-:W5:Y:S04]  /*50ad0*/  LDL.LU R24, [R1+0x3e0] ;  /* 0x0003e00001187983 */ /* 0x001f680000300800 */
[----:B--2---:R0:W-:Y:S04]  /*50ae0*/  STS.U8 [R29+UR7+0x1980], R23 ;  /* 0x001980171d007988 */ /* 0x0041e80008000007 */
[----:B0-----:R-:W2:Y:S04]  /*50af0*/  LDL.LU R23, [R1+0x3c0] ;  /* 0x0003c00001177983 */ /* 0x001ea80000300800 */
[----:B------:R0:W-:Y:S04]  /*50b00*/  STS.U8 [R29+UR7+0x1d80], R18 ;  /* 0x001d80121d007988 */ /* 0x0001e80008000007 */
[----:B0-----:R-:W2:Y:S04]  /*50b10*/  LDL.LU R18, [R1+0x3a0] ;  /* 0x0003a00001127983 */ /* 0x001ea80000300800 */
[----:B------:R0:W-:Y:S04]  /*50b20*/  STS.U8 [R29+UR7+0x2980], R14 ;  /* 0x0029800e1d007988 */ /* 0x0001e80008000007 */
[----:B0-----:R-:W2:Y:S04]  /*50b30*/  LDL.LU R14, [R1+0x380] ;  /* 0x00038000010e7983 */ /* 0x001ea80000300800 */
[----:B---3--:R0:W-:Y:S04]  /*50b40*/  STS.U8 [R29+UR7+0x6d80], R22 ;  /* 0x006d80161d007988 */ /* 0x0081e80008000007 */
[----:B0-----:R-:W3:Y:S04]  /*50b50*/  LDL.LU R22, [R1+0x364] ;  /* 0x0003640001167983 */ /* 0x001ee80000300800 */
[----:B------:R-:W-:Y:S04]  /*50b60*/  STS.U8 [R29+UR7+0x1580], R20 ;  /* 0x001580141d007988 */ /* 0x000fe80008000007 */
[----:B----4-:R0:W-:Y:S04]  /*50b70*/  STS.U8 [R29+UR7+0x7180], R17 ;  /* 0x007180111d007988 */ /* 0x0101e80008000007 */
[----:B------:R-:W-:Y:S04]  /*50b80*/  STS.U8 [R29+UR7+0x2180], R27 ;  /* 0x0021801b1d007988 */ /* 0x000fe80008000007 */
[----:B0-----:R-:W4:Y:S04]  /*50b90*/  LDL.LU R17, [R1+0x344] ;  /* 0x0003440001117983 */ /* 0x001f280000300800 */
[----:B------:R-:W4:Y:S04]  /*50ba0*/  LDL.LU R20, [R1+0x324] ;  /* 0x0003240001147983 */ /* 0x000f280000300800 */
        /* <DEDUP_REMOVED lines=19> */
[----:B------:R-:W-:Y:S04]  /*50ce0*/  STS.U8 [R29+UR7+0x7580], R0 ;  /* 0x007580001d007988 */ /* 0x000fe80008000007 */
[----:B--2---:R0:W-:Y:S04]  /*50cf0*/  STS.U8 [R29+UR7+0x7d80], R23 ;  /* 0x007d80171d007988 */ /* 0x0041e80008000007 */
[----:B0-----:R-:W2:Y:S04]  /*50d00*/  LDL.LU R23, [R1+0x2e4] ;  /* 0x0002e40001177983 */ /* 0x001ea80000300800 */
[----:B------:R-:W2:Y:S04]  /*50d10*/  LDL.LU R27, [R1+0x2c8] ;  /* 0x0002c800011b7983 */ /* 0x000ea80000300800 */
[----:B------:R0:W-:Y:S04]  /*50d20*/  STS.U8 [R29+UR7+0x8180], R18 ;  /* 0x008180121d007988 */ /* 0x0001e80008000007 */
[----:B------:R-:W2:Y:S04]  /*50d30*/  LDL.LU R28, [R1+0x2a8] ;  /* 0x0002a800011c7983 */ /* 0x000ea80000300800 */
        /* <DEDUP_REMOVED lines=17> */
[----:B------:R0:W-:Y:S04]  /*50e50*/  STS.U8 [R29+UR7+0x8580], R14 ;  /* 0x0085800e1d007988 */ /* 0x0001e80008000007 */
[----:B------:R-:W2:Y:S04]  /*50e60*/  LDL.LU R0, [R1+0x84] ;  /* 0x0000840001007983 */ /* 0x000ea80000300800 */
[----:B0-----:R-:W2:Y:S04]  /*50e70*/  LDL.LU R14, [R1+0x64] ;  /* 0x00006400010e7983 */ /* 0x001ea80000300800 */
[----:B---3--:R0:W-:Y:S04]  /*50e80*/  STS.U8 [R29+UR7+0x8980], R22 ;  /* 0x008980161d007988 */ /* 0x0081e80008000007 */
[----:B0-----:R-:W3:Y:S04]  /*50e90*/  LDL.LU R22, [R1+0x40] ;  /* 0x0000400001167983 */ /* 0x001ee80000300800 */
[----:B----4-:R0:W-:Y:S04]  /*50ea0*/  STS.U8 [R29+UR7+0x8d80], R17 ;  /* 0x008d80111d007988 */ /* 0x0101e80008000007 */
[----:B0-----:R-:W4:Y:S04]  /*50eb0*/  LDL.LU R17, [R1+0x20] ;  /* 0x0000200001117983 */ /* 0x001f280000300800 */
[----:B-----5:R0:W-:Y:S04]  /*50ec0*/  STS.U8 [R29+UR7+0x9580], R24 ;  /* 0x009580181d007988 */ /* 0x0201e80008000007 */
[----:B0-----:R-:W5:Y:S04]  /*50ed0*/  LDL.LU R24, [R1+0x8] ;  /* 0x0000080001187983 */ /* 0x001f680000300800 */
[----:B--2---:R0:W-:Y:S04]  /*50ee0*/  STS.U8 [R29+UR7+0x9980], R23 ;  /* 0x009980171d007988 */ /* 0x0041e80008000007 */
[----:B0-----:R-:W2:Y:S04]  /*50ef0*/  LDL.LU R23, [R1+0xa4c] ;  /* 0x000a4c0001177983 */ /* 0x001ea80000300800 */
[----:B------:R0:W-:Y:S04]  /*50f00*/  STS.U8 [R29+UR7+0xa580], R18 ;  /* 0x00a580121d007988 */ /* 0x0001e80008000007 */
[----:B0-----:R-:W2:Y:S04]  /*50f10*/  LDL.LU R18, [R1+0xa30] ;  /* 0x000a300001127983 */ /* 0x001ea80000300800 */
[----:B------:R-:W-:Y:S04]  /*50f20*/  STL [R1+0x2cd8], R2 ;  /* 0x002cd80201007387 */ /* 0x000fe80000100800 */
[----:B---3--:R0:W-:Y:S04]  /*50f30*/  STS.U8 [R29+UR7+0xf180], R22 ;  /* 0x00f180161d007988 */ /* 0x0081e80008000007 */
[----:B0-----:R-:W3:Y:S04]  /*50f40*/  LDL.LU R22, [R1+0xa10] ;  /* 0x000a100001167983 */ /* 0x001ee80000300800 */
[----:B------:R-:W-:Y:S04]  /*50f50*/  STS.U8 [R29+UR7+0xfd80], R3 ;  /* 0x00fd80031d007988 */ /* 0x000fe80008000007 */
[----:B------:R0:W-:Y:S04]  /*50f60*/  STS.U8 [R29+UR7+0x9180], R20 ;  /* 0x009180141d007988 */ /* 0x0001e80008000007 */
[----:B------:R-:W-:Y:S04]  /*50f70*/  STS.U8 [R29+UR7+0x9d80], R27 ;  /* 0x009d801b1d007988 */ /* 0x000fe80008000007 */
[----:B----4-:R1:W-:Y:S01]  /*50f80*/  STS.U8 [R29+UR7+0xf580], R17 ;  /* 0x00f580111d007988 */ /* 0x0103e20008000007 */
[----:B0-----:R-:W-:-:S03]  /*50f90*/  LOP3.LUT R20, R2, 0x40, RZ, 0x3c, !PT ;  /* 0x0000004002147812 */ /* 0x001fc600078e3cff */
[----:B------:R-:W-:Y:S04]  /*50fa0*/  STS.U8 [R29+UR7+0xa180], R28 ;  /* 0x00a1801c1d007988 */ /* 0x000fe80008000007 */
        /* <DEDUP_REMOVED lines=19> */
[----:B------:R-:W4:Y:S04]  /*510e0*/  LDL.LU R3, [R1+0x9d0] ;  /* 0x0009d00001037983 */ /* 0x000f280000300800 */
[----:B-----5:R0:W-:Y:S04]  /*510f0*/  STS.U8 [R29+UR7+0xf980], R24 ;  /* 0x00f980181d007988 */ /* 0x0201e80008000007 */
        /* <DEDUP_REMOVED lines=22> */
[----:B------:R-:W2:Y:S04]  /*51260*/  LDL.LU R0, [R1+0x484] ;  /* 0x0004840001007983 */ /* 0x000ea80000300800 */
[----:B------:R1:W-:Y:S04]  /*51270*/  STS.U8 [R20+UR7+0x600], R18 ;  /* 0x0006001214007988 */ /* 0x0003e80008000007 */
[----:B0-----:R-:W2:Y:S04]  /*51280*/  LDL.LU R23, [R1+0x458] ;  /* 0x0004580001177983 */ /* 0x001ea80000300800 */
[----:B-1----:R-:W2:Y:S04]  /*51290*/  LDL.LU R18, [R1+0x41c] ;  /* 0x00041c0001127983 */ /* 0x002ea80000300800 */
[----:B------:R-:W2:Y:S04]  /*512a0*/  LDL.LU R14, [R1+0x3fc] ;  /* 0x0003fc00010e7983 */ /* 0x000ea80000300800 */
[----:B---3--:R0:W-:Y:S04]  /*512b0*/  STS.U8 [R20+UR7+0xa00], R22 ;  /* 0x000a001614007988 */ /* 0x0081e80008000007 */
[----:B0-----:R-:W3:Y:S04]  /*512c0*/  LDL.LU R22, [R1+0x3dc] ;  /* 0x0003dc0001167983 */ /* 0x001ee80000300800 */
[----:B----4-:R0:W-:Y:S04]  /*512d0*/  STS.U8 [R20+UR7+0xe00], R17 ;  /* 0x000e001114007988 */ /* 0x0101e80008000007 */
[----:B0-----:R-:W4:Y:S04]  /*512e0*/  LDL.LU R17, [R1+0x3bc] ;  /* 0x0003bc0001117983 */ /* 0x001f280000300800 */
[----:B------:R-:W-:Y:S04]  /*512f0*/  STS.U8 [R20+UR7+0x1200], R3 ;  /* 0x0012000314007988 */ /* 0x000fe80008000007 */
[----:B-----5:R-:W-:Y:S04]  /*51300*/  STS.U8 [R20+UR7+0x1600], R29 ;  /* 0x0016001d14007988 */ /* 0x020fe80008000007 */
[----:B------:R0:W-:Y:S04]  /*51310*/  STS.U8 [R20+UR7+0x1a00], R24 ;  /* 0x001a001814007988 */ /* 0x0001e80008000007 */
[----:B------:R-:W-:Y:S04]  /*51320*/  STS.U8 [R20+UR7+0x1e00], R2 ;  /* 0x001e000214007988 */ /* 0x000fe80008000007 */
[----:B0-----:R-:W5:Y:S04]  /*51330*/  LDL.LU R24, [R1+0x39c] ;  /* 0x00039c0001187983 */ /* 0x001f680000300800 */
[----:B--2---:R0:W-:Y:S04]  /*51340*/  STS.U8 [R20+UR7+0x6e00], R23 ;  /* 0x006e001714007988 */ /* 0x0041e80008000007 */
[----:B------:R1:W-:Y:S04]  /*51350*/  STS.U8 [R20+UR7+0x7200], R18 ;  /* 0x0072001214007988 */ /* 0x0003e80008000007 */
[----:B0-----:R-:W2:Y:S04]  /*51360*/  LDL.LU R23, [R1+0x37c] ;  /* 0x00037c0001177983 */ /* 0x001ea80000300800 */
[----:B-1----:R-:W2:Y:S04]  /*51370*/  LDL.LU R18, [R1+0x360] ;  /* 0x0003600001127983 */ /* 0x002ea80000300800 */
[----:B------:R-:W2:Y:S04]  /*51380*/  LDL.LU R2, [R1+0x340] ;  /* 0x0003400001027983 */ /* 0x000ea80000300800 */
[----:B---3--:R0:W-:Y:S04]  /*51390*/  STS.U8 [R20+UR7+0x7a00], R22 ;  /* 0x007a001614007988 */ /* 0x0081e80008000007 */
[----:B0-----:R-:W3:Y:S04]  /*513a0*/  LDL.LU R22, [R1+0x320] ;  /* 0x0003200001167983 */ /* 0x001ee80000300800 */
[----:B------:R-:W-:Y:S04]  /*513b0*/  STS.U8 [R20+UR7+0x2200], R27 ;  /* 0x0022001b14007988 */ /* 0x000fe80008000007 */
[----:B------:R-:W-:Y:S04]  /*513c0*/  STS.U8 [R20+UR7+0x2600], R28 ;  /* 0x0026001c14007988 */ /* 0x000fe80008000007 */
[----:B------:R-:W-:Y:S04]  /*513d0*/  STS.U8 [R20+UR7+0x2a00], R19 ;  /* 0x002a001314007988 */ /* 0x000fe80008000007 */
[----:B----4-:R0:W-:Y:S04]  /*513e0*/  STS.U8 [R20+UR7+0x7e00], R17 ;  /* 0x007e001114007988 */ /* 0x0101e80008000007 */
        /* <DEDUP_REMOVED lines=41> */
[----:B0-----:R-:W5:Y:S04]  /*51680*/  LDL.LU R24, [R1+0x3c] ;  /* 0x00003c0001187983 */ /* 0x001f680000300800 */
[----:B--2---:R0:W-:Y:S04]  /*51690*/  STS.U8 [R20+UR7+0x8600], R23 ;  /* 0x0086001714007988 */ /* 0x0041e80008000007 */
[----:B------:R1:W-:Y:S04]  /*516a0*/  STS.U8 [R20+UR7+0x8a00], R18 ;  /* 0x008a001214007988 */ /* 0x0003e80008000007 */
[----:B0-----:R-:W2:Y:S04]  /*516b0*/  LDL.LU R23, [R1+0x1c] ;  /* 0x00001c0001177983 */ /* 0x001ea80000300800 */
[----:B------:R0:W-:Y:S04]  /*516c0*/  STS.U8 [R20+UR7+0x8e00], R2 ;  /* 0x008e000214007988 */ /* 0x0001e80008000007 */
[----:B-1----:R-:W2:Y:S04]  /*516d0*/  LDL.LU R18, [R1+0x4] ;  /* 0x0000040001127983 */ /* 0x002ea80000300800 */
[----:B0-----:R-:W2:Y:S04]  /*516e0*/  LDL.LU R2, [R1+0x2cd8] ;  /* 0x002cd80001027983 */ /* 0x001ea80000300800 */
[----:B---3--:R0:W-:Y:S04]  /*516f0*/  STS.U8 [R20+UR7+0x9200], R22 ;  /* 0x0092001614007988 */ /* 0x0081e80008000007 */
[----:B0-----:R-:W3:Y:S04]  /*51700*/  LDL.LU R22, [R1+0x2cd4] ;  /* 0x002cd40001167983 */ /* 0x001ee80000300800 */
[----:B----4-:R0:W-:Y:S04]  /*51710*/  STS.U8 [R20+UR7+0x9600], R17 ;  /* 0x0096001114007988 */ /* 0x0101e80008000007 */
[----:B0-----:R-:W4:Y:S04]  /*51720*/  LDL.LU R17, [R1+0xa48] ;  /* 0x000a480001117983 */ /* 0x001f280000300800 */
[----:B-----5:R0:W-:Y:S04]  /*51730*/  STS.U8 [R20+UR7+0xf200], R24 ;  /* 0x00f2001814007988 */ /* 0x0201e80008000007 */
[----:B--2---:R1:W-:Y:S04]  /*51740*/  STS.U8 [R20+UR7+0xf600], R23 ;  /* 0x00f6001714007988 */ /* 0x0043e80008000007 */
[----:B------:R-:W-:Y:S04]  /*51750*/  STL [R1+0x2cc8], R2 ;  /* 0x002cc80201007387 */ /* 0x000fe80000100800 */
[----:B0-----:R-:W2:Y:S04]  /*51760*/  LDL.LU R24, [R1+0xa2c] ;  /* 0x000a2c0001187983 */ /* 0x001ea80000300800 */
[----:B-1----:R-:W5:Y:S04]  /*51770*/  LDL.LU R23, [R1+0xa0c] ;  /* 0x000a0c0001177983 */ /* 0x002f680000300800 */
[----:B---3--:R0:W-:Y:S04]  /*51780*/  STS.U8 [R20+UR7+0xfe00], R22 ;  /* 0x00fe001614007988 */ /* 0x0081e80008000007 */
[----:B0-----:R-:W3:Y:S04]  /*51790*/  LDL.LU R22, [R1+0x9cc] ;  /* 0x0009cc0001167983 */ /* 0x001ee80000300800 */
[----:B------:R0:W-:Y:S04]  /*517a0*/  STS.U8 [R20+UR7+0x9a00], R3 ;  /* 0x009a000314007988 */ /* 0x0001e80008000007 */
[----:B------:R-:W-:Y:S04]  /*517b0*/  STS.U8 [R20+UR7+0x9e00], R29 ;  /* 0x009e001d14007988 */ /* 0x000fe80008000007 */
        /* <DEDUP_REMOVED lines=22> */
[----:B----4-:R-:W-:Y:S04]  /*51920*/  STS.U8 [R3+UR7+0x280], R17 ;  /* 0x0002801103007988 */ /* 0x010fe80008000007 */
[----:B---3--:R0:W-:Y:S04]  /*51930*/  STL [R1+0x2cd0], R22 ;  /* 0x002cd01601007387 */ /* 0x0081e80000100800 */
[----:B0-----:R-:W3:Y:S04]  /*51940*/  LDL.LU R22, [R1+0x9ec] ;  /* 0x0009ec0001167983 */ /* 0x001ee80000300800 */
        /* <DEDUP_REMOVED lines=25> */
[----:B--2---:R0:W-:Y:S04]  /*51ae0*/  STS.U8 [R3+UR7+0x680], R24 ;  /* 0x0006801803007988 */ /* 0x0041e80008000007 */
[----:B-----5:R1:W-:Y:S04]  /*51af0*/  STS.U8 [R3+UR7+0xa80], R23 ;  /* 0x000a801703007988 */ /* 0x0203e80008000007 */
[----:B0-----:R-:W2:Y:S04]  /*51b00*/  LDL.LU R24, [R1+0x3d8] ;  /* 0x0003d80001187983 */ /* 0x001ea80000300800 */
[----:B-1----:R-:W5:Y:S04]  /*51b10*/  LDL.LU R23, [R1+0x3b8] ;  /* 0x0003b80001177983 */ /* 0x002f680000300800 */
[----:B---3--:R0:W-:Y:S04]  /*51b20*/  STS.U8 [R3+UR7+0xe80], R22 ;  /* 0x000e801603007988 */ /* 0x0081e80008000007 */
[----:B----4-:R-:W-:Y:S04]  /*51b30*/  STS.U8 [R3+UR7+0x1a80], R2 ;  /* 0x001a800203007988 */ /* 0x010fe80008000007 */
[----:B0-----:R-:W3:Y:S04]  /*51b40*/  LDL.LU R22, [R1+0x2cd0] ;  /* 0x002cd00001167983 */ /* 0x001ee80000300800 */
[----:B------:R0:W-:Y:S04]  /*51b50*/  STS.U8 [R3+UR7+0x7280], R18 ;  /* 0x0072801203007988 */ /* 0x0001e80008000007 */
[----:B------:R1:W-:Y:S04]  /*51b60*/  STS.U8 [R3+UR7+0x7680], R17 ;  /* 0x0076801103007988 */ /* 0x0003e80008000007 */
[----:B0-----:R-:W4:Y:S04]  /*51b70*/  LDL.LU R18, [R1+0x398] ;  /* 0x0003980001127983 */ /* 0x001f280000300800 */
[----:B-1----:R-:W4:Y:S04]  /*51b80*/  LDL.LU R17, [R1+0x378] ;  /* 0x0003780001117983 */ /* 0x002f280000300800 */
[----:B------:R-:W2:Y:S04]  /*51b90*/  LDL.LU R2, [R1+0x33c] ;  /* 0x00033c0001027983 */ /* 0x000ea80000300800 */
[----:B-----5:R-:W-:Y:S04]  /*51ba0*/  STS.U8 [R3+UR7+0x7e80], R23 ;  /* 0x007e801703007988 */ /* 0x020fe80008000007 */
[----:B------:R-:W-:Y:S04]  /*51bb0*/  STS.U8 [R3+UR7+0x1680], R20 ;  /* 0x0016801403007988 */ /* 0x000fe80008000007 */
[----:B------:R-:W-:Y:S04]  /*51bc0*/  STS.U8 [R3+UR7+0x1e80], R29 ;  /* 0x001e801d03007988 */ /* 0x000fe80008000007 */
[----:B------:R-:W-:Y:S04]  /*51bd0*/  STS.U8 [R3+UR7+0x2280], R27 ;  /* 0x0022801b03007988 */ /* 0x000fe80008000007 */
[----:B------:R-:W-:Y:S04]  /*51be0*/  STS.U8 [R3+UR7+0x2680], R28 ;  /* 0x0026801c03007988 */ /* 0x000fe80008000007 */
[----:B--2---:R0:W-:Y:S04]  /*51bf0*/  STL [R1+0x2ccc], R2 ;  /* 0x002ccc0201007387 */ /* 0x0041e80000100800 */
[----:B0-----:R-:W2:Y:S04]  /*51c00*/  LDL.LU R2, [R1+0x35c] ;  /* 0x00035c0001027983 */ /* 0x001ea80000300800 */
[----:B---3--:R0:W-:Y:S04]  /*51c10*/  STS.U8 [R3+UR7+0x1280], R22 ;  /* 0x0012801603007988 */ /* 0x0081e80008000007 */
[----:B------:R-:W3:Y:S04]  /*51c20*/  LDL.LU R23, [R1+0x31c] ;  /* 0x00031c0001177983 */ /* 0x000ee80000300800 */
[----:B0-----:R-:W5:Y:S04]  /*51c30*/  LDL.LU R22, [R1+0x2fc] ;  /* 0x0002fc0001167983 */ /* 0x001f680000300800 */
        /* <DEDUP_REMOVED lines=41> */
[----:B----4-:R1:W-:Y:S04]  /*51ed0*/  STS.U8 [R3+UR7+0x8280], R18 ;  /* 0x0082801203007988 */ /* 0x0103e80008000007 */
[----:B0-----:R-:W4:Y:S04]  /*51ee0*/  LDL.LU R24, [R1+0x34] ;  /* 0x0000340001187983 */ /* 0x001f280000300800 */
[----:B------:R0:W-:Y:S04]  /*51ef0*/  STS.U8 [R3+UR7+0x8680], R17 ;  /* 0x0086801103007988 */ /* 0x0001e80008000007 */
[----:B-1----:R-:W4:Y:S04]  /*51f00*/  LDL.LU R18, [R1+0x18] ;  /* 0x0000180001127983 */ /* 0x002f280000300800 */
[----:B0-----:R-:W4:Y:S04]  /*51f10*/  LDL.LU R17, [R1] ;  /* 0x0000000001117983 */ /* 0x001f280000300800 */
[----:B--2---:R0:W-:Y:S04]  /*51f20*/  STS.U8 [R3+UR7+0x8a80], R2 ;  /* 0x008a800203007988 */ /* 0x0041e80008000007 */
[----:B0-----:R-:W2:Y:S04]  /*51f30*/  LDL.LU R2, [R1+0x2ccc] ;  /* 0x002ccc0001027983 */ /* 0x001ea80000300800 */
[----:B--2---:R0:W-:Y:S04]  /*51f40*/  STS.U8 [R3+UR7+0x8e80], R2 ;  /* 0x008e800203007988 */ /* 0x0041e80008000007 */
[----:B0-----:R-:W2:Y:S04]  /*51f50*/  LDL.LU R2, [R1+0x2cc8] ;  /* 0x002cc80001027983 */ /* 0x001ea80000300800 */
[----:B---3--:R0:W-:Y:S04]  /*51f60*/  STS.U8 [R3+UR7+0x9280], R23 ;  /* 0x0092801703007988 */ /* 0x0081e80008000007 */
[----:B-----5:R2:W-:Y:S04]  /*51f70*/  STS.U8 [R3+UR7+0x9a80], R20 ;  /* 0x009a801403007988 */ /* 0x0205e80008000007 */
[----:B0-----:R-:W3:Y:S01]  /*51f80*/  LDL.LU R23, [R1+0x2cc4] ;  /* 0x002cc40001177983 */ /* 0x001ee20000300800 */
[----:B--2---:R-:W-:-:S03]  /*51f90*/  LOP3.LUT R20, R2, 0x60, RZ, 0x3c, !PT ;  /* 0x0000006002147812 */ /* 0x004fc600078e3cff */
[----:B------:R0:W-:Y:S04]  /*51fa0*/  STL [R1+0x2cac], R2 ;  /* 0x002cac0201007387 */ /* 0x0001e80000100800 */
        /* <DEDUP_REMOVED lines=53> */
[----:B-1----:R-:W5:Y:S04]  /*52300*/  LDL.LU R24, [R1+0x414] ;  /* 0x0004140001187983 */ /* 0x002f680000300800 */
[----:B------:R1:W-:Y:S04]  /*52310*/  STS.U8 [R3+UR7+0xfa80], R17 ;  /* 0x00fa801103007988 */ /* 0x0003e80008000007 */
[----:B0-----:R-:W4:Y:S04]  /*52320*/  LDL.LU R18, [R1+0x3f4] ;  /* 0x0003f40001127983 */ /* 0x001f280000300800 */
[----:B---3--:R0:W-:Y:S04]  /*52330*/  STS.U8 [R3+UR7+0xfe80], R23 ;  /* 0x00fe801703007988 */ /* 0x0081e80008000007 */
[----:B-1----:R-:W3:Y:S04]  /*52340*/  LDL.LU R17, [R1+0x3d4] ;  /* 0x0003d40001117983 */ /* 0x002ee80000300800 */
[----:B0-----:R-:W3:Y:S04]  /*52350*/  LDL.LU R23, [R1+0x9e8] ;  /* 0x0009e80001177983 */ /* 0x001ee80000300800 */
[----:B------:R-:W3:Y:S04]  /*52360*/  LDL.LU R3, [R1+0x9c8] ;  /* 0x0009c80001037983 */ /* 0x000ee80000300800 */
[----:B--2---:R0:W-:Y:S04]  /*52370*/  STS.U8 [R20+UR7+0x300], R2 ;  /* 0x0003000214007988 */ /* 0x0041e80008000007 */
[----:B0-----:R-:W2:Y:S04]  /*52380*/  LDL.LU R2, [R1+0x2cc0] ;  /* 0x002cc00001027983 */ /* 0x001ea80000300800 */
[----:B--2---:R0:W-:Y:S04]  /*52390*/  STS.U8 [R20+UR7+0x700], R2 ;  /* 0x0007000214007988 */ /* 0x0041e80008000007 */
[----:B0-----:R-:W2:Y:S04]  /*523a0*/  LDL.LU R2, [R1+0x2cbc] ;  /* 0x002cbc0001027983 */ /* 0x001ea80000300800 */
[----:B--2---:R0:W-:Y:S04]  /*523b0*/  STS.U8 [R20+UR7+0xb00], R2 ;  /* 0x000b000214007988 */ /* 0x0041e80008000007 */
[----:B0-----:R-:W2:Y:S04]  /*523c0*/  LDL.LU R2, [R1+0x2cb8] ;  /* 0x002cb80001027983 */ /* 0x001ea80000300800 */
[----:B----4-:R0:W-:Y:S04]  /*523d0*/  STS.U8 [R20+UR7+0x7700], R18 ;  /* 0x0077001214007988 */ /* 0x0101e80008000007 */
[----:B0-----:R-:W4:Y:S04]  /*523e0*/  LDL.LU R18, [R1+0x3b4] ;  /* 0x0003b40001127983 */ /* 0x001f280000300800 */
[----:B--2---:R0:W-:Y:S04]  /*523f0*/  STS.U8 [R20+UR7+0x1700], R2 ;  /* 0x0017000214007988 */ /* 0x0041e80008000007 */
[----:B0-----:R-:W2:Y:S04]  /*52400*/  LDL.LU R2, [R1+0x358] ;  /* 0x0003580001027983 */ /* 0x001ea80000300800 */
[----:B--2---:R0:W-:Y:S04]  /*52410*/  STL [R1+0x2cb0], R2 ;  /* 0x002cb00201007387 */ /* 0x0041e80000100800 */
[----:B0-----:R-:W2:Y:S04]  /*52420*/  LDL.LU R2, [R1+0x374] ;  /* 0x0003740001027983 */ /* 0x001ea80000300800 */
[----:B-----5:R-:W-:Y:S04]  /*52430*/  STS.U8 [R20+UR7+0x7300], R24 ;  /* 0x0073001814007988 */ /* 0x020fe80008000007 */
[----:B---3--:R-:W-:Y:S04]  /*52440*/  STS.U8 [R20+UR7+0x7b00], R17 ;  /* 0x007b001114007988 */ /* 0x008fe80008000007 */
[----:B------:R-:W-:Y:S04]  /*52450*/  STS.U8 [R20+UR7+0xf00], R23 ;  /* 0x000f001714007988 */ /* 0x000fe80008000007 */
[----:B------:R-:W-:Y:S04]  /*52460*/  STS.U8 [R20+UR7+0x1300], R3 ;  /* 0x0013000314007988 */ /* 0x000fe80008000007 */
[----:B------:R-:W-:Y:S04]  /*52470*/  STS.U8 [R20+UR7+0x1b00], R22 ;  /* 0x001b001614007988 */ /* 0x000fe80008000007 */
[----:B--2---:R0:W-:Y:S04]  /*52480*/  STL [R1+0x2cb4], R2 ;  /* 0x002cb40201007387 */ /* 0x0041e80000100800 */
[----:B0-----:R-:W2:Y:S04]  /*52490*/  LDL.LU R2, [R1+0x394] ;  /* 0x0003940001027983 */ /* 0x001ea80000300800 */
[----:B------:R-:W3:Y:S04]  /*524a0*/  LDL.LU R24, [R1+0x338] ;  /* 0x0003380001187983 */ /* 0x000ee80000300800 */
        /* <DEDUP_REMOVED lines=47> */
[----:B-1----:R-:W4:Y:S04]  /*527a0*/  LDL.LU R18, [R1+0x14] ;  /* 0x0000140001127983 */ /* 0x002f280000300800 */
[----:B--2---:R0:W-:Y:S04]  /*527b0*/  STS.U8 [R20+UR7+0x8300], R2 ;  /* 0x0083000214007988 */ /* 0x0041e80008000007 */
[----:B0-----:R-:W2:Y:S04]  /*527c0*/  LDL.LU R2, [R1+0x2cb4] ;  /* 0x002cb40001027983 */ /* 0x001ea80000300800 */
[----:B--2---:R0:W-:Y:S04]  /*527d0*/  STS.U8 [R20+UR7+0x8700], R2 ;  /* 0x0087000214007988 */ /* 0x0041e80008000007 */
[----:B0-----:R-:W2:Y:S04]  /*527e0*/  LDL.LU R2, [R1+0x2cb0] ;  /* 0x002cb00001027983 */ /* 0x001ea80000300800 */
[----:B---3--:R-:W-:Y:S04]  /*527f0*/  STS.U8 [R20+UR7+0x8f00], R24 ;  /* 0x008f001814007988 */ /* 0x008fe80008000007 */
[----:B-----5:R-:W-:Y:S04]  /*52800*/  STS.U8 [R20+UR7+0x9300], R17 ;  /* 0x0093001114007988 */ /* 0x020fe80008000007 */
[----:B------:R-:W-:Y:S04]  /*52810*/  STS.U8 [R20+UR7+0x9700], R23 ;  /* 0x0097001714007988 */ /* 0x000fe80008000007 */
[----:B--2---:R0:W-:Y:S04]  /*52820*/  STS.U8 [R20+UR7+0x8b00], R2 ;  /* 0x008b000214007988 */ /* 0x0041e80008000007 */
[----:B0-----:R-:W2:Y:S04]  /*52830*/  LDL.LU R2, [R1+0x2cac] ;  /* 0x002cac0001027983 */ /* 0x001ea80000300800 */
[----:B------:R-:W3:Y:S04]  /*52840*/  LDL.LU R24, [R1+0x2ca8] ;  /* 0x002ca80001187983 */ /* 0x000ee80000300800 */
[----:B------:R-:W5:Y:S04]  /*52850*/  LDL.LU R17, [R1+0x2ca4] ;  /* 0x002ca40001117983 */ /* 0x000f680000300800 */
[----:B------:R-:W4:Y:S04]  /*52860*/  LDL.LU R23, [R1+0x7a4] ;  /* 0x0007a40001177983 */ /* 0x000f280000300800 */
        /* <DEDUP_REMOVED lines=46> */
[----:B------:R1:W-:Y:S04]  /*52b50*/  STS.U8 [R20+UR7+0xef00], R0 ;  /* 0x00ef000014007988 */ /* 0x0003e80008000007 */
[----:B0-----:R-:W4:Y:S01]  /*52b60*/  LDL.LU R4, [R1+0x46c] ;  /* 0x00046c0001047983 */ /* 0x001f220000300800 */
[----:B--2---:R-:W-:-:S03]  /*52b70*/  LOP3.LUT R3, R2, 0x70, RZ, 0x3c, !PT ;  /* 0x0000007002037812 */ /* 0x004fc600078e3cff */
[----:B------:R0:W-:Y:S04]  /*52b80*/  STS.U8 [R20+UR7+0xf300], R14 ;  /* 0x00f3000e14007988 */ /* 0x0001e80008000007 */
[----:B-1----:R-:W2:Y:S04]  /*52b90*/  LDL.LU R0, [R1+0x43c] ;  /* 0x00043c0001007983 */ /* 0x002ea80000300800 */
[----:B------:R-:W2:Y:S04]  /*52ba0*/  LDL.LU R2, [R1+0x410] ;  /* 0x0004100001027983 */ /* 0x000ea80000300800 */
[----:B------:R1:W-:Y:S04]  /*52bb0*/  STS.U8 [R20+UR7+0xf700], R18 ;  /* 0x00f7001214007988 */ /* 0x0003e80008000007 */
[----:B0-----:R-:W2:Y:S04]  /*52bc0*/  LDL.LU R14, [R1+0x3f0] ;  /* 0x0003f000010e7983 */ /* 0x001ea80000300800 */
[----:B-----5:R0:W-:Y:S04]  /*52bd0*/  STS.U8 [R20+UR7+0xfb00], R17 ;  /* 0x00fb001114007988 */ /* 0x0201e80008000007 */
[----:B-1----:R-:W5:Y:S04]  /*52be0*/  LDL.LU R18, [R1+0x3d0] ;  /* 0x0003d00001127983 */ /* 0x002f680000300800 */
[----:B---3--:R1:W-:Y:S04]  /*52bf0*/  STS.U8 [R20+UR7+0xff00], R24 ;  /* 0x00ff001814007988 */ /* 0x0083e80008000007 */
[----:B0-----:R-:W3:Y:S04]  /*52c00*/  LDL.LU R17, [R1+0x9a4] ;  /* 0x0009a40001117983 */ /* 0x001ee80000300800 */
[----:B-1----:R-:W2:Y:S04]  /*52c10*/  LDL.LU R24, [R1+0x9e4] ;  /* 0x0009e40001187983 */ /* 0x002ea80000300800 */
[----:B------:R-:W5:Y:S04]  /*52c20*/  LDL.LU R20, [R1+0x9c4] ;  /* 0x0009c40001147983 */ /* 0x000f680000300800 */
[----:B----4-:R0:W-:Y:S04]  /*52c30*/  STS.U8 [R3+UR7+0x380], R23 ;  /* 0x0003801703007988 */ /* 0x0101e80008000007 */
[----:B0-----:R-:W4:Y:S04]  /*52c40*/  LDL.LU R23, [R1+0x2ca0] ;  /* 0x002ca00001177983 */ /* 0x001f280000300800 */
[----:B----4-:R0:W-:Y:S04]  /*52c50*/  STS.U8 [R3+UR7+0x780], R23 ;  /* 0x0007801703007988 */ /* 0x0101e80008000007 */
[----:B0-----:R-:W4:Y:S04]  /*52c60*/  LDL.LU R23, [R1+0x2c9c] ;  /* 0x002c9c0001177983 */ /* 0x001f280000300800 */
[----:B------:R-:W-:Y:S04]  /*52c70*/  STS.U8 [R3+UR7+0x2b80], R28 ;  /* 0x002b801c03007988 */ /* 0x000fe80008000007 */
[----:B----4-:R0:W-:Y:S04]  /*52c80*/  STS.U8 [R3+UR7+0xb80], R23 ;  /* 0x000b801703007988 */ /* 0x0101e80008000007 */
[----:B0-----:R-:W4:Y:S04]  /*52c90*/  LDL.LU R23, [R1+0x2c98] ;  /* 0x002c980001177983 */ /* 0x001f280000300800 */
[----:B------:R-:W3:Y:S04]  /*52ca0*/  LDL.LU R28, [R1+0x354] ;  /* 0x00035400011c7983 */ /* 0x000ee80000300800 */
[----:B---3--:R0:W-:Y:S04]  /*52cb0*/  STL [R1+0x2c8c], R28 ;  /* 0x002c8c1c01007387 */ /* 0x0081e80000100800 */
[----:B0-----:R-:W3:Y:S04]  /*52cc0*/  LDL.LU R28, [R1+0x370] ;  /* 0x00037000011c7983 */ /* 0x001ee80000300800 */
[----:B---3--:R0:W-:Y:S04]  /*52cd0*/  STL [R1+0x2c90], R28 ;  /* 0x002c901c01007387 */ /* 0x0081e80000100800 */
[----:B0-----:R-:W3:Y:S04]  /*52ce0*/  LDL.LU R28, [R1+0x390] ;  /* 0x00039000011c7983 */ /* 0x001ee80000300800 */
[----:B------:R-:W-:Y:S04]  /*52cf0*/  STS.U8 [R3+UR7+0x2f80], R19 ;  /* 0x002f801303007988 */ /* 0x000fe80008000007 */
[----:B------:R-:W-:Y:S04]  /*52d00*/  STS.U8 [R3+UR7+0x3380], R21 ;  /* 0x0033801503007988 */ /* 0x000fe80008000007 */
[----:B------:R-:W-:Y:S04]  /*52d10*/  STS.U8 [R3+UR7+0x3780], R15 ;  /* 0x0037800f03007988 */ /* 0x000fe80008000007 */
[----:B------:R-:W-:Y:S04]  /*52d20*/  STS.U8 [R3+UR7+0x3b80], R13 ;  /* 0x003b800d03007988 */ /* 0x000fe80008000007 */
[----:B--2---:R-:W-:Y:S04]  /*52d30*/  STS.U8 [R3+UR7+0xf80], R24 ;  /* 0x000f801803007988 */ /* 0x004fe80008000007 */
[----:B---3--:R0:W-:Y:S04]  /*52d40*/  STL [R1+0x2c94], R28 ;  /* 0x002c941c01007387 */ /* 0x0081e80000100800 */
[----:B0-----:R-:W2:Y:S04]  /*52d50*/  LDL.LU R28, [R1+0x3b0] ;  /* 0x0003b000011c7983 */ /* 0x001ea80000300800 */
[----:B------:R-:W3:Y:S04]  /*52d60*/  LDL.LU R19, [R1+0x334] ;  /* 0x0003340001137983 */ /* 0x000ee80000300800 */
[----:B------:R-:W3:Y:S04]  /*52d70*/  LDL.LU R21, [R1+0x314] ;  /* 0x0003140001157983 */ /* 0x000ee80000300800 */
[----:B------:R-:W3:Y:S04]  /*52d80*/  LDL.LU R15, [R1+0x2f4] ;  /* 0x0002f400010f7983 */ /* 0x000ee80000300800 */
[----:B-----5:R-:W-:Y:S04]  /*52d90*/  STS.U8 [R3+UR7+0x1380], R20 ;  /* 0x0013801403007988 */ /* 0x020fe80008000007 */
[----:B------:R-:W-:Y:S04]  /*52da0*/  STS.U8 [R3+UR7+0x1780], R17 ;  /* 0x0017801103007988 */ /* 0x000fe80008000007 */
[----:B----4-:R-:W-:Y:S04]  /*52db0*/  STS.U8 [R3+UR7+0x1b80], R23 ;  /* 0x001b801703007988 */ /* 0x010fe80008000007 */
[----:B------:R-:W-:Y:S04]  /*52dc0*/  STS.U8 [R3+UR7+0x1f80], R22 ;  /* 0x001f801603007988 */ /* 0x000fe80008000007 */
[----:B------:R-:W-:Y:S04]  /*52dd0*/  STS.U8 [R3+UR7+0x2380], R29 ;  /* 0x0023801d03007988 */ /* 0x000fe80008000007 */
[----:B------:R-:W-:Y:S04]  /*52de0*/  STS.U8 [R3+UR7+0x2780], R27 ;  /* 0x0027801b03007988 */ /* 0x000fe80008000007 */
[----:B------:R0:W-:Y:S04]  /*52df0*/  STS.U8 [R3+UR7+0x3f80], R25 ;  /* 0x003f801903007988 */ /* 0x0001e80008000007 */
[----:B------:R-:W4:Y:S04]  /*52e00*/  LDL.LU R13, [R1+0x2d4] ;  /* 0x0002d400010d7983 */ /* 0x000f280000300800 */
        /* <DEDUP_REMOVED lines=44> */
[----:B---3--:R-:W-:Y:S04]  /*530d0*/  STS.U8 [R3+UR7+0x8f80], R19 ;  /* 0x008f801303007988 */ /* 0x008fe80008000007 */
[----:B------:R-:W-:Y:S04]  /*530e0*/  STS.U8 [R3+UR7+0x9380], R21 ;  /* 0x0093801503007988 */ /* 0x000fe80008000007 */
        /* <DEDUP_REMOVED lines=20> */
[----:B------:R-:W3:Y:S04]  /*53230*/  LDL.LU R19, [R1+0x2c84] ;  /* 0x002c840001137983 */ /* 0x000ee80000300800 */
[----:B------:R-:W4:Y:S04]  /*53240*/  LDL.LU R21, [R1+0x2c80] ;  /* 0x002c800001157983 */ /* 0x000f280000300800 */
[----:B------:R-:W5:Y:S04]  /*53250*/  LDL.LU R15, [R1+0x2c7c] ;  /* 0x002c7c00010f7983 */ /* 0x000f680000300800 */
[----:B------:R-:W3:Y:S04]  /*53260*/  LDL.LU R13, [R1+0x2c78] ;  /* 0x002c7800010d7983 */ /* 0x000ee80000300800 */
[----:B------:R-:W4:Y:S04]  /*53270*/  LDL.LU R25, [R1+0x2c74] ;  /* 0x002c740001197983 */ /* 0x000f280000300800 */
[----:B------:R-:W5:Y:S04]  /*53280*/  LDL.LU R16, [R1+0x2c70] ;  /* 0x002c700001107983 */ /* 0x000f680000300800 */
[----:B------:R-:W3:Y:S04]  /*53290*/  LDL.LU R26, [R1+0x2c6c] ;  /* 0x002c6c00011a7983 */ /* 0x000ee80000300800 */
[----:B------:R-:W5:Y:S04]  /*532a0*/  LDL.LU R12, [R1+0x2c68] ;  /* 0x002c6800010c7983 */ /* 0x000f680000300800 */
[----:B------:R-:W5:Y:S04]  /*532b0*/  LDL.LU R11, [R1+0x2c64] ;  /* 0x002c6400010b7983 */ /* 0x000f680000300800 */
[----:B------:R-:W5:Y:S04]  /*532c0*/  LDL.LU R9, [R1+0x2c60] ;  /* 0x002c600001097983 */ /* 0x000f680000300800 */
[----:B------:R-:W2:Y:S04]  /*532d0*/  LDL.LU R7, [R1+0x2c5c] ;  /* 0x002c5c0001077983 */ /* 0x000ea80000300800 */
[----:B------:R-:W4:Y:S04]  /*532e0*/  LDL.LU R5, [R1+0x2c58] ;  /* 0x002c580001057983 */ /* 0x000f280000300800 */
[----:B------:R-:W5:Y:S04]  /*532f0*/  LDL.LU R10, [R1+0x2c54] ;  /* 0x002c5400010a7983 */ /* 0x000f680000300800 */
[----:B------:R-:W5:Y:S04]  /*53300*/  LDL.LU R8, [R1+0x2c50] ;  /* 0x002c500001087983 */ /* 0x000f680000300800 */
[----:B------:R-:W3:Y:S04]  /*53310*/  LDL.LU R6, [R1+0x2c4c] ;  /* 0x002c4c0001067983 */ /* 0x000ee80000300800 */
[----:B------:R-:W5:Y:S04]  /*53320*/  LDL.LU R4, [R1+0x2c48] ;  /* 0x002c480001047983 */ /* 0x000f680000300800 */
[----:B------:R-:W5:Y:S04]  /*53330*/  LDL.LU R0, [R1+0x2c44] ;  /* 0x002c440001007983 */ /* 0x000f680000300800 */
[----:B------:R-:W5:Y:S04]  /*53340*/  LDL.LU R2, [R1+0x2c40] ;  /* 0x002c400001027983 */ /* 0x000f680000300800 */
[----:B------:R-:W3:Y:S04]  /*53350*/  LDL.LU R14, [R1+0x2c3c] ;  /* 0x002c3c00010e7983 */ /* 0x000ee80000300800 */
[----:B------:R-:W5:Y:S04]  /*53360*/  LDL.LU R18, [R1+0x2c38] ;  /* 0x002c380001127983 */ /* 0x000f680000300800 */
[----:B------:R-:W-:Y:S04]  /*53370*/  STS.U8 [R3+UR7+0xdf80], R24 ;  /* 0x00df801803007988 */ /* 0x000fe80008000007 */
[----:B------:R-:W-:Y:S04]  /*53380*/  STS.U8 [R3+UR7+0xe380], R20 ;  /* 0x00e3801403007988 */ /* 0x000fe80008000007 */
[----:B------:R-:W-:Y:S04]  /*53390*/  STS.U8 [R3+UR7+0xe780], R17 ;  /* 0x00e7801103007988 */ /* 0x000fe80008000007 */
[----:B------:R-:W-:Y:S04]  /*533a0*/  STS.U8 [R3+UR7+0xeb80], R23 ;  /* 0x00eb801703007988 */ /* 0x000fe80008000007 */
[----:B------:R-:W-:Y:S04]  /*533b0*/  STS.U8 [R3+UR7+0xef80], R22 ;  /* 0x00ef801603007988 */ /* 0x000fe80008000007 */
[----:B------:R-:W-:Y:S04]  /*533c0*/  STS.U8 [R3+UR7+0xf380], R29 ;  /* 0x00f3801d03007988 */ /* 0x000fe80008000007 */
[----:B------:R-:W-:Y:S01]  /*533d0*/  STS.U8 [R3+UR7+0xf780], R27 ;  /* 0x00f7801b03007988 */ /* 0x000fe20008000007 */
[----:B--2---:R-:W-:-:S02]  /*533e0*/  F2FP.F16.E4M3.UNPACK_B R7, R7 ;  /* 0x00000007ff07723e */ /* 0x004fc400020006ff */
[----:B----4-:R-:W-:Y:S01]  /*533f0*/  F2FP.F16.E4M3.UNPACK_B R5, R5 ;  /* 0x00000005ff05723e */ /* 0x010fe200020006ff */
[----:B---3--:R0:W-:Y:S04]  /*53400*/  STS.U8 [R3+UR7+0xff80], R14 ;  /* 0x00ff800e03007988 */ /* 0x0081e80008000007 */
[----:B-----5:R-:W-:Y:S01]  /*53410*/  STS.U8 [R3+UR7+0xfb80], R18 ;  /* 0x00fb801203007988 */ /* 0x020fe20008000007 */
[----:B------:R-:W-:Y:S02]  /*53420*/  F2FP.F16.E4M3.UNPACK_B R6, R6 ;  /* 0x00000006ff06723e */ /* 0x000fe400020006ff */
[----:B------:R-:W-:Y:S01]  /*53430*/  F2FP.F16.E4M3.UNPACK_B R4, R4 ;  /* 0x00000004ff04723e */ /* 0x000fe200020006ff */
[----:B0-----:R-:W-:-:S05]  /*53440*/  IMAD.SHL.U32 R14, R28, 0x8, RZ ;  /* 0x000000081c0e7824 */ /* 0x001fca00078e00ff */
[----:B------:R0:W-:Y:S04]  /*53450*/  STL [R1+0x4f8], R14 ;  /* 0x0004f80e01007387 */ /* 0x0001e80000100800 */
[----:B------:R-:W-:Y:S04]  /*53460*/  STL.64 [R1+0x2c30], R6 ;  /* 0x002c300601007387 */ /* 0x000fe80000100a00 */
[----:B------:R-:W-:Y:S01]  /*53470*/  STL.64 [R1+0x2c28], R4 ;  /* 0x002c280401007387 */ /* 0x000fe20000100a00 */
[----:B------:R-:W-:Y:S06]  /*53480*/  BAR.SYNC.DEFER_BLOCKING 0x0 ;  /* 0x0000000000007b1d */ /* 0x000fec0000010000 */
[----:B------:R-:W1:Y:S01]  /*53490*/  LDSM.16.M88.4 R4, [R0+UR7] ;  /* 0x000000070004783b */ /* 0x000e620008000200 */
[----:B0-----:R-:W-:-:S02]  /*534a0*/  F2FP.F16.E4M3.UNPACK_B R14, R26 ;  /* 0x0000001aff0e723e */ /* 0x001fc400020006ff */
[----:B------:R-:W-:Y:S02]  /*534b0*/  F2FP.F16.E4M3.UNPACK_B R18, R25 ;  /* 0x00000019ff12723e */ /* 0x000fe400020006ff */
[----:B------:R-:W0:Y:S04]  /*534c0*/  LDSM.16.M88.4 R24, [R0+UR7+0x1000] ;  /* 0x001000070018783b */ /* 0x000e280008000200 */
[----:B-1----:R-:W-:Y:S01]  /*534d0*/  STL.64 [R1+0xf0], R4 ;  /* 0x0000f00401007387 */ /* 0x002fe20000100a00 */
[----:B------:R-:W-:-:S03]  /*534e0*/  IMAD.MOV.U32 R20, RZ, RZ, R5 ;  /* 0x000000ffff147224 */ /* 0x000fc600078e0005 */
[----:B------:R-:W-:Y:S04]  /*534f0*/  STL.64 [R1+0xf8], R6 ;  /* 0x0000f80601007387 */ /* 0x000fe80000100a00 */
[----:B------:R-:W1:Y:S04]  /*53500*/  LDSM.16.M88.4 R4, [R0+UR7+0x2000] ;  /* 0x002000070004783b */ /* 0x000e680008000200 */
[----:B0-----:R-:W-:Y:S04]  /*53510*/  STL.64 [R1+0x100], R24 ;  /* 0x0001001801007387 */ /* 0x001fe80000100a00 */
[----:B------:R-:W-:Y:S04]  /*53520*/  STL.64 [R1+0x108], R26 ;  /* 0x0001081a01007387 */ /* 0x000fe80000100a00 */
[----:B------:R-:W0:Y:S04]  /*53530*/  LDSM.16.M88.4 R24, [R0+UR7+0x3000] ;  /* 0x003000070018783b */ /* 0x000e280008000200 */
[----:B-1----:R-:W-:Y:S04]  /*53540*/  STL.64 [R1+0x110], R4 ;  /* 0x0001100401007387 */ /* 0x002fe80000100a00 */
        /* <DEDUP_REMOVED lines=28> */
[----:B------:R-:W-:Y:S01]  /*53710*/  LDSM.16.M88.4 R24, [R0+UR7+0xe000] ;  /* 0x00e000070018783b */ /* 0x000fe20008000200 */
[----:B-1----:R-:W-:-:S03]  /*53720*/  IMAD.MOV.U32 R29, RZ, RZ, R4 ;  /* 0x000000ffff1d7224 */ /* 0x002fc600078e0004 */
[----:B------:R-:W-:Y:S01]  /*53730*/  STL.64 [R1+0x238], R6 ;  /* 0x0002380601007387 */ /* 0x000fe20000100a00 */
[----:B------:R-:W-:-:S03]  /*53740*/  IMAD.MOV.U32 R28, RZ, RZ, R5 ;  /* 0x000000ffff1c7224 */ /* 0x000fc600078e0005 */
[----:B------:R-:W0:Y:S04]  /*53750*/  LDSM.16.M88.4 R4, [R0+UR7+0xd000] ;  /* 0x00d000070004783b */ /* 0x000e280008000200 */
[----:B------:R-:W-:Y:S04]  /*53760*/  STL [R1+0x2bd0], R28 ;  /* 0x002bd01c01007387 */ /* 0x000fe80000100800 */
[----:B------:R-:W-:Y:S04]  /*53770*/  STL [R1+0x2bcc], R29 ;  /* 0x002bcc1d01007387 */ /* 0x000fe80000100800 */
[----:B0-----:R-:W-:Y:S04]  /*53780*/  STL.64 [R1+0x240], R4 ;  /* 0x0002400401007387 */ /* 0x001fe80000100a00 */
[----:B------:R-:W-:Y:S04]  /*53790*/  STL.64 [R1+0x248], R6 ;  /* 0x0002480601007387 */ /* 0x000fe80000100a00 */
[----:B------:R-:W0:Y:S01]  /*537a0*/  LDSM.16.M88.4 R4, [R0+UR7+0xf000] ;  /* 0x00f000070004783b */ /* 0x000e220008000200 */
[----:B------:R-:W-:-:S03]  /*537b0*/  LOP3.LUT R3, R0, 0x40, RZ, 0x3c, !PT ;  /* 0x0000004000037812 */ /* 0x000fc600078e3cff */
[----:B------:R-:W-:Y:S04]  /*537c0*/  STL.64 [R1+0x280], R24 ;  /* 0x0002801801007387 */ /* 0x000fe80000100a00 */
[----:B------:R1:W-:Y:S04]  /*537d0*/  STL.64 [R1+0x288], R26 ;  /* 0x0002881a01007387 */ /* 0x0003e80000100a00 */
[----:B-1----:R-:W2:Y:S04]  /*537e0*/  LDL.LU R26, [R1+0xa7c] ;  /* 0x000a7c00011a7983 */ /* 0x002ea80000300800 */
[----:B------:R-:W2:Y:S04]  /*537f0*/  LDL R27, [R1+0x600] ;  /* 0x00060000011b7983 */ /* 0x000ea80000100800 */
[----:B0-----:R-:W-:Y:S04]  /*53800*/  STL.64 [R1+0x270], R4 ;  /* 0x0002700401007387 */ /* 0x001fe80000100a00 */
[----:B------:R-:W-:Y:S04]  /*53810*/  STL.64 [R1+0x278], R6 ;  /* 0x0002780601007387 */ /* 0x000fe80000100a00 */
[----:B------:R-:W0:Y:S04]  /*53820*/  LDSM.16.M88.4 R4, [R3+UR7] ;  /* 0x000000070304783b */ /* 0x000e280008000200 */
[----:B0-----:R-:W-:Y:S04]  /*53830*/  STL.64 [R1+0x290], R4 ;  /* 0x0002900401007387 */ /* 0x001fe80000100a00 */
[----:B------:R-:W-:Y:S04]  /*53840*/  STL.64 [R1+0x298], R6 ;  /* 0x0002980601007387 */ /* 0x000fe80000100a00 */
[----:B------:R-:W0:Y:S04]  /*53850*/  LDSM.16.M88.4 R4, [R3+UR7+0x1000] ;  /* 0x001000070304783b */ /* 0x000e280008000200 */
        /* <DEDUP_REMOVED lines=41> */
[----:B------:R-:W0:Y:S01]  /*53af0*/  LDSM.16.M88.4 R4, [R3+UR7+0xf000] ;  /* 0x00f000070304783b */ /* 0x000e220008000200 */
[----:B------:R-:W-:-:S03]  /*53b00*/  F2FP.F16.E4M3.UNPACK_B R17, R21 ;  /* 0x00000015ff11723e */ /* 0x000fc600020006ff */
[----:B0-----:R-:W-:Y:S04]  /*53b10*/  STL.64 [R1+0x370], R4 ;  /* 0x0003700401007387 */ /* 0x001fe80000100a00 */
[----:B------:R0:W-:Y:S04]  /*53b20*/  STL.64 [R1+0x378], R6 ;  /* 0x0003780601007387 */ /* 0x0001e80000100a00 */
[----:B0-----:R-:W3:Y:S04]  /*53b30*/  LDL.LU.64 R6, [R1+0x2c30] ;  /* 0x002c300001067983 */ /* 0x001ee80000300a00 */
[----:B------:R-:W3:Y:S04]  /*53b40*/  LDL.LU.64 R4, [R1+0x2c28] ;  /* 0x002c280001047983 */ /* 0x000ee80000300a00 */
[----:B------:R-:W4:Y:S04]  /*53b50*/  LDL.LU R23, [R1+0xa80] ;  /* 0x000a800001177983 */ /* 0x000f280000300800 */
[----:B------:R-:W4:Y:S04]  /*53b60*/  LDL R22, [R1+0x5fc] ;  /* 0x0005fc0001167983 */ /* 0x000f280000100800 */
[----:B------:R-:W5:Y:S04]  /*53b70*/  LDL.LU R21, [R1+0x890] ;  /* 0x0008900001157983 */ /* 0x000f680000300800 */
[----:B------:R-:W4:Y:S01]  /*53b80*/  LDL R3, [R1+0x4f8] ;  /* 0x0004f80001037983 */ /* 0x000f220000100800 */
[----:B------:R-:W-:Y:S01]  /*53b90*/  BAR.SYNC.DEFER_BLOCKING 0x0 ;  /* 0x0000000000007b1d */ /* 0x000fe20000010000 */
[----:B------:R-:W-:Y:S01]  /*53ba0*/  VIADD R2, R2, UR7 ;  /* 0x0000000702027c36 */ /* 0x000fe20008000000 */
[----:B------:R-:W-:-:S02]  /*53bb0*/  F2FP.F16.E4M3.UNPACK_B R8, R8 ;  /* 0x00000008ff08723e */ /* 0x000fc400020006ff */
[----:B------:R-:W-:Y:S02]  /*53bc0*/  F2FP.F16.E4M3.UNPACK_B R10, R10 ;  /* 0x0000000aff0a723e */ /* 0x000fe400020006ff */
[----:B------:R-:W-:Y:S02]  /*53bd0*/  F2FP.F16.E4M3.UNPACK_B R9, R9 ;  /* 0x00000009ff09723e */ /* 0x000fe400020006ff */
[----:B------:R-:W-:Y:S02]  /*53be0*/  F2FP.F16.E4M3.UNPACK_B R11, R11 ;  /* 0x0000000bff0b723e */ /* 0x000fe400020006ff */
[----:B------:R-:W-:Y:S02]  /*53bf0*/  F2FP.F16.E4M3.UNPACK_B R12, R12 ;  /* 0x0000000cff0c723e */ /* 0x000fe400020006ff */
[----:B------:R-:W-:Y:S02]  /*53c00*/  F2FP.F16.E4M3.UNPACK_B R13, R13 ;  /* 0x0000000dff0d723e */ /* 0x000fe400020006ff */
[----:B------:R-:W-:-:S02]  /*53c10*/  F2FP.F16.E4M3.UNPACK_B R15, R15 ;  /* 0x0000000fff0f723e */ /* 0x000fc400020006ff */
[----:B------:R-:W-:Y:S02]  /*53c20*/  F2FP.F16.E4M3.UNPACK_B R16, R16 ;  /* 0x00000010ff10723e */ /* 0x000fe400020006ff */
[----:B------:R-:W-:Y:S01]  /*53c30*/  F2FP.F16.E4M3.UNPACK_B R19, R19 ;  /* 0x00000013ff13723e */ /* 0x000fe200020006ff */
[----:B--2---:R-:W-:Y:S01]  /*53c40*/  FADD R0, -R27, R26 ;  /* 0x0000001a1b007221 */ /* 0x004fe20000000100 */
[----:B---3--:R-:W-:Y:S04]  /*53c50*/  STSM.16.M88.4 [R2], R4 ;  /* 0x0000000402007844 */ /* 0x008fe80000000200 */
[----:B------:R-:W-:Y:S04]  /*53c60*/  STSM.16.M88.4 [R2+0x80], R8 ;  /* 0x0000800802007844 */ /* 0x000fe80000000200 */
[----:B------:R-:W-:Y:S04]  /*53c70*/  STSM.16.M88.4 [R2+0x1000], R12 ;  /* 0x0010000c02007844 */ /* 0x000fe80000000200 */
[----:B------:R-:W-:Y:S01]  /*53c80*/  STSM.16.M88.4 [R2+0x1080], R16 ;  /* 0x0010801002007844 */ /* 0x000fe20000000200 */
[----:B------:R-:W-:Y:S01]  /*53c90*/  BAR.SYNC.DEFER_BLOCKING 0x0 ;  /* 0x0000000000007b1d */ /* 0x000fe20000010000 */
[----:B----4-:R-:W-:-:S05]  /*53ca0*/  LOP3.LUT R28, R3, 0x20, RZ, 0x3c, !PT ;  /* 0x00000020031c7812 */ /* 0x010fca00078e3cff */
[----:B------:R-:W0:Y:S04]  /*53cb0*/  LDS.64 R24, [R3+UR7] ;  /* 0x0000000703187984 */ /* 0x000e280008000a00 */
[----:B------:R-:W1:Y:S04]  /*53cc0*/  LDS.64 R8, [R3+UR7+0x800] ;  /* 0x0008000703087984 */ /* 0x000e680008000a00 */
[----:B------:R-:W2:Y:S04]  /*53cd0*/  LDS.64 R26, [R28+UR7] ;  /* 0x000000071c1a7984 */ /* 0x000ea80008000a00 */
[----:B------:R-:W3:Y:S04]  /*53ce0*/  LDS.64 R10, [R28+UR7+0x800] ;  /* 0x000800071c0a7984 */ /* 0x000ee80008000a00 */
[----:B------:R-:W-:Y:S04]  /*53cf0*/  STL [R1+0x57c], R28 ;  /* 0x00057c1c01007387 */ /* 0x000fe80000100800 */
[----:B0-----:R-:W-:Y:S04]  /*53d00*/  STL [R1+0x2b94], R25 ;  /* 0x002b941901007387 */ /* 0x001fe80000100800 */
[----:B------:R-:W4:Y:S04]  /*53d10*/  LDL.LU R5, [R1+0x894] ;  /* 0x0008940001057983 */ /* 0x000f280000300800 */
[----:B------:R-:W4:Y:S04]  /*53d20*/  LDL.LU R12, [R1+0x780] ;  /* 0x00078000010c7983 */ /* 0x000f280000300800 */
[----:B------:R-:W4:Y:S04]  /*53d30*/  LDL.LU R13, [R1+0x784] ;  /* 0x00078400010d7983 */ /* 0x000f280000300800 */
[----:B------:R-:W4:Y:S04]  /*53d40*/  LDL.LU R6, [R1+0x898] ;  /* 0x0008980001067983 */ /* 0x000f280000300800 */
[----:B------:R-:W4:Y:S04]  /*53d50*/  LDL.LU R7, [R1+0x89c] ;  /* 0x00089c0001077983 */ /* 0x000f280000300800 */
[----:B------:R-:W4:Y:S04]  /*53d60*/  LDL.LU R14, [R1+0x788] ;  /* 0x00078800010e7983 */ /* 0x000f280000300800 */
[----:B------:R-:W4:Y:S04]  /*53d70*/  LDL.LU R15, [R1+0x78c] ;  /* 0x00078c00010f7983 */ /* 0x000f280000300800 */
[----:B-1----:R0:W-:Y:S04]  /*53d80*/  STL [R1+0x2b90], R9 ;  /* 0x002b900901007387 */ /* 0x0021e80000100800 */
[----:B0-----:R-:W4:Y:S04]  /*53d90*/  LDL.LU R9, [R1+0xf0] ;  /* 0x0000f00001097983 */ /* 0x001f280000300800 */
[----:B--2---:R0:W-:Y:S04]  /*53da0*/  STL [R1+0x2b8c], R27 ;  /* 0x002b8c1b01007387 */ /* 0x0041e80000100800 */
[----:B0-----:R-:W2:Y:S04]  /*53db0*/  LDL.LU R27, [R1+0x100] ;  /* 0x00010000011b7983 */ /* 0x001ea80000300800 */
[----:B---3--:R0:W-:Y:S04]  /*53dc0*/  STL [R1+0x2b88], R11 ;  /* 0x002b880b01007387 */ /* 0x0081e80000100800 */
[----:B0-----:R-:W3:Y:S01]  /*53dd0*/  LDL.LU R11, [R1+0x104] ;  /* 0x00010400010b7983 */ /* 0x001ee20000300800 */
[----:B------:R-:W-:Y:S01]  /*53de0*/  FMUL R2, R0, 1.4426950216293334961 ;  /* 0x3fb8aa3b00027820 */ /* 0x000fe20000400000 */
[----:B------:R-:W-:-:S04]  /*53df0*/  FADD R0, -R22, R23 ;  /* 0x0000001716007221 */ /* 0x000fc80000000100 */
[----:B------:R-:W-:Y:S01]  /*53e00*/  FMUL R0, R0, 1.4426950216293334961 ;  /* 0x3fb8aa3b00007820 */ /* 0x000fe20000400000 */
[----:B------:R-:W0:Y:S01]  /*53e10*/  MUFU.EX2 R2, R2 ;  /* 0x0000000200027308 */ /* 0x000e220000000800 */
[----:B------:R1:W-:Y:S07]  /*53e20*/  STL [R1+0x2b48], R3 ;  /* 0x002b480301007387 */ /* 0x0003ee0000100800 */
[----:B-1----:R-:W1:Y:S01]  /*53e30*/  MUFU.EX2 R3, R0 ;  /* 0x0000000000037308 */ /* 0x002e620000000800 */
[----:B0-----:R-:W-:Y:S01]  /*53e40*/  STL [R1+0x464], R2 ;  /* 0x0004640201007387 */ /* 0x001fe20000100800 */
[----:B-----5:R-:W-:Y:S01]  /*53e50*/  FMUL R4, R2, R21 ;  /* 0x0000001502047220 */ /* 0x020fe20000400000 */
[----:B------:R-:W-:-:S02]  /*53e60*/  IMAD.MOV.U32 R16, RZ, RZ, R24 ;  /* 0x000000ffff107224 */ /* 0x000fc400078e0018 */
[----:B------:R-:W-:Y:S01]  /*53e70*/  IMAD.MOV.U32 R17, RZ, RZ, R8 ;  /* 0x000000ffff117224 */ /* 0x000fe200078e0008 */
[----:B-1----:R-:W-:Y:S01]  /*53e80*/  STL [R1+0x460], R3 ;  /* 0x0004600301007387 */ /* 0x002fe20000100800 */
[----:B------:R-:W-:Y:S02]  /*53e90*/  IMAD.MOV.U32 R18, RZ, RZ, R26 ;  /* 0x000000ffff127224 */ /* 0x000fe400078e001a */
[----:B------:R-:W-:Y:S02]  /*53ea0*/  IMAD.MOV.U32 R19, RZ, RZ, R10 ;  /* 0x000000ffff137224 */ /* 0x000fe400078e000a */
[C---:B----4-:R-:W-:Y:S01]  /*53eb0*/  FMUL R12, R2.reuse, R12 ;  /* 0x0000000c020c7220 */ /* 0x050fe20000400000 */
[----:B------:R-:W-:-:S05]  /*53ec0*/  FMUL R13, R2, R13 ;  /* 0x0000000d020d7220 */ /* 0x000fca0000400000 */
[----:B------:R0:W-:Y:S01]  /*53ed0*/  STL.64 [R1+0x2c20], R12 ;  /* 0x002c200c01007387 */ /* 0x0001e20000100a00 */
[C---:B------:R-:W-:Y:S01]  /*53ee0*/  FMUL R6, R3.reuse, R6 ;  /* 0x0000000603067220 */ /* 0x040fe20000400000 */
[----:B------:R-:W-:Y:S01]  /*53ef0*/  FMUL R5, R2, R5 ;  /* 0x0000000502057220 */ /* 0x000fe20000400000 */
[C---:B------:R-:W-:Y:S01]  /*53f00*/  FMUL R7, R3.reuse, R7 ;  /* 0x0000000703077220 */ /* 0x040fe20000400000 */
[C---:B------:R-:W-:Y:S01]  /*53f10*/  FMUL R14, R3.reuse, R14 ;  /* 0x0000000e030e7220 */ /* 0x040fe20000400000 */
[----:B------:R-:W-:Y:S01]  /*53f20*/  FMUL R15, R3, R15 ;  /* 0x0000000f030f7220 */ /* 0x000fe20000400000 */
[----:B0-----:R-:W-:Y:S02]  /*53f30*/  F2FP.F16.E4M3.UNPACK_B R13, R20 ;  /* 0x00000014ff0d723e */ /* 0x001fe400020006ff */
[----:B------:R-:W-:Y:S01]  /*53f40*/  F2FP.F16.E4M3.UNPACK_B R12, R9 ;  /* 0x00000009ff0c723e */ /* 0x000fe200020006ff */
[----:B------:R-:W-:Y:S04]  /*53f50*/  STL [R1+0x2b98], R9 ;  /* 0x002b980901007387 */ /* 0x000fe80000100800 */
[----:B------:R-:W4:Y:S04]  /*53f60*/  LDL R3, [R1+0x114] ;  /* 0x0001140001037983 */ /* 0x000f280000100800 */
[----:B------:R-:W-:Y:S04]  /*53f70*/  STL [R1+0xe0], R12 ;  /* 0x0000e00c01007387 */ /* 0x000fe80000100800 */
[----:B------:R-:W5:Y:S01]  /*53f80*/  LDL R29, [R1+0x120] ;  /* 0x00012000011d7983 */ /* 0x000f620000100800 */
[----:B--2---:R-:W-:-:S03]  /*53f90*/  F2FP.F16.E4M3.UNPACK_B R2, R27 ;  /* 0x0000001bff02723e */ /* 0x004fc600020006ff */
[----:B------:R-:W2:Y:S04]  /*53fa0*/  LDL R28, [R1+0x124] ;  /* 0x00012400011c7983 */ /* 0x000ea80000100800 */
[----:B------:R0:W-:Y:S01]  /*53fb0*/  STL [R1+0xe4], R13 ;  /* 0x0000e40d01007387 */ /* 0x0001e20000100800 */
[----:B------:R-:W-:Y:S03]  /*53fc0*/  HMMA.16816.F32 R4, R16, R12, R4 ;  /* 0x0000000c1004723c */ /* 0x000fe60000001804 */
[----:B------:R-:W-:Y:S01]  /*53fd0*/  STL [R1+0x2b9c], R27 ;  /* 0x002b9c1b01007387 */ /* 0x000fe20000100800 */
[----:B---3--:R-:W-:-:S03]  /*53fe0*/  F2FP.F16.E4M3.UNPACK_B R0, R11 ;  /* 0x0000000bff00723e */ /* 0x008fc600020006ff */
[----:B------:R-:W-:Y:S04]  /*53ff0*/  STL [R1+0x2ba0], R11 ;  /* 0x002ba00b01007387 */ /* 0x000fe80000100800 */
[----:B------:R-:W-:Y:S04]  /*54000*/  STL [R1+0x1a0], R2 ;  /* 0x0001a00201007387 */ /* 0x000fe80000100800 */
[----:B------:R-:W-:Y:S04]  /*54010*/  STL [R1+0x1a4], R0 ;  /* 0x0001a40001007387 */ /* 0x000fe80000100800 */
[----:B0-----:R-:W3:Y:S01]  /*54020*/  LDL.LU.64 R12, [R1+0x2c20] ;  /* 0x002c2000010c7983 */ /* 0x001ee20000300a00 */
[----:B------:R-:W-:-:S03]  /*54030*/  IMAD.MOV.U32 R20, RZ, RZ, R24 ;  /* 0x000000ffff147224 */ /* 0x000fc600078e0018 */
[----:B------:R0:W-:Y:S01]  /*54040*/  STL.64 [R1+0xd0], R4 ;  /* 0x0000d00401007387 */ /* 0x0001e20000100a00 */
[----:B------:R-:W-:Y:S02]  /*54050*/  IMAD.MOV.U32 R25, RZ, RZ, R6 ;  /* 0x000000ffff197224 */ /* 0x000fe400078e0006 */
[----:B------:R-:W-:Y:S01]  /*54060*/  IMAD.MOV.U32 R21, RZ, RZ, R8 ;  /* 0x000000ffff157224 */ /* 0x000fe200078e0008 */
[----:B------:R1:W-:Y:S01]  /*54070*/  STL [R1+0xdc], R7 ;  /* 0x0000dc0701007387 */ /* 0x0003e20000100800 */
[----:B------:R-:W-:Y:S02]  /*54080*/  IMAD.MOV.U32 R22, RZ, RZ, R26 ;  /* 0x000000ffff167224 */ /* 0x000fe400078e001a */
[----:B------:R-:W-:Y:S02]  /*54090*/  IMAD.MOV.U32 R23, RZ, RZ, R10 ;  /* 0x000000ffff177224 */ /* 0x000fe400078e000a */
[----:B------:R-:W-:Y:S01]  /*540a0*/  IMAD.MOV.U32 R6, RZ, RZ, R2 ;  /* 0x000000ffff067224 */ /* 0x000fe200078e0002 */
[----:B0-----:R-:W4:Y:S01]  /*540b0*/  LDL.LU R4, [R1+0x790] ;  /* 0x0007900001047983 */ /* 0x001f220000300800 */
[----:B-1----:R-:W-:-:S03]  /*540c0*/  IMAD.MOV.U32 R7, RZ, RZ, R0 ;  /* 0x000000ffff077224 */ /* 0x002fc600078e0000 */
[----:B------:R-:W5:Y:S04]  /*540d0*/  LDL.LU R5, [R1+0x794] ;  /* 0x0007940001057983 */ /* 0x000f680000300800 */
[----:B------:R-:W2:Y:S04]  /*540e0*/  LDL.LU R17, [R1+0x7c0] ;  /* 0x0007c00001117983 */ /* 0x000ea80000300800 */
[----:B------:R-:W4:Y:S04]  /*540f0*/  LDL.LU R16, [R1+0x7c4] ;  /* 0x0007c40001107983 */ /* 0x000f280000300800 */
[----:B------:R-:W5:Y:S04]  /*54100*/  LDL R19, [R1+0x110] ;  /* 0x0001100001137983 */ /* 0x000f680000100800 */
[----:B------:R-:W-:Y:S01]  /*54110*/  STL [R1+0x2ba4], R25 ;  /* 0x002ba41901007387 */ /* 0x000fe20000100800 */
[----:B---3--:R-:W-:-:S15]  /*54120*/  HMMA.16816.F32 R12, R20, R6, R12 ;  /* 0x00000006140c723c */ /* 0x008fde000000180c */
[----:B------:R-:W-:-:S08]  /*54130*/  NOP ;  /* 0x0000000000007918 */ /* 0x000fd00000000000 */
[----:B------:R-:W-:Y:S01]  /*54140*/  STL [R1+0xc0], R12 ;  /* 0x0000c00c01007387 */ /* 0x000fe20000100800 */
[----:B------:R-:W-:-:S03]  /*54150*/  IMAD.MOV.U32 R27, RZ, RZ, R14 ;  /* 0x000000ffff1b7224 */ /* 0x000fc600078e000e */
[----:B------:R-:W3:Y:S04]  /*54160*/  LDL.LU R6, [R1+0x798] ;  /* 0x0007980001067983 */ /* 0x000ee80000300800 */
[----:B------:R-:W3:Y:S01]  /*54170*/  LDL.LU R7, [R1+0x79c] ;  /* 0x00079c0001077983 */ /* 0x000ee20000300800 */
[----:B------:R-:W-:-:S03]  /*54180*/  IMAD.MOV.U32 R11, RZ, RZ, R13 ;  /* 0x000000ffff0b7224 */ /* 0x000fc600078e000d */
[----:B------:R-:W3:Y:S04]  /*54190*/  LDL.LU R2, [R1+0x7c8] ;  /* 0x0007c80001027983 */ /* 0x000ee80000300800 */
[----:B------:R-:W3:Y:S04]  /*541a0*/  LDL.LU R0, [R1+0x7cc] ;  /* 0x0007cc0001007983 */ /* 0x000ee80000300800 */
[----:B------:R0:W-:Y:S04]  /*541b0*/  STL [R1+0x2bbc], R27 ;  /* 0x002bbc1b01007387 */ /* 0x0001e80000100800 */
[----:B0-----:R-:W2:Y:S04]  /*541c0*/  LDL R27, [R1+0x464] ;  /* 0x00046400011b7983 */ /* 0x001ea80000100800 */
[----:B------:R0:W-:Y:S04]  /*541d0*/  STL [R1+0x2bb8], R11 ;  /* 0x002bb80b01007387 */ /* 0x0001e80000100800 */
[----:B0-----:R-:W5:Y:S01]  /*541e0*/  LDL R11, [R1+0x460] ;  /* 0x00046000010b7983 */ /* 0x001f620000100800 */
[----:B------:R-:W-:-:S05]  /*541f0*/  IMAD.MOV.U32 R9, RZ, RZ, R15 ;  /* 0x000000ffff097224 */ /* 0x000fca00078e000f */
[----:B------:R0:W-:Y:S01]  /*54200*/  STL [R1+0x2ba8], R9 ;  /* 0x002ba80901007387 */ /* 0x0001e20000100800 */
[C---:B--2---:R-:W-:Y:S01]  /*54210*/  FMUL R12, R27.reuse, R17 ;  /* 0x000000111b0c7220 */ /* 0x044fe20000400000 */
[----:B----4-:R-:W-:-:S05]  /*54220*/  FMUL R13, R27, R16 ;  /* 0x000000101b0d7220 */ /* 0x010fca0000400000 */
[----:B------:R1:W-:Y:S04]  /*54230*/  STL.64 [R1+0x2c18], R12 ;  /* 0x002c180c01007387 */ /* 0x0003e80000100a00 */
[----:B-----5:R2:W-:Y:S04]  /*54240*/  STL [R1+0x2c10], R11 ;  /* 0x002c100b01007387 */ /* 0x0205e80000100800 */
[----:B0-----:R-:W4:Y:S01]  /*54250*/  LDL R9, [R1+0x134] ;  /* 0x0001340001097983 */ /* 0x001f220000100800 */
[----:B-1----:R-:W-:Y:S01]  /*54260*/  F2FP.F16.E4M3.UNPACK_B R12, R19 ;  /* 0x00000013ff0c723e */ /* 0x002fe200020006ff */
[C---:B------:R-:W-:Y:S01]  /*54270*/  FMUL R4, R27.reuse, R4 ;  /* 0x000000041b047220 */ /* 0x040fe20000400000 */
[----:B------:R-:W-:Y:S01]  /*54280*/  FMUL R5, R27, R5 ;  /* 0x000000051b057220 */ /* 0x000fe20000400000 */
[C---:B---3--:R-:W-:Y:S01]  /*54290*/  FMUL R6, R11.reuse, R6 ;  /* 0x000000060b067220 */ /* 0x048fe20000400000 */
[----:B------:R-:W-:Y:S01]  /*542a0*/  FMUL R7, R11, R7 ;  /* 0x000000070b077220 */ /* 0x000fe20000400000 */
[----:B------:R-:W-:Y:S01]  /*542b0*/  F2FP.F16.E4M3.UNPACK_B R13, R3 ;  /* 0x00000003ff0d723e */ /* 0x000fe200020006ff */
[----:B------:R-:W-:-:S02]  /*542c0*/  IMAD.MOV.U32 R16, RZ, RZ, R24 ;  /* 0x000000ffff107224 */ /* 0x000fc400078e0018 */
[----:B------:R-:W-:Y:S02]  /*542d0*/  IMAD.MOV.U32 R17, RZ, RZ, R8 ;  /* 0x000000ffff117224 */ /* 0x000fe400078e0008 */
[----:B------:R-:W-:Y:S02]  /*542e0*/  IMAD.MOV.U32 R19, RZ, RZ, R10 ;  /* 0x000000ffff137224 */ /* 0x000fe400078e000a */
[C---:B------:R-:W-:Y:S01]  /*542f0*/  FMUL R14, R11.reuse, R2 ;  /* 0x000000020b0e7220 */ /* 0x040fe20000400000 */
[----:B------:R-:W-:Y:S01]  /*54300*/  FMUL R15, R11, R0 ;  /* 0x000000000b0f7220 */ /* 0x000fe20000400000 */
[----:B--2---:R-:W-:-:S03]  /*54310*/  F2FP.F16.E4M3.UNPACK_B R11, R28 ;  /* 0x0000001cff0b723e */ /* 0x004fc600020006ff */
[----:B------:R-:W-:Y:S07]  /*54320*/  HMMA.16816.F32 R4, R16, R12, R4 ;  /* 0x0000000c1004723c */ /* 0x000fee0000001804 */
[----:B------:R-:W-:Y:S01]  /*54330*/  IMAD.MOV.U32 R17, RZ, RZ, R11 ;  /* 0x000000ffff117224 */ /* 0x000fe200078e000b */
[----:B----4-:R0:W-:Y:S04]  /*54340*/  STL [R1+0x2c14], R9 ;  /* 0x002c140901007387 */ /* 0x0101e80000100800 */
[----:B------:R-:W2:Y:S04]  /*54350*/  LDL R2, [R1+0x140] ;  /* 0x0001400001027983 */ /* 0x000ea80000100800 */
[----:B------:R-:W3:Y:S01]  /*54360*/  LDL R0, [R1+0x144] ;  /* 0x0001440001007983 */ /* 0x000ee20000100800 */
[----:B0-----:R-:W-:-:S03]  /*54370*/  F2FP.F16.E4M3.UNPACK_B R9, R29 ;  /* 0x0000001dff09723e */ /* 0x001fc600020006ff */
[----:B------:R-:W-:Y:S04]  /*54380*/  STL [R1+0x180], R12 ;  /* 0x0001800c01007387 */ /* 0x000fe80000100800 */
[----:B------:R-:W4:Y:S04]  /*54390*/  LDL.LU R29, [R1+0x7d8] ;  /* 0x0007d800011d7983 */ /* 0x000f280000300800 */
[----:B------:R0:W-:Y:S04]  /*543a0*/  STL [R1+0x184], R13 ;  /* 0x0001840d01007387 */ /* 0x0001e80000100800 */
[----:B------:R-:W5:Y:S04]  /*543b0*/  LDL.LU R28, [R1+0x7dc] ;  /* 0x0007dc00011c7983 */ /* 0x000f680000300800 */
[----:B------:R1:W-:Y:S04]  /*543c0*/  STL [R1+0x1b0], R9 ;  /* 0x0001b00901007387 */ /* 0x0003e80000100800 */
[----:B------:R-:W2:Y:S04]  /*543d0*/  LDL.LU R25, [R1+0x7e8] ;  /* 0x0007e80001197983 */ /* 0x000ea80000300800 */
[----:B------:R1:W-:Y:S04]  /*543e0*/  STL [R1+0x1b4], R11 ;  /* 0x0001b40b01007387 */ /* 0x0003e80000100800 */
[----:B------:R-:W3:Y:S04]  /*543f0*/  LDL.LU R3, [R1+0x7ec] ;  /* 0x0007ec0001037983 */ /* 0x000ee80000300800 */
[----:B0-----:R-:W4:Y:S01]  /*54400*/  LDL.LU.64 R12, [R1+0x2c18] ;  /* 0x002c1800010c7983 */ /* 0x001f220000300a00 */
[----:B------:R-:W-:-:S03]  /*54410*/  IMAD.MOV.U32 R16, RZ, RZ, R9 ;  /* 0x000000ffff107224 */ /* 0x000fc600078e0009 */
[----:B-1----:R-:W5:Y:S04]  /*54420*/  LDL.LU R9, [R1+0x2c14] ;  /* 0x002c140001097983 */ /* 0x002f680000300800 */
[----:B------:R0:W-:Y:S04]  /*54430*/  STL.64 [R1+0xb0], R4 ;  /* 0x0000b00401007387 */ /* 0x0001e80000100a00 */
[----:B------:R1:W-:Y:S04]  /*54440*/  STL.64 [R1+0xb8], R6 ;  /* 0x0000b80601007387 */ /* 0x0003e80000100a00 */
[----:B------:R-:W3:Y:S04]  /*54450*/  LDL.LU R11, [R1+0x2c10] ;  /* 0x002c1000010b7983 */ /* 0x000ee80000300800 */
[----:B0-----:R-:W5:Y:S04]  /*54460*/  LDL.LU R4, [R1+0x7d0] ;  /* 0x0007d00001047983 */ /* 0x001f680000300800 */
[----:B------:R-:W5:Y:S04]  /*54470*/  LDL.LU R5, [R1+0x7d4] ;  /* 0x0007d40001057983 */ /* 0x000f680000300800 */
[----:B-1----:R-:W2:Y:S04]  /*54480*/  LDL.LU R6, [R1+0x7e0] ;  /* 0x0007e00001067983 */ /* 0x002ea80000300800 */
[----:B------:R-:W3:Y:S04]  /*54490*/  LDL.LU R7, [R1+0x7e4] ;  /* 0x0007e40001077983 */ /* 0x000ee80000300800 */
[----:B------:R-:W5:Y:S01]  /*544a0*/  LDL R19, [R1+0x130] ;  /* 0x0001300001137983 */ /* 0x000f620000100800 */
[----:B----4-:R-:W-:-:S15]  /*544b0*/  HMMA.16816.F32 R12, R20, R16, R12 ;  /* 0x00000010140c723c */ /* 0x010fde000000180c */
[----:B------:R-:W-:-:S08]  /*544c0*/  NOP ;  /* 0x0000000000007918 */ /* 0x000fd00000000000 */
[----:B------:R2:W-:Y:S04]  /*544d0*/  STL.64 [R1+0xa0], R12 ;  /* 0x0000a00c01007387 */ /* 0x0005e80000100a00 */
[----:B------:R0:W-:Y:S01]  /*544e0*/  STL.64 [R1+0xa8], R14 ;  /* 0x0000a80e01007387 */ /* 0x0001e20000100a00 */
[C---:B--2---:R-:W-:Y:S01]  /*544f0*/  FMUL R12, R27.reuse, R6 ;  /* 0x000000061b0c7220 */ /* 0x044fe20000400000 */
[----:B---3--:R-:W-:Y:S01]  /*54500*/  FMUL R13, R27, R7 ;  /* 0x000000071b0d7220 */ /* 0x008fe20000400000 */
[----:B0-----:R-:W-:-:S04]  /*54510*/  FMUL R15, R11, R3 ;  /* 0x000000030b0f7220 */ /* 0x001fc80000400000 */
[----:B------:R0:W-:Y:S04]  /*54520*/  STL.64 [R1+0x2c08], R12 ;  /* 0x002c080c01007387 */ /* 0x0001e80000100a00 */
[----:B------:R-:W2:Y:S01]  /*54530*/  LDL R3, [R1+0x154] ;  /* 0x0001540001037983 */ /* 0x000ea20000100800 */
[----:B------:R-:W-:Y:S01]  /*54540*/  FMUL R14, R11, R25 ;  /* 0x000000190b0e7220 */ /* 0x000fe20000400000 */
[C---:B-----5:R-:W-:Y:S01]  /*54550*/  FMUL R4, R27.reuse, R4 ;  /* 0x000000041b047220 */ /* 0x060fe20000400000 */
[----:B------:R-:W-:Y:S01]  /*54560*/  FMUL R5, R27, R5 ;  /* 0x000000051b057220 */ /* 0x000fe20000400000 */
[C---:B------:R-:W-:Y:S01]  /*54570*/  FMUL R6, R11.reuse, R29 ;  /* 0x0000001d0b067220 */ /* 0x040fe20000400000 */
[----:B------:R-:W-:Y:S01]  /*54580*/  FMUL R7, R11, R28 ;  /* 0x0000001c0b077220 */ /* 0x000fe20000400000 */
[----:B------:R-:W3:Y:S01]  /*54590*/  LDL R25, [R1+0x150] ;  /* 0x0001500001197983 */ /* 0x000ee20000100800 */
[----:B0-----:R-:W-:Y:S01]  /*545a0*/  F2FP.F16.E4M3.UNPACK_B R12, R19 ;  /* 0x00000013ff0c723e */ /* 0x001fe200020006ff */
[----:B------:R-:W-:Y:S01]  /*545b0*/  IMAD.MOV.U32 R16, RZ, RZ, R24 ;  /* 0x000000ffff107224 */ /* 0x000fe200078e0018 */
[----:B------:R-:W-:Y:S01]  /*545c0*/  F2FP.F16.E4M3.UNPACK_B R13, R9 ;  /* 0x00000009ff0d723e */ /* 0x000fe200020006ff */
[----:B------:R-:W-:Y:S01]  /*545d0*/  IMAD.MOV.U32 R17, RZ, RZ, R8 ;  /* 0x000000ffff117224 */ /* 0x000fe200078e0008 */
[----:B------:R-:W-:Y:S01]  /*545e0*/  F2FP.F16.E4M3.UNPACK_B R2, R2 ;  /* 0x00000002ff02723e */ /* 0x000fe200020006ff */
[----:B------:R-:W-:-:S07]  /*545f0*/  IMAD.MOV.U32 R19, RZ, RZ, R10 ;  /* 0x000000ffff137224 */ /* 0x000fce00078e000a */
[----:B------:R-:W-:Y:S01]  /*54600*/  HMMA.16816.F32 R16, R16, R12, R4 ;  /* 0x0000000c1010723c */ /* 0x000fe20000001804 */
[----:B--2---:R0:W-:Y:S04]  /*54610*/  STL [R1+0x2c00], R3 ;  /* 0x002c000301007387 */ /* 0x0041e80000100800 */
[----:B------:R-:W2:Y:S04]  /*54620*/  LDL R29, [R1+0x160] ;  /* 0x00016000011d7983 */ /* 0x000ea80000100800 */
[----:B------:R-:W4:Y:S01]  /*54630*/  LDL R28, [R1+0x164] ;  /* 0x00016400011c7983 */ /* 0x000f220000100800 */
[----:B0-----:R-:W-:-:S03]  /*54640*/  F2FP.F16.E4M3.UNPACK_B R3, R0 ;  /* 0x00000000ff03723e */ /* 0x001fc600020006ff */
[----:B------:R-:W-:Y:S04]  /*54650*/  STL [R1+0x188], R12 ;  /* 0x0001880c01007387 */ /* 0x000fe80000100800 */
[----:B------:R-:W5:Y:S04]  /*54660*/  LDL.LU R9, [R1+0x81c] ;  /* 0x00081c0001097983 */ /* 0x000f680000300800 */
[----:B------:R0:W-:Y:S04]  /*54670*/  STL [R1+0x18c], R13 ;  /* 0x00018c0d01007387 */ /* 0x0001e80000100800 */
[----:B------:R-:W-:Y:S04]  /*54680*/  STL [R1+0x1c0], R2 ;  /* 0x0001c00201007387 */ /* 0x000fe80000100800 */
[----:B------:R-:W-:Y:S04]  /*54690*/  STL [R1+0x1c4], R3 ;  /* 0x0001c40301007387 */ /* 0x000fe80000100800 */
[----:B0-----:R-:W3:Y:S04]  /*546a0*/  LDL.LU.64 R12, [R1+0x2c08] ;  /* 0x002c0800010c7983 */ /* 0x001ee80000300a00 */
[----:B------:R-:W2:Y:S04]  /*546b0*/  LDL.LU R4, [R1+0x800] ;  /* 0x0008000001047983 */ /* 0x000ea80000300800 */
[----:B------:R-:W4:Y:S04]  /*546c0*/  LDL.LU R5, [R1+0x804] ;  /* 0x0008040001057983 */ /* 0x000f280000300800 */
[----:B------:R0:W-:Y:S04]  /*546d0*/  STL.64 [R1+0x90], R16 ;  /* 0x0000901001007387 */ /* 0x0001e80000100a00 */
[----:B------:R1:W-:Y:S04]  /*546e0*/  STL.64 [R1+0x98], R18 ;  /* 0x0000981201007387 */ /* 0x0003e80000100a00 */
[----:B0-----:R-:W5:Y:S04]  /*546f0*/  LDL.LU R17, [R1+0x810] ;  /* 0x0008100001117983 */ /* 0x001f680000300800 */
[----:B-1----:R-:W2:Y:S04]  /*54700*/  LDL.LU R18, [R1+0x814] ;  /* 0x0008140001127983 */ /* 0x002ea80000300800 */
[----:B------:R-:W4:Y:S04]  /*54710*/  LDL.LU R6, [R1+0x808] ;  /* 0x0008080001067983 */ /* 0x000f280000300800 */
[----:B------:R-:W4:Y:S04]  /*54720*/  LDL.LU R7, [R1+0x80c] ;  /* 0x00080c0001077983 */ /* 0x000f280000300800 */
[----:B------:R-:W4:Y:S01]  /*54730*/  LDL.LU R19, [R1+0x818] ;  /* 0x0008180001137983 */ /* 0x000f220000300800 */
[----:B---3--:R-:W-:Y:S03]  /*54740*/  HMMA.16816.F32 R12, R20, R2, R12 ;  /* 0x00000002140c723c */ /* 0x008fe6000000180c */
[----:B------:R-:W3:Y:S04]  /*54750*/  LDL.LU R3, [R1+0x2c00] ;  /* 0x002c000001037983 */ /* 0x000ee80000300800 */
[----:B------:R-:W5:Y:S04]  /*54760*/  LDL.LU R0, [R1+0x170] ;  /* 0x0001700001007983 */ /* 0x000f680000300800 */
[----:B-----5:R-:W-:-:S12]  /*54770*/  STL [R1+0x2bf0], R0 ;  /* 0x002bf00001007387 */ /* 0x020fd80000100800 */
[----:B------:R0:W-:Y:S04]  /*54780*/  STL.64 [R1+0x80], R12 ;  /* 0x0000800c01007387 */ /* 0x0001e80000100a00 */
[----:B------:R1:W-:Y:S04]  /*54790*/  STL.64 [R1+0x88], R14 ;  /* 0x0000880e01007387 */ /* 0x0003e80000100a00 */
[----:B------:R-:W5:Y:S01]  /*547a0*/  LDL.LU R2, [R1+0x174] ;  /* 0x0001740001027983 */ /* 0x000f620000300800 */
[C---:B0-----:R-:W-:Y:S01]  /*547b0*/  FMUL R12, R27.reuse, R17 ;  /* 0x000000111b0c7220 */ /* 0x041fe20000400000 */
[C---:B--2---:R-:W-:Y:S01]  /*547c0*/  FMUL R13, R27.reuse, R18 ;  /* 0x000000121b0d7220 */ /* 0x044fe20000400000 */
[C---:B------:R-:W-:Y:S01]  /*547d0*/  FMUL R4, R27.reuse, R4 ;  /* 0x000000041b047220 */ /* 0x040fe20000400000 */
[----:B----4-:R-:W-:Y:S01]  /*547e0*/  FMUL R5, R27, R5 ;  /* 0x000000051b057220 */ /* 0x010fe20000400000 */
[C---:B-1----:R-:W-:Y:S01]  /*547f0*/  FMUL R14, R11.reuse, R19 ;  /* 0x000000130b0e7220 */ /* 0x042fe20000400000 */
[C---:B------:R-:W-:Y:S01]  /*54800*/  FMUL R6, R11.reuse, R6 ;  /* 0x000000060b067220 */ /* 0x040fe20000400000 */
[----:B------:R-:W-:Y:S01]  /*54810*/  FMUL R7, R11, R7 ;  /* 0x000000070b077220 */ /* 0x000fe20000400000 */
[----:B------:R-:W-:-:S02]  /*54820*/  IMAD.MOV.U32 R16, RZ, RZ, R24 ;  /* 0x000000ffff107224 */ /* 0x000fc400078e0018 */
[----:B------:R-:W-:Y:S02]  /*54830*/  IMAD.MOV.U32 R17, RZ, RZ, R8 ;  /* 0x000000ffff117224 */ /* 0x000fe400078e0008 */
[----:B------:R-:W-:Y:S02]  /*54840*/  IMAD.MOV.U32 R18, RZ, RZ, R26 ;  /* 0x000000ffff127224 */ /* 0x000fe400078e001a */
[----:B------:R-:W-:Y:S01]  /*54850*/  IMAD.MOV.U32 R19, RZ, RZ, R10 ;  /* 0x000000ffff137224 */ /* 0x000fe200078e000a */
[----:B------:R-:W-:Y:S01]  /*54860*/  F2FP.F16.E4M3.UNPACK_B R0, R28 ;  /* 0x0000001cff00723e */ /* 0x000fe200020006ff */
[----:B------:R-:W-:Y:S01]  /*54870*/  FMUL R15, R11, R9 ;  /* 0x000000090b0f7220 */ /* 0x000fe20000400000 */
[----:B-----5:R0:W-:Y:S04]  /*54880*/  STL [R1+0x2bf4], R2 ;  /* 0x002bf40201007387 */ /* 0x0201e80000100800 */
[----:B------:R1:W-:Y:S01]  /*54890*/  STL.64 [R1+0x2bf8], R12 ;  /* 0x002bf80c01007387 */ /* 0x0003e20000100a00 */
[----:B0-----:R-:W-:-:S02]  /*548a0*/  F2FP.F16.E4M3.UNPACK_B R2, R29 ;  /* 0x0000001dff02723e */ /* 0x001fc400020006ff */
[----:B-1----:R-:W-:Y:S02]  /*548b0*/  F2FP.F16.E4M3.UNPACK_B R12, R25 ;  /* 0x00000019ff0c723e */ /* 0x002fe400020006ff */
[----:B---3--:R-:W-:-:S03]  /*548c0*/  F2FP.F16.E4M3.UNPACK_B R13, R3 ;  /* 0x00000003ff0d723e */ /* 0x008fc600020006ff */
[----:B------:R-:W-:Y:S04]  /*548d0*/  STL [R1+0x1a8], R12 ;  /* 0x0001a80c01007387 */ /* 0x000fe80000100800 */
[----:B------:R-:W2:Y:S01]  /*548e0*/  LDL.LU R29, [R1+0x838] ;  /* 0x00083800011d7983 */ /* 0x000ea20000300800 */
[----:B------:R-:W-:Y:S06]  /*548f0*/  HMMA.16816.F32 R4, R16, R12, R4 ;  /* 0x0000000c1004723c */ /* 0x000fec0000001804 */
[----:B------:R0:W-:Y:S04]  /*54900*/  STL [R1+0x1ac], R13 ;  /* 0x0001ac0d01007387 */ /* 0x0001e80000100800 */
[----:B------:R-:W3:Y:S04]  /*54910*/  LDL.LU R28, [R1+0x83c] ;  /* 0x00083c00011c7983 */ /* 0x000ee80000300800 */
[----:B------:R1:W-:Y:S04]  /*54920*/  STL [R1+0x1d0], R2 ;  /* 0x0001d00201007387 */ /* 0x0003e80000100800 */
[----:B------:R-:W4:Y:S04]  /*54930*/  LDL.LU R25, [R1+0x848] ;  /* 0x0008480001197983 */ /* 0x000f280000300800 */
[----:B------:R5:W-:Y:S04]  /*54940*/  STL [R1+0x1d4], R0 ;  /* 0x0001d40001007387 */ /* 0x000be80000100800 */
[----:B------:R-:W4:Y:S04]  /*54950*/  LDL.LU R3, [R1+0x84c] ;  /* 0x00084c0001037983 */ /* 0x000f280000300800 */
[----:B------:R-:W4:Y:S04]  /*54960*/  LDL R9, [R1+0x194] ;  /* 0x0001940001097983 */ /* 0x000f280000100800 */
[----:B0-----:R-:W2:Y:S01]  /*54970*/  LDL.LU.64 R12, [R1+0x2bf8] ;  /* 0x002bf800010c7983 */ /* 0x001ea20000300a00 */
[----:B------:R-:W-:-:S03]  /*54980*/  IMAD.MOV.U32 R16, RZ, RZ, R2 ;  /* 0x000000ffff107224 */ /* 0x000fc600078e0002 */
[----:B-1----:R-:W4:Y:S01]  /*54990*/  LDL.LU R2, [R1+0x2bf4] ;  /* 0x002bf40001027983 */ /* 0x002f220000300800 */
[----:B------:R-:W-:-:S03]  /*549a0*/  IMAD.MOV.U32 R17, RZ, RZ, R0 ;  /* 0x000000ffff117224 */ /* 0x000fc600078e0000 */
[----:B------:R0:W-:Y:S04]  /*549b0*/  STL.64 [R1+0x70], R4 ;  /* 0x0000700401007387 */ /* 0x0001e80000100a00 */
[----:B------:R1:W-:Y:S04]  /*549c0*/  STL.64 [R1+0x78], R6 ;  /* 0x0000780601007387 */ /* 0x0003e80000100a00 */
[----:B-----5:R-:W5:Y:S04]  /*549d0*/  LDL.LU R0, [R1+0x2bf0] ;  /* 0x002bf00001007983 */ /* 0x020f680000300800 */
[----:B0-----:R-:W5:Y:S04]  /*549e0*/  LDL.LU R4, [R1+0x830] ;  /* 0x0008300001047983 */ /* 0x001f680000300800 */
[----:B------:R-:W5:Y:S04]  /*549f0*/  LDL.LU R5, [R1+0x834] ;  /* 0x0008340001057983 */ /* 0x000f680000300800 */
[----:B-1----:R-:W3:Y:S04]  /*54a00*/  LDL.LU R6, [R1+0x840] ;  /* 0x0008400001067983 */ /* 0x002ee80000300800 */
[----:B------:R-:W4:Y:S04]  /*54a10*/  LDL.LU R7, [R1+0x844] ;  /* 0x0008440001077983 */ /* 0x000f280000300800 */
[----:B------:R-:W5:Y:S01]  /*54a20*/  LDL R19, [R1+0x190] ;  /* 0x0001900001137983 */ /* 0x000f620000100800 */
[----:B--2---:R-:W-:-:S15]  /*54a30*/  HMMA.16816.F32 R12, R20, R16, R12 ;  /* 0x00000010140c723c */ /* 0x004fde000000180c */
[----:B------:R-:W-:-:S08]  /*54a40*/  NOP ;  /* 0x0000000000007918 */ /* 0x000fd00000000000 */
[----:B------:R3:W-:Y:S04]  /*54a50*/  STL.64 [R1+0x60], R12 ;  /* 0x0000600c01007387 */ /* 0x0007e80000100a00 */
[----:B------:R0:W-:Y:S01]  /*54a60*/  STL.64 [R1+0x68], R14 ;  /* 0x0000680e01007387 */ /* 0x0001e20000100a00 */
[C---:B---3--:R-:W-:Y:S01]  /*54a70*/  FMUL R12, R27.reuse, R6 ;  /* 0x000000061b0c7220 */ /* 0x048fe20000400000 */
[----:B----4-:R-:W-:Y:S01]  /*54a80*/  FMUL R13, R27, R7 ;  /* 0x000000071b0d7220 */ /* 0x010fe20000400000 */
[C---:B------:R-:W-:Y:S01]  /*54a90*/  FMUL R6, R11.reuse, R29 ;  /* 0x0000001d0b067220 */ /* 0x040fe20000400000 */
[----:B------:R-:W-:-:S03]  /*54aa0*/  FMUL R7, R11, R28 ;  /* 0x0000001c0b077220 */ /* 0x000fc60000400000 */
[----:B------:R5:W-:Y:S04]  /*54ab0*/  STL.64 [R1+0x2be8], R12 ;  /* 0x002be80c01007387 */ /* 0x000be80000100a00 */
[----:B------:R-:W2:Y:S04]  /*54ac0*/  LDL R28, [R1+0x220] ;  /* 0x00022000011c7983 */ /* 0x000ea80000100800 */
[----:B------:R-:W2:Y:S01]  /*54ad0*/  LDL R29, [R1+0x224] ;  /* 0x00022400011d7983 */ /* 0x000ea20000100800 */
[C---:B0-----:R-:W-:Y:S01]  /*54ae0*/  FMUL R14, R11.reuse, R25 ;  /* 0x000000190b0e7220 */ /* 0x041fe20000400000 */
[----:B------:R-:W-:-:S02]  /*54af0*/  FMUL R15, R11, R3 ;  /* 0x000000030b0f7220 */ /* 0x000fc40000400000 */
[----:B------:R-:W3:Y:S01]  /*54b00*/  LDL R25, [R1+0x210] ;  /* 0x0002100001197983 */ /* 0x000ee20000100800 */
[----:B-----5:R-:W-:-:S03]  /*54b10*/  F2FP.F16.E4M3.UNPACK_B R12, R0 ;  /* 0x00000000ff0c723e */ /* 0x020fc600020006ff */
[----:B------:R-:W4:Y:S01]  /*54b20*/  LDL R3, [R1+0x214] ;  /* 0x0002140001037983 */ /* 0x000f220000100800 */
[----:B------:R-:W-:Y:S01]  /*54b30*/  F2FP.F16.E4M3.UNPACK_B R13, R2 ;  /* 0x00000002ff0d723e */ /* 0x000fe200020006ff */
[C---:B------:R-:W-:Y:S01]  /*54b40*/  FMUL R4, R27.reuse, R4 ;  /* 0x000000041b047220 */ /* 0x040fe20000400000 */
[----:B------:R-:W-:Y:S01]  /*54b50*/  FMUL R5, R27, R5 ;  /* 0x000000051b057220 */ /* 0x000fe20000400000 */
[----:B------:R-:W-:Y:S02]  /*54b60*/  IMAD.MOV.U32 R16, RZ, RZ, R24 ;  /* 0x000000ffff107224 */ /* 0x000fe400078e0018 */
[----:B------:R-:W-:Y:S01]  /*54b70*/  IMAD.MOV.U32 R17, RZ, RZ, R8 ;  /* 0x000000ffff117224 */ /* 0x000fe200078e0008 */
[----:B--2---:R0:W-:Y:S04]  /*54b80*/  STL.64 [R1+0x2be0], R28 ;  /* 0x002be01c01007387 */ /* 0x0041e80000100a00 */
[----:B------:R-:W-:Y:S04]  /*54b90*/  STL [R1+0x2b64], R0 ;  /* 0x002b640001007387 */ /* 0x000fe80000100800 */
[----:B------:R-:W-:Y:S01]  /*54ba0*/  STL [R1+0x2b60], R2 ;  /* 0x002b600201007387 */ /* 0x000fe20000100800 */
[----:B0-----:R-:W-:Y:S01]  /*54bb0*/  F2FP.F16.E4M3.UNPACK_B R28, R19 ;  /* 0x00000013ff1c723e */ /* 0x001fe200020006ff */
[----:B------:R-:W-:Y:S01]  /*54bc0*/  IMAD.MOV.U32 R19, RZ, RZ, R10 ;  /* 0x000000ffff137224 */ /* 0x000fe200078e000a */
[----:B------:R-:W-:Y:S01]  /*54bd0*/  F2FP.F16.E4M3.UNPACK_B R29, R9 ;  /* 0x00000009ff1d723e */ /* 0x000fe200020006ff */
[----:B------:R-:W-:Y:S04]  /*54be0*/  STL [R1+0x1b8], R12 ;  /* 0x0001b80c01007387 */ /* 0x000fe80000100800 */
[----:B------:R0:W-:Y:S01]  /*54bf0*/  STL [R1+0x1bc], R13 ;  /* 0x0001bc0d01007387 */ /* 0x0001e20000100800 */
[----:B------:R-:W-:Y:S03]  /*54c00*/  HMMA.16816.F32 R4, R16, R12, R4 ;  /* 0x0000000c1004723c */ /* 0x000fe60000001804 */
[----:B------:R-:W2:Y:S04]  /*54c10*/  LDL.LU R9, [R1+0x86c] ;  /* 0x00086c0001097983 */ /* 0x000ea80000300800 */
[----:B------:R-:W-:Y:S04]  /*54c20*/  STL [R1+0x1e0], R28 ;  /* 0x0001e01c01007387 */ /* 0x000fe80000100800 */
[----:B------:R-:W-:Y:S04]  /*54c30*/  STL [R1+0x1e4], R29 ;  /* 0x0001e41d01007387 */ /* 0x000fe80000100800 */
[----:B0-----:R-:W5:Y:S08]  /*54c40*/  LDL.LU.64 R12, [R1+0x2be8] ;  /* 0x002be800010c7983 */ /* 0x001f700000300a00 */
[----:B------:R0:W-:Y:S01]  /*54c50*/  STL.64 [R1+0x58], R6 ;  /* 0x0000580601007387 */ /* 0x0001e20000100a00 */
[----:B------:R-:W-:-:S02]  /*54c60*/  IMAD.MOV.U32 R0, RZ, RZ, R4 ;  /* 0x000000ffff007224 */ /* 0x000fc400078e0004 */
[----:B------:R-:W-:Y:S01]  /*54c70*/  IMAD.MOV.U32 R2, RZ, RZ, R5 ;  /* 0x000000ffff027224 */ /* 0x000fe200078e0005 */
[----:B------:R-:W3:Y:S04]  /*54c80*/  LDL.LU R4, [R1+0x850] ;  /* 0x0008500001047983 */ /* 0x000ee80000300800 */
[----:B------:R-:W4:Y:S04]  /*54c90*/  LDL.LU R5, [R1+0x854] ;  /* 0x0008540001057983 */ /* 0x000f280000300800 */
[----:B------:R-:W2:Y:S04]  /*54ca0*/  LDL.LU R17, [R1+0x860] ;  /* 0x0008600001117983 */ /* 0x000ea80000300800 */
[----:B------:R-:W2:Y:S04]  /*54cb0*/  LDL.LU R18, [R1+0x864] ;  /* 0x0008640001127983 */ /* 0x000ea80000300800 */
[----:B0-----:R-:W2:Y:S04]  /*54cc0*/  LDL.LU R6, [R1+0x858] ;  /* 0x0008580001067983 */ /* 0x001ea80000300800 */
[----:B------:R-:W2:Y:S04]  /*54cd0*/  LDL.LU R7, [R1+0x85c] ;  /* 0x00085c0001077983 */ /* 0x000ea80000300800 */
[----:B------:R-:W2:Y:S04]  /*54ce0*/  LDL.LU R19, [R1+0x868] ;  /* 0x0008680001137983 */ /* 0x000ea80000300800 */
[----:B------:R-:W-:Y:S04]  /*54cf0*/  STL [R1+0x2bc8], R2 ;  /* 0x002bc80201007387 */ /* 0x000fe80000100800 */
[----:B------:R-:W-:Y:S01]  /*54d00*/  STL [R1+0x2bc0], R0 ;  /* 0x002bc00001007387 */ /* 0x000fe20000100800 */
[----:B-----5:R-:W-:Y:S03]  /*54d10*/  HMMA.16816.F32 R12, R20, R28, R12 ;  /* 0x0000001c140c723c */ /* 0x020fe6000000180c */
[----:B------:R-:W5:Y:S01]  /*54d20*/  LDL.LU.64 R28, [R1+0x2be0] ;  /* 0x002be000011c7983 */ /* 0x000f620000300a00 */
[----:B---3--:R-:W-:-:S15]  /*54d30*/  FMUL R4, R27, R4 ;  /* 0x000000041b047220 */ /* 0x008fde0000400000 */
[----:B------:R-:W-:-:S04]  /*54d40*/  NOP ;  /* 0x0000000000007918 */ /* 0x000fc80000000000 */
[----:B------:R0:W-:Y:S01]  /*54d50*/  STL.64 [R1+0x20], R12 ;  /* 0x0000200c01007387 */ /* 0x0001e20000100a00 */
[----:B----4-:R-:W-:-:S03]  /*54d60*/  FMUL R5, R27, R5 ;  /* 0x000000051b057220 */ /* 0x010fc60000400000 */
[----:B------:R1:W-:Y:S01]  /*54d70*/  STL.64 [R1+0x28], R14 ;  /* 0x0000280e01007387 */ /* 0x0003e20000100a00 */
[----:B--2---:R-:W-:Y:S01]  /*54d80*/  FMUL R6, R11, R6 ;  /* 0x000000060b067220 */ /* 0x004fe20000400000 */
[C---:B0-----:R-:W-:Y:S01]  /*54d90*/  FMUL R12, R27.reuse, R17 ;  /* 0x000000111b0c7220 */ /* 0x041fe20000400000 */
[----:B------:R-:W-:Y:S01]  /*54da0*/  FMUL R13, R27, R18 ;  /* 0x000000121b0d7220 */ /* 0x000fe20000400000 */
[C---:B------:R-:W-:Y:S01]  /*54db0*/  FMUL R7, R11.reuse, R7 ;  /* 0x000000070b077220 */ /* 0x040fe20000400000 */
[----:B------:R-:W-:Y:S02]  /*54dc0*/  IMAD.MOV.U32 R17, RZ, RZ, R8 ;  /* 0x000000ffff117224 */ /* 0x000fe400078e0008 */
[C---:B-1----:R-:W-:Y:S01]  /*54dd0*/  FMUL R14, R11.reuse, R19 ;  /* 0x000000130b0e7220 */ /* 0x042fe20000400000 */
[----:B------:R0:W-:Y:S01]  /*54de0*/  STL.64 [R1+0x2bd8], R12 ;  /* 0x002bd80c01007387 */ /* 0x0001e20000100a00 */
[----:B------:R-:W-:Y:S02]  /*54df0*/  IMAD.MOV.U32 R18, RZ, RZ, R26 ;  /* 0x000000ffff127224 */ /* 0x000fe400078e001a */
[----:B------:R-:W-:Y:S01]  /*54e00*/  IMAD.MOV.U32 R19, RZ, RZ, R10 ;  /* 0x000000ffff137224 */ /* 0x000fe200078e000a */
[----:B------:R-:W2:Y:S01]  /*54e10*/  LDL R0, [R1+0x244] ;  /* 0x0002440001007983 */ /* 0x000ea20000100800 */
[----:B------:R-:W-:Y:S01]  /*54e20*/  FMUL R15, R11, R9 ;  /* 0x000000090b0f7220 */ /* 0x000fe20000400000 */
[----:B0-----:R-:W-:-:S02]  /*54e30*/  F2FP.F16.E4M3.UNPACK_B R12, R25 ;  /* 0x00000019ff0c723e */ /* 0x001fc400020006ff */
[----:B------:R-:W-:-:S03]  /*54e40*/  F2FP.F16.E4M3.UNPACK_B R13, R3 ;  /* 0x00000003ff0d723e */ /* 0x000fc600020006ff */
[----:B------:R-:W-:Y:S04]  /*54e50*/  STL [R1+0x1c8], R12 ;  /* 0x0001c80c01007387 */ /* 0x000fe80000100800 */
[----:B------:R0:W-:Y:S01]  /*54e60*/  STL [R1+0x1cc], R13 ;  /* 0x0001cc0d01007387 */ /* 0x0001e20000100800 */
[----:B------:R-:W-:Y:S03]  /*54e70*/  HMMA.16816.F32 R4, R16, R12, R4 ;  /* 0x0000000c1004723c */ /* 0x000fe60000001804 */
[----:B------:R-:W3:Y:S04]  /*54e80*/  LDL.LU R25, [R1+0x878] ;  /* 0x0008780001197983 */ /* 0x000ee80000300800 */
[----:B------:R-:W4:Y:S01]  /*54e90*/  LDL.LU R9, [R1+0x87c] ;  /* 0x00087c0001097983 */ /* 0x000f220000300800 */
[----:B-----5:R-:W-:-:S02]  /*54ea0*/  F2FP.F16.E4M3.UNPACK_B R28, R28 ;  /* 0x0000001cff1c723e */ /* 0x020fc400020006ff */
[----:B------:R-:W-:-:S03]  /*54eb0*/  F2FP.F16.E4M3.UNPACK_B R29, R29 ;  /* 0x0000001dff1d723e */ /* 0x000fc600020006ff */
[----:B------:R1:W-:Y:S04]  /*54ec0*/  STL [R1+0x200], R28 ;  /* 0x0002001c01007387 */ /* 0x0003e80000100800 */
[----:B------:R-:W5:Y:S04]  /*54ed0*/  LDL.LU R3, [R1+0x888] ;  /* 0x0008880001037983 */ /* 0x000f680000300800 */
[----:B------:R1:W-:Y:S04]  /*54ee0*/  STL [R1+0x204], R29 ;  /* 0x0002041d01007387 */ /* 0x0003e80000100800 */
[----:B------:R-:W2:Y:S04]  /*54ef0*/  LDL.LU R2, [R1+0x88c] ;  /* 0x00088c0001027983 */ /* 0x000ea80000300800 */
[----:B0-----:R-:W3:Y:S01]  /*54f00*/  LDL.LU.64 R12, [R1+0x2bd8] ;  /* 0x002bd800010c7983 */ /* 0x001ee20000300a00 */
[----:B------:R-:W-:-:S03]  /*54f10*/  IMAD.MOV.U32 R16, RZ, RZ, R28 ;  /* 0x000000ffff107224 */ /* 0x000fc600078e001c */
[----:B-1----:R-:W5:Y:S01]  /*54f20*/  LDL.LU R28, [R1+0x2bd0] ;  /* 0x002bd000011c7983 */ /* 0x002f620000300800 */
[----:B------:R-:W-:-:S03]  /*54f30*/  IMAD.MOV.U32 R17, RZ, RZ, R29 ;  /* 0x000000ffff117224 */ /* 0x000fc600078e001d */
[----:B------:R0:W-:Y:S04]  /*54f40*/  STL.64 [R1+0x10], R4 ;  /* 0x0000100401007387 */ /* 0x0001e80000100a00 */
[----:B------:R1:W-:Y:S04]  /*54f50*/  STL.64 [R1+0x18], R6 ;  /* 0x0000180601007387 */ /* 0x0003e80000100a00 */
[----:B------:R-:W5:Y:S04]  /*54f60*/  LDL.LU R29, [R1+0x2bcc] ;  /* 0x002bcc00011d7983 */ /* 0x000f680000300800 */
[----:B0-----:R-:W5:Y:S04]  /*54f70*/  LDL.LU R4, [R1+0x870] ;  /* 0x0008700001047983 */ /* 0x001f680000300800 */
[----:B------:R-:W5:Y:S04]  /*54f80*/  LDL.LU R5, [R1+0x874] ;  /* 0x0008740001057983 */ /* 0x000f680000300800 */
[----:B-1----:R-:W5:Y:S04]  /*54f90*/  LDL.LU R6, [R1+0x880] ;  /* 0x0008800001067983 */ /* 0x002f680000300800 */
[----:B------:R-:W4:Y:S04]  /*54fa0*/  LDL.LU R7, [R1+0x884] ;  /* 0x0008840001077983 */ /* 0x000f280000300800 */
[----:B------:R-:W5:Y:S01]  /*54fb0*/  LDL R19, [R1+0x240] ;  /* 0x0002400001137983 */ /* 0x000f620000100800 */
[----:B---3--:R-:W-:-:S15]  /*54fc0*/  HMMA.16816.F32 R12, R20, R16, R12 ;  /* 0x00000010140c723c */ /* 0x008fde000000180c */
[----:B------:R-:W-:-:S08]  /*54fd0*/  NOP ;  /* 0x0000000000007918 */ /* 0x000fd00000000000 */
[----:B------:R4:W-:Y:S04]  /*54fe0*/  STL.64 [R1], R12 ;  /* 0x0000000c01007387 */ /* 0x0009e80000100a00 */
[----:B------:R2:W-:Y:S01]  /*54ff0*/  STL.64 [R1+0x8], R14 ;  /* 0x0000080e01007387 */ /* 0x0005e20000100a00 */
[----:B----4-:R-:W-:Y:S01]  /*55000*/  FMUL R13, R27, R7 ;  /* 0x000000071b0d7220 */ /* 0x010fe20000400000 */
[C---:B------:R-:W-:Y:S02]  /*55010*/  FMUL R7, R11.reuse, R9 ;  /* 0x000000090b077220 */ /* 0x040fe40000400000 */
[----:B------:R-:W3:Y:S01]  /*55020*/  LDL R9, [R1+0x270] ;  /* 0x0002700001097983 */ /* 0x000ee20000100800 */
[----:B--2---:R-:W-:Y:S01]  /*55030*/  FMUL R15, R11, R2 ;  /* 0x000000020b0f7220 */ /* 0x004fe20000400000 */
[----:B-----5:R-:W-:Y:S01]  /*55040*/  FMUL R12, R27, R6 ;  /* 0x000000061b0c7220 */ /* 0x020fe20000400000 */
[----:B------:R-:W-:Y:S01]  /*55050*/  F2FP.F16.E4M3.UNPACK_B R2, R29 ;  /* 0x0000001dff02723e */ /* 0x000fe200020006ff */
[C---:B------:R-:W-:Y:S01]  /*55060*/  FMUL R6, R11.reuse, R25 ;  /* 0x000000190b067220 */ /* 0x040fe20000400000 */
[----:B------:R-:W-:Y:S01]  /*55070*/  FMUL R14, R11, R3 ;  /* 0x000000030b0e7220 */ /* 0x000fe20000400000 */
[C---:B------:R-:W-:Y:S01]  /*55080*/  FMUL R4, R27.reuse, R4 ;  /* 0x000000041b047220 */ /* 0x040fe20000400000 */
[----:B------:R-:W-:Y:S01]  /*55090*/  FMUL R5, R27, R5 ;  /* 0x000000051b057220 */ /* 0x000fe20000400000 */
[----:B------:R-:W-:Y:S01]  /*550a0*/  F2FP.F16.E4M3.UNPACK_B R3, R28 ;  /* 0x0000001cff03723e */ /* 0x000fe200020006ff */
[----:B------:R-:W-:-:S02]  /*550b0*/  IMAD.MOV.U32 R16, RZ, RZ, R24 ;  /* 0x000000ffff107224 */ /* 0x000fc400078e0018 */
[----:B------:R-:W-:Y:S01]  /*550c0*/  IMAD.MOV.U32 R17, RZ, RZ, R8 ;  /* 0x000000ffff117224 */ /* 0x000fe200078e0008 */
[----:B------:R-:W-:Y:S01]  /*550d0*/  F2FP.F16.E4M3.UNPACK_B R0, R0 ;  /* 0x00000000ff00723e */ /* 0x000fe200020006ff */
[----:B---3--:R0:W-:Y:S04]  /*550e0*/  STL [R1+0x2bc4], R9 ;  /* 0x002bc40901007387 */ /* 0x0081e80000100800 */
[----:B------:R-:W2:Y:S04]  /*550f0*/  LDL R25, [R1+0x274] ;  /* 0x0002740001197983 */ /* 0x000ea80000100800 */
[----:B------:R1:W-:Y:S01]  /*55100*/  STL.64 [R1+0x2b30], R28 ;  /* 0x002b301c01007387 */ /* 0x0003e20000100a00 */
[----:B0-----:R-:W-:Y:S01]  /*55110*/  F2FP.F16.E4M3.UNPACK_B R9, R19 ;  /* 0x00000013ff09723e */ /* 0x001fe200020006ff */
[----:B------:R-:W-:-:S02]  /*55120*/  IMAD.MOV.U32 R19, RZ, RZ, R10 ;  /* 0x000000ffff137224 */ /* 0x000fc400078e000a */
[----:B-1----:R-:W3:Y:S04]  /*55130*/  LDL R28, [R1+0x280] ;  /* 0x00028000011c7983 */ /* 0x002ee80000100800 */
[----:B------:R0:W-:Y:S01]  /*55140*/  STL [R1+0x1d8], R2 ;  /* 0x0001d80201007387 */ /* 0x0001e20000100800 */
[----:B------:R-:W-:Y:S03]  /*55150*/  HMMA.16816.F32 R4, R16, R2, R4 ;  /* 0x000000021004723c */ /* 0x000fe60000001804 */
[----:B------:R-:W4:Y:S04]  /*55160*/  LDL R29, [R1+0x284] ;  /* 0x00028400011d7983 */ /* 0x000f280000100800 */
[----:B------:R1:W-:Y:S04]  /*55170*/  STL [R1+0x1dc], R3 ;  /* 0x0001dc0301007387 */ /* 0x0003e80000100800 */
[----:B------:R-:W-:Y:S04]  /*55180*/  STL [R1+0x208], R9 ;  /* 0x0002080901007387 */ /* 0x000fe80000100800 */
[----:B------:R-:W-:Y:S04]  /*55190*/  STL [R1+0x20c], R0 ;  /* 0x00020c0001007387 */ /* 0x000fe80000100800 */
[----:B0-----:R-:W5:Y:S04]  /*551a0*/  LDL.LU R2, [R1+0x2bc8] ;  /* 0x002bc80001027983 */ /* 0x001f680000300800 */
[----:B------:R0:W-:Y:S04]  /*551b0*/  STL.64 [R1+0x40], R4 ;  /* 0x0000400401007387 */ /* 0x0001e80000100a00 */
[----:B------:R0:W-:Y:S01]  /*551c0*/  STL [R1+0x48], R6 ;  /* 0x0000480601007387 */ /* 0x0001e20000100800 */
[----:B-1----:R-:W-:-:S03]  /*551d0*/  IMAD.MOV.U32 R3, RZ, RZ, R7 ;  /* 0x000000ffff037224 */ /* 0x002fc600078e0007 */
[----:B------:R-:W2:Y:S04]  /*551e0*/  LDL.LU R16, [R1+0x820] ;  /* 0x0008200001107983 */ /* 0x000ea80000300800 */
[----:B------:R-:W3:Y:S04]  /*551f0*/  LDL.LU R17, [R1+0x824] ;  /* 0x0008240001117983 */ /* 0x000ee80000300800 */
[----:B------:R-:W4:Y:S04]  /*55200*/  LDL.LU R18, [R1+0x7f0] ;  /* 0x0007f00001127983 */ /* 0x000f280000300800 */
[----:B------:R-:W4:Y:S04]  /*55210*/  LDL.LU R19, [R1+0x7f4] ;  /* 0x0007f40001137983 */ /* 0x000f280000300800 */
[----:B0-----:R-:W4:Y:S04]  /*55220*/  LDL.LU R4, [R1+0x828] ;  /* 0x0008280001047983 */ /* 0x001f280000300800 */
[----:B------:R-:W4:Y:S04]  /*55230*/  LDL.LU R5, [R1+0x82c] ;  /* 0x00082c0001057983 */ /* 0x000f280000300800 */
[----:B------:R-:W4:Y:S04]  /*55240*/  LDL.LU R6, [R1+0x7f8] ;  /* 0x0007f80001067983 */ /* 0x000f280000300800 */
[----:B------:R-:W4:Y:S04]  /*55250*/  LDL.LU R7, [R1+0x7fc] ;  /* 0x0007fc0001077983 */ /* 0x000f280000300800 */
[----:B-----5:R0:W-:Y:S02]  /*55260*/  STL.64 [R1+0x2bb0], R2 ;  /* 0x002bb00201007387 */ /* 0x0201e40000100a00 */
[----:B0-----:R-:W-:-:S02]  /*55270*/  IMAD.MOV.U32 R2, RZ, RZ, R9 ;  /* 0x000000ffff027224 */ /* 0x001fc400078e0009 */
[----:B------:R-:W5:Y:S01]  /*55280*/  LDL.LU R9, [R1+0x2bc4] ;  /* 0x002bc40001097983 */ /* 0x000f620000300800 */
[----:B------:R-:W-:Y:S02]  /*55290*/  IMAD.MOV.U32 R3, RZ, RZ, R0 ;  /* 0x000000ffff037224 */ /* 0x000fe400078e0000 */
[C---:B--2---:R-:W-:Y:S01]  /*552a0*/  FMUL R16, R27.reuse, R16 ;  /* 0x000000101b107220 */ /* 0x044fe20000400000 */
[----:B------:R-:W2:Y:S04]  /*552b0*/  LDL.LU R0, [R1+0x2bc0] ;  /* 0x002bc00001007983 */ /* 0x000ea80000300800 */
[----:B------:R-:W-:Y:S01]  /*552c0*/  HMMA.16816.F32 R12, R20, R2, R12 ;  /* 0x00000002140c723c */ /* 0x000fe2000000180c */
[----:B---3--:R-:W-:Y:S01]  /*552d0*/  FMUL R17, R27, R17 ;  /* 0x000000111b117220 */ /* 0x008fe20000400000 */
[----:B------:R-:W-:-:S05]  /*552e0*/  F2FP.F16.E4M3.UNPACK_B R25, R25 ;  /* 0x00000019ff19723e */ /* 0x000fca00020006ff */
[----:B------:R-:W-:Y:S01]  /*552f0*/  F2FP.F16.E4M3.UNPACK_B R2, R28 ;  /* 0x0000001cff02723e */ /* 0x000fe200020006ff */
[C---:B----4-:R-:W-:Y:S01]  /*55300*/  FMUL R20, R27.reuse, R18 ;  /* 0x000000121b147220 */ /* 0x050fe20000400000 */
[----:B------:R-:W-:Y:S01]  /*55310*/  FMUL R21, R27, R19 ;  /* 0x000000131b157220 */ /* 0x000fe20000400000 */
[----:B------:R-:W-:Y:S01]  /*55320*/  F2FP.F16.E4M3.UNPACK_B R3, R29 ;  /* 0x0000001dff03723e */ /* 0x000fe200020006ff */
[C---:B------:R-:W-:Y:S01]  /*55330*/  FMUL R18, R11.reuse, R4 ;  /* 0x000000040b127220 */ /* 0x040fe20000400000 */
[C---:B------:R-:W-:Y:S01]  /*55340*/  FMUL R19, R11.reuse, R5 ;  /* 0x000000050b137220 */ /* 0x040fe20000400000 */
[C---:B------:R-:W-:Y:S01]  /*55350*/  FMUL R22, R11.reuse, R6 ;  /* 0x000000060b167220 */ /* 0x040fe20000400000 */
[----:B------:R-:W-:Y:S02]  /*55360*/  IMAD.MOV.U32 R4, RZ, RZ, R24 ;  /* 0x000000ffff047224 */ /* 0x000fe400078e0018 */
[----:B------:R-:W-:-:S07]  /*55370*/  FMUL R23, R11, R7 ;  /* 0x000000070b177220 */ /* 0x000fce0000400000 */
[----:B------:R0:W-:Y:S04]  /*55380*/  STL.64 [R1+0x30], R12 ;  /* 0x0000300c01007387 */ /* 0x0001e80000100a00 */
[----:B------:R1:W-:Y:S01]  /*55390*/  STL.64 [R1+0x38], R14 ;  /* 0x0000380e01007387 */ /* 0x0003e20000100a00 */
[----:B------:R-:W-:-:S03]  /*553a0*/  IMAD.MOV.U32 R5, RZ, RZ, R8 ;  /* 0x000000ffff057224 */ /* 0x000fc600078e0008 */
[----:B------:R-:W3:Y:S01]  /*553b0*/  LDL.LU R27, [R1+0x2bbc] ;  /* 0x002bbc00011b7983 */ /* 0x000ee20000300800 */
[----:B------:R-:W-:-:S03]  /*553c0*/  IMAD.MOV.U32 R6, RZ, RZ, R26 ;  /* 0x000000ffff067224 */ /* 0x000fc600078e001a */
[----:B------:R-:W4:Y:S01]  /*553d0*/  LDL.LU R11, [R1+0x2bb8] ;  /* 0x002bb800010b7983 */ /* 0x000f220000300800 */
[----:B------:R-:W-:-:S03]  /*553e0*/  IMAD.MOV.U32 R7, RZ, RZ, R10 ;  /* 0x000000ffff077224 */ /* 0x000fc600078e000a */
[----:B------:R-:W-:Y:S04]  /*553f0*/  STL [R1+0x1f0], R2 ;  /* 0x0001f00201007387 */ /* 0x000fe80000100800 */
[----:B------:R-:W2:Y:S01]  /*55400*/  LDL.LU R28, [R1+0x120] ;  /* 0x00012000011c7983 */ /* 0x000ea20000300800 */
[----:B0-----:R-:W-:-:S03]  /*55410*/  IMAD.MOV.U32 R12, RZ, RZ, R24 ;  /* 0x000000ffff0c7224 */ /* 0x001fc600078e0018 */
[----:B------:R0:W-:Y:S01]  /*55420*/  STL [R1+0x1f4], R3 ;  /* 0x0001f40301007387 */ /* 0x0001e20000100800 */
[----:B------:R-:W-:-:S03]  /*55430*/  IMAD.MOV.U32 R13, RZ, RZ, R8 ;  /* 0x000000ffff0d7224 */ /* 0x000fc600078e0008 */
[----:B------:R-:W2:Y:S01]  /*55440*/  LDL.LU R29, [R1+0x124] ;  /* 0x00012400011d7983 */ /* 0x000ea20000300800 */
[----:B-1----:R-:W-:Y:S01]  /*55450*/  IMAD.MOV.U32 R14, RZ, RZ, R26 ;  /* 0x000000ffff0e7224 */ /* 0x002fe200078e001a */
[----:B------:R-:W-:Y:S01]  /*55460*/  HMMA.16816.F32 R16, R4, R2, R16 ;  /* 0x000000020410723c */ /* 0x000fe20000001810 */
[----:B-----5:R-:W-:-:S05]  /*55470*/  F2FP.F16.E4M3.UNPACK_B R9, R9 ;  /* 0x00000009ff09723e */ /* 0x020fca00020006ff */
[----:B------:R1:W-:Y:S04]  /*55480*/  STL [R1+0x258], R9 ;  /* 0x0002580901007387 */ /* 0x0003e80000100800 */
[----:B------:R5:W-:Y:S01]  /*55490*/  STL [R1+0x25c], R25 ;  /* 0x00025c1901007387 */ /* 0x000be20000100800 */
[----:B------:R-:W-:-:S03]  /*554a0*/  IMAD.MOV.U32 R6, RZ, RZ, R9 ;  /* 0x000000ffff067224 */ /* 0x000fc600078e0009 */
[----:B------:R-:W2:Y:S04]  /*554b0*/  LDL.LU R24, [R1+0x114] ;  /* 0x0001140001187983 */ /* 0x000ea80000300800 */
[----:B------:R-:W2:Y:S04]  /*554c0*/  LDL.LU R8, [R1+0xf4] ;  /* 0x0000f40001087983 */ /* 0x000ea80000300800 */
[----:B------:R-:W2:Y:S04]  /*554d0*/  LDL.LU R26, [R1+0x110] ;  /* 0x00011000011a7983 */ /* 0x000ea80000300800 */
[----:B0-----:R-:W2:Y:S04]  /*554e0*/  LDL.LU.64 R2, [R1+0x2bb0] ;  /* 0x002bb00001027983 */ /* 0x001ea80000300a00 */
[----:B-1----:R-:W2:Y:S01]  /*554f0*/  LDL.LU R9, [R1+0x2ba8] ;  /* 0x002ba80001097983 */ /* 0x002ea20000300800 */
[----:B------:R-:W-:-:S03]  /*55500*/  IMAD.MOV.U32 R7, RZ, RZ, R25 ;  /* 0x000000ffff077224 */ /* 0x000fc600078e0019 */
[----:B-----5:R-:W5:Y:S04]  /*55510*/  LDL.LU R25, [R1+0x2ba4] ;  /* 0x002ba40001197983 */ /* 0x020f680000300800 */
[----:B------:R3:W-:Y:S04]  /*55520*/  STL.64 [R1+0x2b10], R18 ;  /* 0x002b101201007387 */ /* 0x0007e80000100a00 */
[----:B------:R0:W-:Y:S01]  /*55530*/  STL.64 [R1+0x2b08], R16 ;  /* 0x002b081001007387 */ /* 0x0001e20000100a00 */
[----:B---3--:R-:W-:-:S03]  /*55540*/  IMAD.MOV.U32 R18, RZ, RZ, R27 ;  /* 0x000000ffff127224 */ /* 0x008fc600078e001b */
[----:B0-----:R-:W3:Y:S01]  /*55550*/  LDL.LU R16, [R1+0xc0] ;  /* 0x0000c00001107983 */ /* 0x001ee20000300800 */
[----:B----4-:R-:W-:-:S03]  /*55560*/  IMAD.MOV.U32 R17, RZ, RZ, R11 ;  /* 0x000000ffff117224 */ /* 0x010fc600078e000b */
[----:B------:R-:W4:Y:S04]  /*55570*/  LDL.LU R11, [R1+0x2ba0] ;  /* 0x002ba000010b7983 */ /* 0x000f280000300800 */
[----:B------:R-:W5:Y:S01]  /*55580*/  LDL.LU R27, [R1+0x2b9c] ;  /* 0x002b9c00011b7983 */ /* 0x000f620000300800 */
[----:B------:R-:W-:Y:S02]  /*55590*/  IMAD.MOV.U32 R15, RZ, RZ, R10 ;  /* 0x000000ffff0f7224 */ /* 0x000fe400078e000a */
[----:B--2---:R-:W-:Y:S02]  /*555a0*/  IMAD.MOV.U32 R19, RZ, RZ, R9 ;  /* 0x000000ffff137224 */ /* 0x004fe400078e0009 */
[----:B------:R-:W2:Y:S03]  /*555b0*/  LDL.LU R9, [R1+0x2b98] ;  /* 0x002b980001097983 */ /* 0x000ea60000300800 */
[----:B------:R-:W-:-:S15]  /*555c0*/  HMMA.16816.F32 R20, R12, R6, R20 ;  /* 0x000000060c14723c */ /* 0x000fde0000001814 */
[----:B------:R-:W-:-:S08]  /*555d0*/  NOP ;  /* 0x0000000000007918 */ /* 0x000fd00000000000 */
[----:B------:R0:W-:Y:S04]  /*555e0*/  STL.64 [R1+0x2b00], R22 ;  /* 0x002b001601007387 */ /* 0x0001e80000100a00 */
[----:B------:R1:W-:Y:S01]  /*555f0*/  STL.64 [R1+0x2b28], R20 ;  /* 0x002b281401007387 */ /* 0x0003e20000100a00 */
[----:B----4-:R-:W-:Y:S02]  /*55600*/  F2FP.F16.E4M3.UNPACK_B R13, R11.H1 ;  /* 0x0000000bff0d723e */ /* 0x010fe400030006ff */
[----:B-----5:R-:W-:Y:S01]  /*55610*/  F2FP.F16.E4M3.UNPACK_B R12, R27.H1 ;  /* 0x0000001bff0c723e */ /* 0x020fe200030006ff */
[----:B0-----:R-:W-:Y:S01]  /*55620*/  IMAD.MOV.U32 R22, RZ, RZ, R25 ;  /* 0x000000ffff167224 */ /* 0x001fe200078e0019 */
[----:B-1----:R-:W4:Y:S04]  /*55630*/  LDL.LU R20, [R1+0xd0] ;  /* 0x0000d00001147983 */ /* 0x002f280000300800 */
[----:B------:R-:W4:Y:S04]  /*55640*/  LDL.LU R21, [R1+0xd4] ;  /* 0x0000d40001157983 */ /* 0x000f280000300800 */
[----:B------:R-:W5:Y:S04]  /*55650*/  LDL.LU R25, [R1+0x2b94] ;  /* 0x002b940001197983 */ /* 0x000f680000300800 */
[----:B------:R-:W4:Y:S01]  /*55660*/  LDL.LU R23, [R1+0xdc] ;  /* 0x0000dc0001177983 */ /* 0x000f220000300800 */
[----:B--2---:R-:W-:-:S03]  /*55670*/  F2FP.F16.E4M3.UNPACK_B R14, R9.H1 ;  /* 0x00000009ff0e723e */ /* 0x004fc600030006ff */
[----:B------:R-:W2:Y:S04]  /*55680*/  LDL.LU R9, [R1+0x2b90] ;  /* 0x002b900001097983 */ /* 0x000ea80000300800 */
[----:B------:R-:W3:Y:S04]  /*55690*/  LDL.LU R27, [R1+0x2b8c] ;  /* 0x002b8c00011b7983 */ /* 0x000ee80000300800 */
[----:B------:R-:W4:Y:S01]  /*556a0*/  LDL.LU R11, [R1+0x2b88] ;  /* 0x002b8800010b7983 */ /* 0x000f220000300800 */
[----:B------:R-:W-:-:S03]  /*556b0*/  F2FP.F16.E4M3.UNPACK_B R15, R8.H1 ;  /* 0x00000008ff0f723e */ /* 0x000fc600030006ff */
[----:B------:R0:W-:Y:S04]  /*556c0*/  STL [R1+0x1f8], R14 ;  /* 0x0001f80e01007387 */ /* 0x0001e80000100800 */
[----:B------:R1:W-:Y:S01]  /*556d0*/  STL [R1+0x1fc], R15 ;  /* 0x0001fc0f01007387 */ /* 0x0003e20000100800 */
[--C-:B-----5:R-:W-:Y:S02]  /*556e0*/  IMAD.MOV.U32 R4, RZ, RZ, R25.reuse ;  /* 0x000000ffff047224 */ /* 0x120fe400078e0019 */
[----:B------:R-:W-:Y:S01]  /*556f0*/  IMAD.MOV.U32 R8, RZ, RZ, R25 ;  /* 0x000000ffff087224 */ /* 0x000fe200078e0019 */
[----:B------:R-:W-:Y:S04]  /*55700*/  STL [R1+0x250], R12 ;  /* 0x0002500c01007387 */ /* 0x000fe80000100800 */
[----:B------:R-:W-:Y:S01]  /*55710*/  STL [R1+0x254], R13 ;  /* 0x0002540d01007387 */ /* 0x000fe20000100800 */
[----:B--2---:R-:W-:-:S02]  /*55720*/  IMAD.MOV.U32 R5, RZ, RZ, R9 ;  /* 0x000000ffff057224 */ /* 0x004fc400078e0009 */
[----:B---3--:R-:W-:Y:S02]  /*55730*/  IMAD.MOV.U32 R6, RZ, RZ, R27 ;  /* 0x000000ffff067224 */ /* 0x008fe400078e001b */
[----:B----4-:R-:W-:Y:S02]  /*55740*/  IMAD.MOV.U32 R7, RZ, RZ, R11 ;  /* 0x000000ffff077224 */ /* 0x010fe400078e000b */
[----:B------:R-:W-:-:S05]  /*55750*/  IMAD.MOV.U32 R10, RZ, RZ, R27 ;  /* 0x000000ffff0a7224 */ /* 0x000fca00078e001b */
[----:B------:R-:W-:Y:S01]  /*55760*/  HMMA.16816.F32 R20, R4, R14, R20 ;  /* 0x0000000e0414723c */ /* 0x000fe20000001814 */
[----:B0-----:R-:W2:Y:S05]  /*55770*/  LDL.LU R14, [R1+0x130] ;  /* 0x00013000010e7983 */ /* 0x001eaa0000300800 */
[----:B------:R-:W-:-:S15]  /*55780*/  HMMA.16816.F32 R4, R8, R12, R16 ;  /* 0x0000000c0804723c */ /* 0x000fde0000001810 */
[----:B------:R-:W-:-:S02]  /*55790*/  NOP ;  /* 0x0000000000007918 */ /* 0x000fc40000000000 */
[----:B------:R-:W-:Y:S04]  /*557a0*/  STL.64 [R1+0x450], R20 ;  /* 0x0004501401007387 */ /* 0x000fe80000100a00 */
[----:B------:R0:W-:Y:S04]  /*557b0*/  STL.64 [R1+0x458], R22 ;  /* 0x0004581601007387 */ /* 0x0001e80000100a00 */
[----:B-1----:R-:W2:Y:S04]  /*557c0*/  LDL.LU R15, [R1+0x134] ;  /* 0x00013400010f7983 */ /* 0x002ea80000300800 */
[----:B------:R-:W-:Y:S01]  /*557d0*/  STL.64 [R1+0x440], R4 ;  /* 0x0004400401007387 */ /* 0x000fe20000100a00 */
[----:B0-----:R-:W-:-:S02]  /*557e0*/  F2FP.F16.E4M3.UNPACK_B R22, R26.H1 ;  /* 0x0000001aff16723e */ /* 0x001fc400030006ff */
[----:B------:R-:W-:Y:S01]  /*557f0*/  F2FP.F16.E4M3.UNPACK_B R23, R24.H1 ;  /* 0x00000018ff17723e */ /* 0x000fe200030006ff */
[----:B------:R-:W-:Y:S04]  /*55800*/  STL.64 [R1+0x448], R6 ;  /* 0x0004480601007387 */ /* 0x000fe80000100a00 */
[----:B------:R-:W-:Y:S04]  /*55810*/  STL [R1+0x1e8], R22 ;  /* 0x0001e81601007387 */ /* 0x000fe80000100800 */
[----:B------:R-:W3:Y:S04]  /*55820*/  LDL.LU R12, [R1+0x140] ;  /* 0x00014000010c7983 */ /* 0x000ee80000300800 */
[----:B------:R-:W-:Y:S04]  /*55830*/  STL [R1+0x1ec], R23 ;  /* 0x0001ec1701007387 */ /* 0x000fe80000100800 */
[----:B------:R-:W3:Y:S01]  /*55840*/  LDL.LU R13, [R1+0x144] ;  /* 0x00014400010d7983 */ /* 0x000ee20000300800 */
[----:B------:R-:W-:-:S02]  /*55850*/  F2FP.F16.E4M3.UNPACK_B R20, R28.H1 ;  /* 0x0000001cff14723e */ /* 0x000fc400030006ff */
[----:B------:R-:W-:Y:S01]  /*55860*/  F2FP.F16.E4M3.UNPACK_B R21, R29.H1 ;  /* 0x0000001dff15723e */ /* 0x000fe200030006ff */
[----:B--2---:R-:W-:Y:S04]  /*55870*/  STL.64 [R1+0x2b80], R14 ;  /* 0x002b800e01007387 */ /* 0x004fe80000100a00 */
[----:B---3--:R0:W-:Y:S04]  /*55880*/  STL.64 [R1+0x2b78], R12 ;  /* 0x002b780c01007387 */ /* 0x0081e80000100a00 */
[----:B0-----:R-:W2:Y:S04]  /*55890*/  LDL.LU R12, [R1+0xb0] ;  /* 0x0000b000010c7983 */ /* 0x001ea80000300800 */
[----:B------:R-:W2:Y:S04]  /*558a0*/  LDL.LU R13, [R1+0xb4] ;  /* 0x0000b400010d7983 */ /* 0x000ea80000300800 */
[----:B------:R-:W2:Y:S04]  /*558b0*/  LDL.LU R14, [R1+0xb8] ;  /* 0x0000b800010e7983 */ /* 0x000ea80000300800 */
[----:B------:R-:W2:Y:S04]  /*558c0*/  LDL.LU R15, [R1+0xbc] ;  /* 0x0000bc00010f7983 */ /* 0x000ea80000300800 */
[----:B------:R-:W-:Y:S04]  /*558d0*/  STL [R1+0x318], R20 ;  /* 0x0003181401007387 */ /* 0x000fe80000100800 */
[----:B------:R-:W3:Y:S04]  /*558e0*/  LDL.LU R16, [R1+0x80] ;  /* 0x0000800001107983 */ /* 0x000ee80000300800 */
[----:B------:R-:W-:Y:S04]  /*558f0*/  STL [R1+0x31c], R21 ;  /* 0x00031c1501007387 */ /* 0x000fe80000100800 */
[----:B------:R-:W3:Y:S04]  /*55900*/  LDL.LU R17, [R1+0x84] ;  /* 0x0000840001117983 */ /* 0x000ee80000300800 */
[----:B------:R-:W4:Y:S04]  /*55910*/  LDL.LU R18, [R1+0x88] ;  /* 0x0000880001127983 */ /* 0x000f280000300800 */
[----:B------:R-:W4:Y:S01]  /*55920*/  LDL.LU R19, [R1+0x8c] ;  /* 0x00008c0001137983 */ /* 0x000f220000300800 */
[----:B------:R-:W-:-:S02]  /*55930*/  IMAD.MOV.U32 R4, RZ, RZ, R25 ;  /* 0x000000ffff047224 */ /* 0x000fc400078e0019 */
[----:B------:R-:W-:Y:S02]  /*55940*/  IMAD.MOV.U32 R5, RZ, RZ, R9 ;  /* 0x000000ffff057224 */ /* 0x000fe400078e0009 */
[----:B------:R-:W-:Y:S02]  /*55950*/  IMAD.MOV.U32 R6, RZ, RZ, R27 ;  /* 0x000000ffff067224 */ /* 0x000fe400078e001b */
[----:B------:R-:W-:-:S07]  /*55960*/  IMAD.MOV.U32 R7, RZ, RZ, R11 ;  /* 0x000000ffff077224 */ /* 0x000fce00078e000b */
[----:B--2---:R-:W-:Y:S01]  /*55970*/  HMMA.16816.F32 R4, R4, R22, R12 ;  /* 0x000000160404723c */ /* 0x004fe2000000180c */
[----:B----4-:R-:W-:Y:S04]  /*55980*/  STL.64 [R1+0x2b70], R18 ;  /* 0x002b701201007387 */ /* 0x010fe80000100a00 */
[----:B---3--:R0:W-:Y:S04]  /*55990*/  STL.64 [R1+0x2b68], R16 ;  /* 0x002b681001007387 */ /* 0x0081e80000100a00 */
[----:B0-----:R-:W2:Y:S04]  /*559a0*/  LDL.LU R16, [R1+0x90] ;  /* 0x0000900001107983 */ /* 0x001ea80000300800 */
[----:B------:R-:W2:Y:S04]  /*559b0*/  LDL.LU R17, [R1+0x94] ;  /* 0x0000940001117983 */ /* 0x000ea80000300800 */
[----:B------:R-:W2:Y:S04]  /*559c0*/  LDL.LU R18, [R1+0x98] ;  /* 0x0000980001127983 */ /* 0x000ea80000300800 */
[----:B------:R-:W2:Y:S04]  /*559d0*/  LDL.LU R19, [R1+0x9c] ;  /* 0x00009c0001137983 */ /* 0x000ea80000300800 */
[----:B------:R-:W3:Y:S04]  /*559e0*/  LDL.LU R26, [R1+0x150] ;  /* 0x00015000011a7983 */ /* 0x000ee80000300800 */
[----:B------:R-:W4:Y:S04]  /*559f0*/  LDL.LU R24, [R1+0x154] ;  /* 0x0001540001187983 */ /* 0x000f280000300800 */
[----:B------:R-:W5:Y:S04]  /*55a00*/  LDL.LU R28, [R1+0x160] ;  /* 0x00016000011c7983 */ /* 0x000f680000300800 */
[----:B------:R-:W5:Y:S04]  /*55a10*/  LDL.LU R29, [R1+0x164] ;  /* 0x00016400011d7983 */ /* 0x000f680000300800 */
[----:B------:R-:W2:Y:S04]  /*55a20*/  LDL.LU.64 R14, [R1+0x2b80] ;  /* 0x002b8000010e7983 */ /* 0x000ea80000300a00 */
[----:B------:R-:W3:Y:S04]  /*55a30*/  LDL.LU.64 R12, [R1+0x2b78] ;  /* 0x002b7800010c7983 */ /* 0x000ee80000300a00 */
[----:B------:R0:W-:Y:S04]  /*55a40*/  STL.64 [R1+0x430], R4 ;  /* 0x0004300401007387 */ /* 0x0001e80000100a00 */
[----:B------:R1:W-:Y:S04]  /*55a50*/  STL.64 [R1+0x438], R6 ;  /* 0x0004380601007387 */ /* 0x0003e80000100a00 */
[----:B0-----:R-:W4:Y:S04]  /*55a60*/  LDL.LU R4, [R1+0xa0] ;  /* 0x0000a00001047983 */ /* 0x001f280000300800 */
[----:B------:R-:W4:Y:S04]  /*55a70*/  LDL.LU R5, [R1+0xa4] ;  /* 0x0000a40001057983 */ /* 0x000f280000300800 */
[----:B-1----:R-:W4:Y:S04]  /*55a80*/  LDL.LU R6, [R1+0xa8] ;  /* 0x0000a80001067983 */ /* 0x002f280000300800 */
[----:B------:R-:W4:Y:S01]  /*55a90*/  LDL.LU R7, [R1+0xac] ;  /* 0x0000ac0001077983 */ /* 0x000f220000300800 */
[----:B--2---:R-:W-:-:S02]  /*55aa0*/  F2FP.F16.E4M3.UNPACK_B R14, R14.H1 ;  /* 0x0000000eff0e723e */ /* 0x004fc400030006ff */
[----:B------:R-:W-:Y:S02]  /*55ab0*/  F2FP.F16.E4M3.UNPACK_B R15, R15.H1 ;  /* 0x0000000fff0f723e */ /* 0x000fe400030006ff */
[----:B---3--:R-:W-:Y:S01]  /*55ac0*/  F2FP.F16.E4M3.UNPACK_B R12, R12.H1 ;  /* 0x0000000cff0c723e */ /* 0x008fe200030006ff */
[----:B----4-:R-:W-:Y:S01]  /*55ad0*/  HMMA.16816.F32 R4, R8, R20, R4 ;  /* 0x000000140804723c */ /* 0x010fe20000001804 */
[----:B------:R-:W-:-:S15]  /*55ae0*/  F2FP.F16.E4M3.UNPACK_B R13, R13.H1 ;  /* 0x0000000dff0d723e */ /* 0x000fde00030006ff */
[----:B------:R-:W-:-:S07]  /*55af0*/  NOP ;  /* 0x0000000000007918 */ /* 0x000fce0000000000 */
[----:B------:R0:W-:Y:S04]  /*55b00*/  STL.64 [R1+0x420], R4 ;  /* 0x0004200401007387 */ /* 0x0001e80000100a00 */
[----:B------:R1:W-:Y:S04]  /*55b10*/  STL.64 [R1+0x428], R6 ;  /* 0x0004280601007387 */ /* 0x0003e80000100a00 */
[----:B------:R-:W2:Y:S01]  /*55b20*/  LDL.LU R20, [R1+0x70] ;  /* 0x0000700001147983 */ /* 0x000ea20000300800 */
[----:B0-----:R-:W-:-:S03]  /*55b30*/  IMAD.MOV.U32 R4, RZ, RZ, R25 ;  /* 0x000000ffff047224 */ /* 0x001fc600078e0019 */
[----:B------:R-:W2:Y:S01]  /*55b40*/  LDL.LU R21, [R1+0x74] ;  /* 0x0000740001157983 */ /* 0x000ea20000300800 */
[----:B------:R-:W-:Y:S02]  /*55b50*/  IMAD.MOV.U32 R5, RZ, RZ, R9 ;  /* 0x000000ffff057224 */ /* 0x000fe400078e0009 */
[----:B-1----:R-:W-:Y:S02]  /*55b60*/  IMAD.MOV.U32 R6, RZ, RZ, R27 ;  /* 0x000000ffff067224 */ /* 0x002fe400078e001b */
[----:B------:R-:W-:Y:S01]  /*55b70*/  IMAD.MOV.U32 R7, RZ, RZ, R11 ;  /* 0x000000ffff077224 */ /* 0x000fe200078e000b */
[----:B------:R0:W-:Y:S04]  /*55b80*/  STL [R1+0x110], R14 ;  /* 0x0001100e01007387 */ /* 0x0001e80000100800 */
[----:B------:R-:W2:Y:S04]  /*55b90*/  LDL.LU R22, [R1+0x78] ;  /* 0x0000780001167983 */ /* 0x000ea80000300800 */
[----:B------:R1:W-:Y:S01]  /*55ba0*/  STL [R1+0x114], R15 ;  /* 0x0001140f01007387 */ /* 0x0003e20000100800 */
[----:B------:R-:W-:Y:S03]  /*55bb0*/  HMMA.16816.F32 R4, R4, R14, R16 ;  /* 0x0000000e0404723c */ /* 0x000fe60000001810 */
[----:B------:R-:W2:Y:S04]  /*55bc0*/  LDL.LU R23, [R1+0x7c] ;  /* 0x00007c0001177983 */ /* 0x000ea80000300800 */
[----:B------:R-:W-:Y:S04]  /*55bd0*/  STL [R1+0x310], R12 ;  /* 0x0003100c01007387 */ /* 0x000fe80000100800 */
[----:B------:R-:W-:Y:S04]  /*55be0*/  STL [R1+0x314], R13 ;  /* 0x0003140d01007387 */ /* 0x000fe80000100800 */
[----:B------:R-:W3:Y:S04]  /*55bf0*/  LDL.LU.64 R18, [R1+0x2b70] ;  /* 0x002b700001127983 */ /* 0x000ee80000300a00 */
[----:B------:R-:W3:Y:S04]  /*55c00*/  LDL.LU.64 R16, [R1+0x2b68] ;  /* 0x002b680001107983 */ /* 0x000ee80000300a00 */
[----:B------:R-:W-:Y:S04]  /*55c10*/  STL.64 [R1+0x410], R4 ;  /* 0x0004100401007387 */ /* 0x000fe80000100a00 */
[----:B------:R3:W-:Y:S01]  /*55c20*/  STL.64 [R1+0x418], R6 ;  /* 0x0004180601007387 */ /* 0x0007e20000100a00 */
[----:B0-----:R-:W-:-:S02]  /*55c30*/  F2FP.F16.E4M3.UNPACK_B R14, R26.H1 ;  /* 0x0000001aff0e723e */ /* 0x001fc400030006ff */
[----:B-1----:R-:W-:Y:S01]  /*55c40*/  F2FP.F16.E4M3.UNPACK_B R15, R24.H1 ;  /* 0x00000018ff0f723e */ /* 0x002fe200030006ff */
[----:B---3--:R-:W-:-:S15]  /*55c50*/  HMMA.16816.F32 R4, R8, R12, R16 ;  /* 0x0000000c0804723c */ /* 0x008fde0000001810 */
[----:B------:R-:W-:-:S08]  /*55c60*/  NOP ;  /* 0x0000000000007918 */ /* 0x000fd00000000000 */
[----:B------:R0:W-:Y:S04]  /*55c70*/  STL.64 [R1+0x400], R4 ;  /* 0x0004000401007387 */ /* 0x0001e80000100a00 */
[----:B------:R1:W-:Y:S01]  /*55c80*/  STL.64 [R1+0x408], R6 ;  /* 0x0004080601007387 */ /* 0x0003e20000100a00 */
[----:B0-----:R-:W-:Y:S02]  /*55c90*/  IMAD.MOV.U32 R4, RZ, RZ, R25 ;  /* 0x000000ffff047224 */ /* 0x001fe400078e0019 */
[----:B------:R-:W-:Y:S02]  /*55ca0*/  IMAD.MOV.U32 R5, RZ, RZ, R9 ;  /* 0x000000ffff057224 */ /* 0x000fe400078e0009 */
[----:B-1----:R-:W-:Y:S02]  /*55cb0*/  IMAD.MOV.U32 R6, RZ, RZ, R27 ;  /* 0x000000ffff067224 */ /* 0x002fe400078e001b */
[----:B------:R-:W-:-:S07]  /*55cc0*/  IMAD.MOV.U32 R7, RZ, RZ, R11 ;  /* 0x000000ffff077224 */ /* 0x000fce00078e000b */
[----:B--2---:R-:W-:Y:S01]  /*55cd0*/  HMMA.16816.F32 R20, R4, R14, R20 ;  /* 0x0000000e0414723c */ /* 0x004fe20000001814 */
[----:B-----5:R-:W-:-:S05]  /*55ce0*/  F2FP.F16.E4M3.UNPACK_B R12, R28.H1 ;  /* 0x0000001cff0c723e */ /* 0x020fca00030006ff */
[----:B------:R-:W-:Y:S01]  /*55cf0*/  STL [R1+0xf0], R14 ;  /* 0x0000f00e01007387 */ /* 0x000fe20000100800 */
[----:B------:R-:W-:-:S03]  /*55d00*/  F2FP.F16.E4M3.UNPACK_B R13, R29.H1 ;  /* 0x0000001dff0d723e */ /* 0x000fc600030006ff */
[----:B------:R-:W2:Y:S04]  /*55d10*/  LDL.LU R18, [R1+0x190] ;  /* 0x0001900001127983 */ /* 0x000ea80000300800 */
[----:B------:R-:W-:Y:S04]  /*55d20*/  STL [R1+0xf4], R15 ;  /* 0x0000f40f01007387 */ /* 0x000fe80000100800 */
[----:B------:R-:W3:Y:S04]  /*55d30*/  LDL.LU R19, [R1+0x194] ;  /* 0x0001940001137983 */ /* 0x000ee80000300800 */
[----:B------:R-:W-:Y:S04]  /*55d40*/  STL [R1+0x140], R12 ;  /* 0x0001400c01007387 */ /* 0x000fe80000100800 */
[----:B------:R-:W-:Y:S04]  /*55d50*/  STL [R1+0x144], R13 ;  /* 0x0001440d01007387 */ /* 0x000fe80000100800 */
[----:B------:R-:W4:Y:S04]  /*55d60*/  LDL.LU R4, [R1+0x60] ;  /* 0x0000600001047983 */ /* 0x000f280000300800 */
[----:B------:R0:W-:Y:S04]  /*55d70*/  STL.64 [R1+0x3f0], R20 ;  /* 0x0003f01401007387 */ /* 0x0001e80000100a00 */
[----:B------:R1:W-:Y:S04]  /*55d80*/  STL.64 [R1+0x3f8], R22 ;  /* 0x0003f81601007387 */ /* 0x0003e80000100a00 */
[----:B------:R-:W4:Y:S04]  /*55d90*/  LDL.LU R5, [R1+0x64] ;  /* 0x0000640001057983 */ /* 0x000f280000300800 */
[----:B------:R-:W4:Y:S04]  /*55da0*/  LDL.LU R6, [R1+0x68] ;  /* 0x0000680001067983 */ /* 0x000f280000300800 */
[----:B------:R-:W4:Y:S04]  /*55db0*/  LDL.LU R7, [R1+0x6c] ;  /* 0x00006c0001077983 */ /* 0x000f280000300800 */
[----:B0-----:R-:W5:Y:S04]  /*55dc0*/  LDL.LU R20, [R1+0x20] ;  /* 0x0000200001147983 */ /* 0x001f680000300800 */
[----:B------:R-:W5:Y:S04]  /*55dd0*/  LDL.LU R21, [R1+0x24] ;  /* 0x0000240001157983 */ /* 0x000f680000300800 */
[----:B-1----:R-:W2:Y:S04]  /*55de0*/  LDL.LU R22, [R1+0x28] ;  /* 0x0000280001167983 */ /* 0x002ea80000300800 */
[----:B------:R-:W2:Y:S04]  /*55df0*/  LDL.LU R23, [R1+0x2c] ;  /* 0x00002c0001177983 */ /* 0x000ea80000300800 */
[----:B--2---:R-:W-:Y:S04]  /*55e00*/  STL.64 [R1+0x2b58], R22 ;  /* 0x002b581601007387 */ /* 0x004fe80000100a00 */
[----:B-----5:R0:W-:Y:S02]  /*55e10*/  STL.64 [R1+0x2b50], R20 ;  /* 0x002b501401007387 */ /* 0x0201e40000100a00 */
[----:B0-----:R-:W-:-:S02]  /*55e20*/  IMAD.MOV.U32 R20, RZ, RZ, R0 ;  /* 0x000000ffff147224 */ /* 0x001fc400078e0000 */
[----:B------:R-:W2:Y:S01]  /*55e30*/  LDL.LU R0, [R1+0x2b64] ;  /* 0x002b640001007983 */ /* 0x000ea20000300800 */
[----:B------:R-:W-:-:S03]  /*55e40*/  IMAD.MOV.U32 R21, RZ, RZ, R2 ;  /* 0x000000ffff157224 */ /* 0x000fc600078e0002 */
[----:B------:R-:W5:Y:S01]  /*55e50*/  LDL.LU R2, [R1+0x2b60] ;  /* 0x002b600001027983 */ /* 0x000f620000300800 */
[----:B----4-:R-:W-:Y:S03]  /*55e60*/  HMMA.16816.F32 R4, R8, R12, R4 ;  /* 0x0000000c0804723c */ /* 0x010fe60000001804 */
[----:B------:R-:W4:Y:S04]  /*55e70*/  LDL.LU R22, [R1+0x58] ;  /* 0x0000580001167983 */ /* 0x000f280000300800 */
[----:B------:R-:W4:Y:S04]  /*55e80*/  LDL.LU R23, [R1+0x5c] ;  /* 0x00005c0001177983 */ /* 0x000f280000300800 */
[----:B------:R-:W4:Y:S04]  /*55e90*/  LDL.LU R28, [R1+0x210] ;  /* 0x00021000011c7983 */ /* 0x000f280000300800 */
[----:B------:R-:W4:Y:S04]  /*55ea0*/  LDL.LU R29, [R1+0x214] ;  /* 0x00021400011d7983 */ /* 0x000f280000300800 */
[----:B------:R-:W4:Y:S04]  /*55eb0*/  LDL.LU R26, [R1+0x220] ;  /* 0x00022000011a7983 */ /* 0x000f280000300800 */
[----:B------:R-:W4:Y:S01]  /*55ec0*/  LDL.LU R24, [R1+0x224] ;  /* 0x0002240001187983 */ /* 0x000f220000300800 */
[----:B------:R-:W-:-:S03]  /*55ed0*/  F2FP.F16.E4M3.UNPACK_B R12, R18.H1 ;  /* 0x00000012ff0c723e */ /* 0x000fc600030006ff */
[----:B------:R0:W-:Y:S04]  /*55ee0*/  STL.64 [R1+0x3e0], R4 ;  /* 0x0003e00401007387 */ /* 0x0001e80000100a00 */
[----:B------:R1:W-:Y:S01]  /*55ef0*/  STL.64 [R1+0x3e8], R6 ;  /* 0x0003e80601007387 */ /* 0x0003e20000100a00 */
[----:B---3--:R-:W-:Y:S02]  /*55f00*/  F2FP.F16.E4M3.UNPACK_B R13, R19.H1 ;  /* 0x00000013ff0d723e */ /* 0x008fe400030006ff */
[----:B--2---:R-:W-:Y:S02]  /*55f10*/  F2FP.F16.E4M3.UNPACK_B R14, R0.H1 ;  /* 0x00000000ff0e723e */ /* 0x004fe400030006ff */
[----:B------:R-:W2:Y:S01]  /*55f20*/  LDL.LU R0, [R1+0xa84] ;  /* 0x000a840001007983 */ /* 0x000ea20000300800 */
[----:B-----5:R-:W-:-:S03]  /*55f30*/  F2FP.F16.E4M3.UNPACK_B R15, R2.H1 ;  /* 0x00000002ff0f723e */ /* 0x020fc600030006ff */
[----:B------:R-:W2:Y:S04]  /*55f40*/  LDL R2, [R1+0x5f8] ;  /* 0x0005f80001027983 */ /* 0x000ea80000100800 */
[----:B------:R-:W-:Y:S04]  /*55f50*/  STL [R1+0x100], R14 ;  /* 0x0001000e01007387 */ /* 0x000fe80000100800 */
[----:B------:R-:W-:Y:S04]  /*55f60*/  STL [R1+0x104], R15 ;  /* 0x0001040f01007387 */ /* 0x000fe80000100800 */
[----:B------:R-:W3:Y:S04]  /*55f70*/  LDL.LU R16, [R1] ;  /* 0x0000000001107983 */ /* 0x000ee80000300800 */
[----:B------:R-:W3:Y:S04]  /*55f80*/  LDL.LU R17, [R1+0x4] ;  /* 0x0000040001117983 */ /* 0x000ee80000300800 */
[----:B------:R-:W-:Y:S04]  /*55f90*/  STL [R1+0x150], R12 ;  /* 0x0001500c01007387 */ /* 0x000fe80000100800 */
[----:B------:R-:W5:Y:S04]  /*55fa0*/  LDL.LU R18, [R1+0x8] ;  /* 0x0000080001127983 */ /* 0x000f680000300800 */
[----:B------:R-:W-:Y:S04]  /*55fb0*/  STL [R1+0x154], R13 ;  /* 0x0001540d01007387 */ /* 0x000fe80000100800 */
[----:B------:R-:W5:Y:S01]  /*55fc0*/  LDL.LU R19, [R1+0xc] ;  /* 0x00000c0001137983 */ /* 0x000f620000300800 */
[----:B0-----:R-:W-:-:S02]  /*55fd0*/  IMAD.MOV.U32 R4, RZ, RZ, R25 ;  /* 0x000000ffff047224 */ /* 0x001fc400078e0019 */
[----:B------:R-:W-:Y:S02]  /*55fe0*/  IMAD.MOV.U32 R5, RZ, RZ, R9 ;  /* 0x000000ffff057224 */ /* 0x000fe400078e0009 */
[----:B-1----:R-:W-:Y:S02]  /*55ff0*/  IMAD.MOV.U32 R6, RZ, RZ, R27 ;  /* 0x000000ffff067224 */ /* 0x002fe400078e001b */
[----:B------:R-:W-:-:S07]  /*56000*/  IMAD.MOV.U32 R7, RZ, RZ, R11 ;  /* 0x000000ffff077224 */ /* 0x000fce00078e000b */
[----:B----4-:R-:W-:Y:S01]  /*56010*/  HMMA.16816.F32 R4, R4, R14, R20 ;  /* 0x0000000e0404723c */ /* 0x010fe20000001814 */
[----:B-----5:R-:W-:Y:S04]  /*56020*/  STL.64 [R1+0x2b40], R18 ;  /* 0x002b401201007387 */ /* 0x020fe80000100a00 */
[----:B---3--:R0:W-:Y:S04]  /*56030*/  STL.64 [R1+0x2b38], R16 ;  /* 0x002b381001007387 */ /* 0x0081e80000100a00 */
[----:B0-----:R-:W3:Y:S04]  /*56040*/  LDL.LU R16, [R1+0x10] ;  /* 0x0000100001107983 */ /* 0x001ee80000300800 */
[----:B------:R-:W3:Y:S04]  /*56050*/  LDL.LU R17, [R1+0x14] ;  /* 0x0000140001117983 */ /* 0x000ee80000300800 */
[----:B------:R-:W3:Y:S04]  /*56060*/  LDL.LU R18, [R1+0x18] ;  /* 0x0000180001127983 */ /* 0x000ee80000300800 */
[----:B------:R-:W3:Y:S04]  /*56070*/  LDL.LU R19, [R1+0x1c] ;  /* 0x00001c0001137983 */ /* 0x000ee80000300800 */
[----:B------:R-:W4:Y:S04]  /*56080*/  LDL.LU.64 R22, [R1+0x2b58] ;  /* 0x002b580001167983 */ /* 0x000f280000300a00 */
[----:B------:R-:W4:Y:S04]  /*56090*/  LDL.LU.64 R20, [R1+0x2b50] ;  /* 0x002b500001147983 */ /* 0x000f280000300a00 */
[----:B------:R-:W-:Y:S04]  /*560a0*/  STL.64 [R1+0x3d0], R4 ;  /* 0x0003d00401007387 */ /* 0x000fe80000100a00 */
[----:B------:R4:W-:Y:S01]  /*560b0*/  STL.64 [R1+0x3d8], R6 ;  /* 0x0003d80601007387 */ /* 0x0009e20000100a00 */
[----:B------:R-:W-:-:S02]  /*560c0*/  F2FP.F16.E4M3.UNPACK_B R28, R28.H1 ;  /* 0x0000001cff1c723e */ /* 0x000fc400030006ff */
[----:B------:R-:W-:Y:S01]  /*560d0*/  F2FP.F16.E4M3.UNPACK_B R29, R29.H1 ;  /* 0x0000001dff1d723e */ /* 0x000fe200030006ff */
[----:B----4-:R-:W-:Y:S07]  /*560e0*/  HMMA.16816.F32 R4, R8, R12, R20 ;  /* 0x0000000c0804723c */ /* 0x010fee0000001814 */
[----:B------:R-:W-:Y:S02]  /*560f0*/  F2FP.F16.E4M3.UNPACK_B R12, R26.H1 ;  /* 0x0000001aff0c723e */ /* 0x000fe400030006ff */
[----:B------:R-:W-:Y:S01]  /*56100*/  F2FP.F16.E4M3.UNPACK_B R13, R24.H1 ;  /* 0x00000018ff0d723e */ /* 0x000fe200030006ff */
[----:B------:R-:W-:-:S13]  /*56110*/  IMAD.MOV.U32 R23, RZ, RZ, R3 ;  /* 0x000000ffff177224 */ /* 0x000fda00078e0003 */
[----:B------:R0:W-:Y:S04]  /*56120*/  STL.64 [R1+0x3c0], R4 ;  /* 0x0003c00401007387 */ /* 0x0001e80000100a00 */
[----:B------:R1:W-:Y:S04]  /*56130*/  STL.64 [R1+0x3c8], R6 ;  /* 0x0003c80601007387 */ /* 0x0003e80000100a00 */
[----:B------:R-:W-:Y:S04]  /*56140*/  STL [R1+0x120], R28 ;  /* 0x0001201c01007387 */ /* 0x000fe80000100800 */
[----:B------:R-:W4:Y:S01]  /*56150*/  LDL R15, [R1+0x57c] ;  /* 0x00057c00010f7983 */ /* 0x000f220000100800 */
[----:B0-----:R-:W-:-:S02]  /*56160*/  IMAD.MOV.U32 R4, RZ, RZ, R25 ;  /* 0x000000ffff047224 */ /* 0x001fc400078e0019 */
[----:B------:R-:W-:Y:S01]  /*56170*/  IMAD.MOV.U32 R5, RZ, RZ, R9 ;  /* 0x000000ffff057224 */ /* 0x000fe200078e0009 */
[----:B------:R0:W-:Y:S01]  /*56180*/  STL [R1+0x124], R29 ;  /* 0x0001241d01007387 */ /* 0x0001e20000100800 */
[----:B-1----:R-:W-:Y:S02]  /*56190*/  IMAD.MOV.U32 R6, RZ, RZ, R27 ;  /* 0x000000ffff067224 */ /* 0x002fe400078e001b */
[----:B------:R-:W-:Y:S01]  /*561a0*/  IMAD.MOV.U32 R7, RZ, RZ, R11 ;  /* 0x000000ffff077224 */ /* 0x000fe200078e000b */
[----:B------:R-:W5:Y:S04]  /*561b0*/  LDL.LU R20, [R1+0x40] ;  /* 0x0000400001147983 */ /* 0x000f680000300800 */
[----:B------:R-:W-:Y:S04]  /*561c0*/  STL [R1+0x160], R12 ;  /* 0x0001600c01007387 */ /* 0x000fe80000100800 */
[----:B------:R-:W5:Y:S01]  /*561d0*/  LDL.LU R21, [R1+0x44] ;  /* 0x0000440001157983 */ /* 0x000f620000300800 */
[----:B---3--:R-:W-:Y:S03]  /*561e0*/  HMMA.16816.F32 R4, R4, R28, R16 ;  /* 0x0000001c0404723c */ /* 0x008fe60000001810 */
[----:B------:R-:W-:Y:S04]  /*561f0*/  STL [R1+0x164], R13 ;  /* 0x0001640d01007387 */ /* 0x000fe80000100800 */
[----:B------:R-:W5:Y:S04]  /*56200*/  LDL.LU R22, [R1+0x48] ;  /* 0x0000480001167983 */ /* 0x000f680000300800 */
[----:B------:R-:W3:Y:S04]  /*56210*/  LDL.LU R3, [R1+0x2b48] ;  /* 0x002b480001037983 */ /* 0x000ee80000300800 */
[----:B------:R-:W4:Y:S04]  /*56220*/  LDL.LU.64 R18, [R1+0x2b40] ;  /* 0x002b400001127983 */ /* 0x000f280000300a00 */
[----:B------:R-:W4:Y:S04]  /*56230*/  LDL.LU.64 R16, [R1+0x2b38] ;  /* 0x002b380001107983 */ /* 0x000f280000300a00 */
[----:B0-----:R-:W5:Y:S04]  /*56240*/  LDL.LU.64 R28, [R1+0x2b30] ;  /* 0x002b3000011c7983 */ /* 0x001f680000300a00 */
[----:B------:R-:W-:Y:S04]  /*56250*/  STL.64 [R1+0x3b0], R4 ;  /* 0x0003b00401007387 */ /* 0x000fe80000100a00 */
[----:B------:R4:W-:Y:S01]  /*56260*/  STL.64 [R1+0x3b8], R6 ;  /* 0x0003b80601007387 */ /* 0x0009e20000100a00 */
[----:B--2---:R-:W-:Y:S01]  /*56270*/  FADD R0, -R2, R0 ;  /* 0x0000000002007221 */ /* 0x004fe20000000100 */
[----:B----4-:R-:W-:Y:S07]  /*56280*/  HMMA.16816.F32 R4, R8, R12, R16 ;  /* 0x0000000c0804723c */ /* 0x010fee0000001810 */
[----:B-----5:R-:W-:-:S02]  /*56290*/  F2FP.F16.E4M3.UNPACK_B R12, R29.H1 ;  /* 0x0000001dff0c723e */ /* 0x020fc400030006ff */
[----:B------:R-:W-:Y:S02]  /*562a0*/  F2FP.F16.E4M3.UNPACK_B R13, R28.H1 ;  /* 0x0000001cff0d723e */ /* 0x000fe400030006ff */
[----:B---3--:R-:W0:-:S12]  /*562b0*/  LDS.64 R28, [R3+UR7+0x1000] ;  /* 0x00100007031c7984 */ /* 0x008e180008000a00 */
[----:B------:R-:W-:Y:S04]  /*562c0*/  STL.64 [R1+0x3a0], R4 ;  /* 0x0003a00401007387 */ /* 0x000fe80000100a00 */
[----:B------:R-:W-:Y:S04]  /*562d0*/  STL.64 [R1+0x3a8], R6 ;  /* 0x0003a80601007387 */ /* 0x000fe80000100a00 */
[----:B------:R-:W1:Y:S04]  /*562e0*/  LDS.64 R6, [R3+UR7+0x1800] ;  /* 0x0018000703067984 */ /* 0x000e680008000a00 */
[----:B------:R-:W2:Y:S04]  /*562f0*/  LDS.64 R2, [R15+UR7+0x1000] ;  /* 0x001000070f027984 */ /* 0x000ea80008000a00 */
[----:B------:R-:W3:Y:S04]  /*56300*/  LDS.64 R4, [R15+UR7+0x1800] ;  /* 0x001800070f047984 */ /* 0x000ee80008000a00 */
[----:B------:R-:W4:Y:S04]  /*56310*/  LDL.LU R16, [R1+0x240] ;  /* 0x0002400001107983 */ /* 0x000f280000300800 */
[----:B------:R-:W5:Y:S04]  /*56320*/  LDL.LU R17, [R1+0x244] ;  /* 0x0002440001117983 */ /* 0x000f680000300800 */
[----:B------:R-:W-:Y:S04]  /*56330*/  STL [R1+0x130], R12 ;  /* 0x0001300c01007387 */ /* 0x000fe80000100800 */
[----:B------:R-:W5:Y:S04]  /*56340*/  LDL.LU R18, [R1+0x280] ;  /* 0x0002800001127983 */ /* 0x000f680000300800 */
[----:B------:R0:W-:Y:S04]  /*56350*/  STL [R1+0x134], R13 ;  /* 0x0001340d01007387 */ /* 0x0001e80000100800 */
[----:B------:R-:W5:Y:S04]  /*56360*/  LDL.LU R19, [R1+0x284] ;  /* 0x0002840001137983 */ /* 0x000f680000300800 */
[----:B0-----:R0:W-:Y:S01]  /*56370*/  STL [R1+0x2ac4], R29 ;  /* 0x002ac41d01007387 */ /* 0x0011e20000100800 */
[----:B------:R-:W-:Y:S03]  /*56380*/  HMMA.16816.F32 R12, R8, R12, R20 ;  /* 0x0000000c080c723c */ /* 0x000fe60000001814 */
[----:B0-----:R-:W5:Y:S04]  /*56390*/  LDL.LU R29, [R1+0x260] ;  /* 0x00026000011d7983 */ /* 0x001f680000300800 */
[----:B------:R-:W5:Y:S04]  /*563a0*/  LDL.LU R26, [R1+0x270] ;  /* 0x00027000011a7983 */ /* 0x000f680000300800 */
[----:B------:R-:W5:Y:S04]  /*563b0*/  LDL.LU R24, [R1+0x274] ;  /* 0x0002740001187983 */ /* 0x000f680000300800 */
[----:B-1----:R0:W-:Y:S04]  /*563c0*/  STL [R1+0x2ac0], R7 ;  /* 0x002ac00701007387 */ /* 0x0021e80000100800 */
[----:B--2---:R-:W-:Y:S04]  /*563d0*/  STL [R1+0x2abc], R3 ;  /* 0x002abc0301007387 */ /* 0x004fe80000100800 */
[----:B---3--:R1:W-:Y:S04]  /*563e0*/  STL [R1+0x2ab8], R5 ;  /* 0x002ab80501007387 */ /* 0x0083e80000100800 */
[----:B------:R-:W2:Y:S04]  /*563f0*/  LDL.LU.64 R20, [R1+0x2b28] ;  /* 0x002b280001147983 */ /* 0x000ea80000300a00 */
[----:B0-----:R-:W3:Y:S04]  /*56400*/  LDL.LU R7, [R1+0x8a4] ;  /* 0x0008a40001077983 */ /* 0x001ee80000300800 */
[----:B-1----:R-:W4:Y:S04]  /*56410*/  LDL.LU R5, [R1+0x8a8] ;  /* 0x0008a80001057983 */ /* 0x002f280000300800 */
[----:B------:R-:W-:Y:S04]  /*56420*/  STL.64 [R1+0x4a0], R12 ;  /* 0x0004a00c01007387 */ /* 0x000fe80000100a00 */
[----:B------:R-:W-:Y:S04]  /*56430*/  STL.64 [R1+0x4a8], R14 ;  /* 0x0004a80e01007387 */ /* 0x000fe80000100a00 */
[----:B---3--:R-:W-:Y:S04]  /*56440*/  STL.64 [R1+0x2b20], R6 ;  /* 0x002b200601007387 */ /* 0x008fe80000100a00 */
[----:B----4-:R0:W-:Y:S04]  /*56450*/  STL.64 [R1+0x2b18], R4 ;  /* 0x002b180401007387 */ /* 0x0101e80000100a00 */
[----:B0-----:R-:W3:Y:S04]  /*56460*/  LDL.LU R4, [R1+0x30] ;  /* 0x0000300001047983 */ /* 0x001ee80000300800 */
[----:B------:R-:W3:Y:S04]  /*56470*/  LDL.LU R5, [R1+0x34] ;  /* 0x0000340001057983 */ /* 0x000ee80000300800 */
[----:B------:R-:W3:Y:S04]  /*56480*/  LDL.LU R6, [R1+0x38] ;  /* 0x0000380001067983 */ /* 0x000ee80000300800 */
[----:B------:R-:W3:Y:S01]  /*56490*/  LDL.LU R7, [R1+0x3c] ;  /* 0x00003c0001077983 */ /* 0x000ee20000300800 */
[----:B------:R-:W-:-:S02]  /*564a0*/  F2FP.F16.E4M3.UNPACK_B R16, R16.H1 ;  /* 0x00000010ff10723e */ /* 0x000fc400030006ff */
[----:B-----5:R-:W-:Y:S01]  /*564b0*/  F2FP.F16.E4M3.UNPACK_B R17, R17.H1 ;  /* 0x00000011ff11723e */ /* 0x020fe200030006ff */
[----:B------:R-:W4:Y:S01]  /*564c0*/  LDL.LU R3, [R1+0x8ac] ;  /* 0x0008ac0001037983 */ /* 0x000f220000300800 */
[----:B------:R-:W-:Y:S02]  /*564d0*/  F2FP.F16.E4M3.UNPACK_B R22, R18.H1 ;  /* 0x00000012ff16723e */ /* 0x000fe400030006ff */
[----:B------:R-:W-:Y:S01]  /*564e0*/  F2FP.F16.E4M3.UNPACK_B R23, R19.H1 ;  /* 0x00000013ff17723e */ /* 0x000fe200030006ff */
[----:B------:R-:W-:Y:S04]  /*564f0*/  STL [R1+0x170], R16 ;  /* 0x0001701001007387 */ /* 0x000fe80000100800 */
[----:B------:R3:W-:Y:S04]  /*56500*/  STL [R1+0x174], R17 ;  /* 0x0001741101007387 */ /* 0x0007e80000100800 */
[----:B------:R-:W-:Y:S04]  /*56510*/  STL [R1+0x210], R22 ;  /* 0x0002101601007387 */ /* 0x000fe80000100800 */
[----:B------:R-:W-:Y:S01]  /*56520*/  STL [R1+0x214], R23 ;  /* 0x0002141701007387 */ /* 0x000fe20000100800 */
[----:B---3--:R-:W-:Y:S03]  /*56530*/  HMMA.16816.F32 R16, R8, R16, R4 ;  /* 0x000000100810723c */ /* 0x008fe60000001804 */
[----:B------:R-:W3:Y:S04]  /*56540*/  LDL.LU.64 R6, [R1+0x2b20] ;  /* 0x002b200001067983 */ /* 0x000ee80000300a00 */
[----:B------:R-:W5:-:S15]  /*56550*/  LDL.LU.64 R4, [R1+0x2b18] ;  /* 0x002b180001047983 */ /* 0x000f5e0000300a00 */
[----:B------:R-:W-:-:S01]  /*56560*/  NOP ;  /* 0x0000000000007918 */ /* 0x000fc20000000000 */
[----:B------:R-:W-:Y:S04]  /*56570*/  STL.64 [R1+0x490], R16 ;  /* 0x0004901001007387 */ /* 0x000fe80000100a00 */
[----:B------:R0:W-:Y:S04]  /*56580*/  STL.64 [R1+0x498], R18 ;  /* 0x0004981201007387 */ /* 0x0001e80000100a00 */
[----:B0-----:R-:W2:Y:S04]  /*56590*/  LDL.LU.64 R18, [R1+0x2b10] ;  /* 0x002b100001127983 */ /* 0x001ea80000300a00 */
[----:B------:R-:W2:Y:S01]  /*565a0*/  LDL.LU.64 R16, [R1+0x2b08] ;  /* 0x002b080001107983 */ /* 0x000ea20000300a00 */
[----:B------:R-:W-:-:S02]  /*565b0*/  IMAD.MOV.U32 R12, RZ, RZ, R25 ;  /* 0x000000ffff0c7224 */ /* 0x000fc400078e0019 */
[----:B------:R-:W-:Y:S01]  /*565c0*/  IMAD.MOV.U32 R13, RZ, RZ, R9 ;  /* 0x000000ffff0d7224 */ /* 0x000fe200078e0009 */
[----:B------:R-:W3:Y:S01]  /*565d0*/  LDL.LU R10, [R1+0x8a0] ;  /* 0x0008a000010a7983 */ /* 0x000ee20000300800 */
[----:B------:R-:W-:Y:S02]  /*565e0*/  IMAD.MOV.U32 R14, RZ, RZ, R27 ;  /* 0x000000ffff0e7224 */ /* 0x000fe400078e001b */
[----:B------:R-:W-:-:S07]  /*565f0*/  IMAD.MOV.U32 R15, RZ, RZ, R11 ;  /* 0x000000ffff0f7224 */ /* 0x000fce00078e000b */
[----:B--2---:R-:W-:Y:S01]  /*56600*/  HMMA.16816.F32 R16, R12, R22, R16 ;  /* 0x000000160c10723c */ /* 0x004fe20000001810 */
[----:B------:R-:W2:Y:S06]  /*56610*/  LDL.LU.64 R22, [R1+0x2b00] ;  /* 0x002b000001167983 */ /* 0x000eac0000300a00 */
[C---:B-----5:R-:W-:Y:S01]  /*56620*/  FMUL R14, R29.reuse, R5 ;  /* 0x000000051d0e7220 */ /* 0x060fe20000400000 */
[----:B------:R-:W-:Y:S01]  /*56630*/  F2FP.F16.E4M3.UNPACK_B R5, R26.H1 ;  /* 0x0000001aff05723e */ /* 0x000fe200030006ff */
[----:B----4-:R-:W-:Y:S01]  /*56640*/  FMUL R15, R29, R3 ;  /* 0x000000031d0f7220 */ /* 0x010fe20000400000 */
[----:B------:R-:W-:-:S13]  /*56650*/  F2FP.F16.E4M3.UNPACK_B R3, R24.H1 ;  /* 0x00000018ff03723e */ /* 0x000fda00030006ff */
[----:B------:R0:W-:Y:S04]  /*56660*/  STL.64 [R1+0x510], R16 ;  /* 0x0005101001007387 */ /* 0x0001e80000100a00 */
[----:B------:R1:W-:Y:S04]  /*56670*/  STL.64 [R1+0x518], R18 ;  /* 0x0005181201007387 */ /* 0x0003e80000100a00 */
[----:B------:R-:W4:Y:S04]  /*56680*/  LDL.LU R24, [R1+0xe0] ;  /* 0x0000e00001187983 */ /* 0x000f280000300800 */
[----:B------:R-:W-:Y:S04]  /*56690*/  STL [R1+0x190], R5 ;  /* 0x0001900501007387 */ /* 0x000fe80000100800 */
[----:B------:R-:W4:Y:S01]  /*566a0*/  LDL.LU R25, [R1+0xe4] ;  /* 0x0000e40001197983 */ /* 0x000f220000300800 */
[----:B------:R-:W-:-:S06]  /*566b0*/  FMUL R0, R0, 1.4426950216293334961 ;  /* 0x3fb8aa3b00007820 */ /* 0x000fcc0000400000 */
[----:B------:R-:W5:Y:S01]  /*566c0*/  MUFU.EX2 R0, R0 ;  /* 0x0000000000007308 */ /* 0x000f620000000800 */
[----:B------:R-:W-:Y:S02]  /*566d0*/  IMAD.MOV.U32 R26, RZ, RZ, R5 ;  /* 0x000000ffff1a7224 */ /* 0x000fe400078e0005 */
[----:B0-----:R-:W-:Y:S02]  /*566e0*/  IMAD.MOV.U32 R16, RZ, RZ, R28 ;  /* 0x000000ffff107224 */ /* 0x001fe400078e001c */
[----:B---3--:R-:W-:Y:S02]  /*566f0*/  IMAD.MOV.U32 R17, RZ, RZ, R6 ;  /* 0x000000ffff117224 */ /* 0x008fe400078e0006 */
[----:B-1----:R-:W-:Y:S02]  /*56700*/  IMAD.MOV.U32 R18, RZ, RZ, R2 ;  /* 0x000000ffff127224 */ /* 0x002fe400078e0002 */
[----:B------:R-:W-:Y:S02]  /*56710*/  IMAD.MOV.U32 R19, RZ, RZ, R4 ;  /* 0x000000ffff137224 */ /* 0x000fe400078e0004 */
[----:B-----5:R-:W-:Y:S01]  /*56720*/  FMUL R12, R0, R10 ;  /* 0x0000000a000c7220 */ /* 0x020fe20000400000 */
[----:B------:R-:W-:-:S02]  /*56730*/  IMAD.MOV.U32 R10, RZ, RZ, R27 ;  /* 0x000000ffff0a7224 */ /* 0x000fc400078e001b */
[----:B------:R-:W-:Y:S02]  /*56740*/  IMAD.MOV.U32 R27, RZ, RZ, R3 ;  /* 0x000000ffff1b7224 */ /* 0x000fe400078e0003 */
[----:B------:R-:W-:Y:S01]  /*56750*/  FMUL R13, R0, R7 ;  /* 0x00000007000d7220 */ /* 0x000fe20000400000 */
[----:B------:R-:W-:Y:S04]  /*56760*/  STL [R1+0x194], R3 ;  /* 0x0001940301007387 */ /* 0x000fe80000100800 */
[----:B--2---:R-:W-:Y:S06]  /*56770*/  HMMA.16816.F32 R8, R8, R26, R20 ;  /* 0x0000001a0808723c */ /* 0x004fec0000001814 */
[----:B----4-:R-:W-:-:S15]  /*56780*/  HMMA.16816.F32 R12, R16, R24, R12 ;  /* 0x00000018100c723c */ /* 0x010fde000000180c */
[----:B------:R-:W-:-:S02]  /*56790*/  NOP ;  /* 0x0000000000007918 */ /* 0x000fc40000000000 */
[----:B------:R0:W-:Y:S04]  /*567a0*/  STL.64 [R1+0x500], R8 ;  /* 0x0005000801007387 */ /* 0x0001e80000100a00 */
[----:B------:R1:W-:Y:S04]  /*567b0*/  STL.64 [R1+0x508], R10 ;  /* 0x0005080a01007387 */ /* 0x0003e80000100a00 */
[----:B------:R2:W-:Y:S01]  /*567c0*/  STL [R1+0xec], R15 ;  /* 0x0000ec0f01007387 */ /* 0x0005e20000100800 */
[----:B------:R-:W-:-:S03]  /*567d0*/  IMAD.MOV.U32 R7, RZ, RZ, R12 ;  /* 0x000000ffff077224 */ /* 0x000fc600078e000c */
[----:B0-----:R-:W3:Y:S01]  /*567e0*/  LDL.LU R8, [R1+0x8b0] ;  /* 0x0008b00001087983 */ /* 0x001ee20000300800 */
[----:B------:R-:W-:-:S03]  /*567f0*/  IMAD.MOV.U32 R3, RZ, RZ, R13 ;  /* 0x000000ffff037224 */ /* 0x000fc600078e000d */
[----:B------:R-:W4:Y:S01]  /*56800*/  LDL.LU R9, [R1+0x8b4] ;  /* 0x0008b40001097983 */ /* 0x000f220000300800 */
[----:B------:R-:W-:-:S03]  /*56810*/  IMAD.MOV.U32 R5, RZ, RZ, R14 ;  /* 0x000000ffff057224 */ /* 0x000fc600078e000e */
[----:B------:R-:W5:Y:S04]  /*56820*/  LDL.LU R12, [R1+0x8c0] ;  /* 0x0008c000010c7983 */ /* 0x000f680000300800 */
[----:B------:R-:W5:Y:S04]  /*56830*/  LDL.LU R13, [R1+0x8c4] ;  /* 0x0008c400010d7983 */ /* 0x000f680000300800 */
[----:B-1----:R-:W5:Y:S04]  /*56840*/  LDL.LU R10, [R1+0x8b8] ;  /* 0x0008b800010a7983 */ /* 0x002f680000300800 */
[----:B------:R-:W5:Y:S04]  /*56850*/  LDL.LU R11, [R1+0x8bc] ;  /* 0x0008bc00010b7983 */ /* 0x000f680000300800 */
[----:B------:R-:W5:Y:S04]  /*56860*/  LDL.LU R14, [R1+0x8c8] ;  /* 0x0008c800010e7983 */ /* 0x000f680000300800 */
[----:B--2---:R-:W2:Y:S04]  /*56870*/  LDL.LU R15, [R1+0x8cc] ;  /* 0x0008cc00010f7983 */ /* 0x004ea80000300800 */
[----:B------:R-:W3:Y:S04]  /*56880*/  LDL.LU R24, [R1+0x188] ;  /* 0x0001880001187983 */ /* 0x000ee80000300800 */
[----:B------:R-:W3:Y:S04]  /*56890*/  LDL.LU R25, [R1+0x18c] ;  /* 0x00018c0001197983 */ /* 0x000ee80000300800 */
[----:B---3--:R0:W-:Y:S04]  /*568a0*/  STL.64 [R1+0x2af0], R24 ;  /* 0x002af01801007387 */ /* 0x0081e80000100a00 */
[----:B0-----:R-:W3:Y:S04]  /*568b0*/  LDL.LU R24, [R1+0x180] ;  /* 0x0001800001187983 */ /* 0x001ee80000300800 */
[----:B------:R-:W3:Y:S01]  /*568c0*/  LDL.LU R25, [R1+0x184] ;  /* 0x0001840001197983 */ /* 0x000ee20000300800 */
[C---:B------:R-:W-:Y:S01]  /*568d0*/  FMUL R8, R0.reuse, R8 ;  /* 0x0000000800087220 */ /* 0x040fe20000400000 */
[C---:B----4-:R-:W-:Y:S01]  /*568e0*/  FMUL R9, R0.reuse, R9 ;  /* 0x0000000900097220 */ /* 0x050fe20000400000 */
[C---:B-----5:R-:W-:Y:S01]  /*568f0*/  FMUL R10, R29.reuse, R10 ;  /* 0x0000000a1d0a7220 */ /* 0x060fe20000400000 */
[C---:B------:R-:W-:Y:S01]  /*56900*/  FMUL R11, R29.reuse, R11 ;  /* 0x0000000b1d0b7220 */ /* 0x040fe20000400000 */
[----:B---3--:R0:W-:Y:S04]  /*56910*/  STL.64 [R1+0x2af8], R24 ;  /* 0x002af81801007387 */ /* 0x0081e80000100a00 */
[----:B0-----:R-:W3:Y:S04]  /*56920*/  LDL.LU R24, [R1+0x1a0] ;  /* 0x0001a00001187983 */ /* 0x001ee80000300800 */
[----:B------:R-:W3:Y:S04]  /*56930*/  LDL.LU R25, [R1+0x1a4] ;  /* 0x0001a40001197983 */ /* 0x000ee80000300800 */
[----:B------:R-:W4:Y:S04]  /*56940*/  LDL.LU R26, [R1+0x1b0] ;  /* 0x0001b000011a7983 */ /* 0x000f280000300800 */
[----:B------:R-:W4:Y:S01]  /*56950*/  LDL.LU R27, [R1+0x1b4] ;  /* 0x0001b400011b7983 */ /* 0x000f220000300800 */
[----:B---3--:R-:W-:Y:S03]  /*56960*/  HMMA.16816.F32 R16, R16, R24, R8 ;  /* 0x000000181010723c */ /* 0x008fe60000001808 */
[----:B------:R-:W3:Y:S04]  /*56970*/  LDL.LU.64 R24, [R1+0x2af8] ;  /* 0x002af80001187983 */ /* 0x000ee80000300a00 */
[----:B------:R-:W5:Y:S04]  /*56980*/  LDL.LU R8, [R1+0x8d0] ;  /* 0x0008d00001087983 */ /* 0x000f680000300800 */
[----:B------:R-:W4:Y:S01]  /*56990*/  LDL.LU R9, [R1+0x8d4] ;  /* 0x0008d40001097983 */ /* 0x000f220000300800 */
[C---:B------:R-:W-:Y:S01]  /*569a0*/  FMUL R12, R0.reuse, R12 ;  /* 0x0000000c000c7220 */ /* 0x040fe20000400000 */
[----:B------:R-:W-:Y:S01]  /*569b0*/  FMUL R13, R0, R13 ;  /* 0x0000000d000d7220 */ /* 0x000fe20000400000 */
[C---:B------:R-:W-:Y:S01]  /*569c0*/  FMUL R14, R29.reuse, R14 ;  /* 0x0000000e1d0e7220 */ /* 0x040fe20000400000 */
[----:B--2---:R-:W-:-:S08]  /*569d0*/  FMUL R15, R29, R15 ;  /* 0x0000000f1d0f7220 */ /* 0x004fd00000400000 */
[----:B------:R0:W-:Y:S04]  /*569e0*/  STL.64 [R1+0xd0], R16 ;  /* 0x0000d01001007387 */ /* 0x0001e80000100a00 */
[----:B------:R1:W-:Y:S04]  /*569f0*/  STL.64 [R1+0xd8], R18 ;  /* 0x0000d81201007387 */ /* 0x0003e80000100a00 */
[----:B0-----:R-:W2:Y:S04]  /*56a00*/  LDL.LU R16, [R1+0x8e0] ;  /* 0x0008e00001107983 */ /* 0x001ea80000300800 */
[----:B------:R-:W2:Y:S04]  /*56a10*/  LDL.LU R17, [R1+0x8e4] ;  /* 0x0008e40001117983 */ /* 0x000ea80000300800 */
[----:B------:R-:W2:Y:S04]  /*56a20*/  LDL.LU R10, [R1+0x8d8] ;  /* 0x0008d800010a7983 */ /* 0x000ea80000300800 */
[----:B------:R-:W2:Y:S04]  /*56a30*/  LDL.LU R11, [R1+0x8dc] ;  /* 0x0008dc00010b7983 */ /* 0x000ea80000300800 */
[----:B-1----:R-:W2:Y:S01]  /*56a40*/  LDL.LU R18, [R1+0x8e8] ;  /* 0x0008e80001127983 */ /* 0x002ea20000300800 */
[----:B------:R-:W-:-:S03]  /*56a50*/  IMAD.MOV.U32 R20, RZ, RZ, R28 ;  /* 0x000000ffff147224 */ /* 0x000fc600078e001c */
[----:B------:R-:W2:Y:S01]  /*56a60*/  LDL.LU R19, [R1+0x8ec] ;  /* 0x0008ec0001137983 */ /* 0x000ea20000300800 */
[----:B------:R-:W-:Y:S02]  /*56a70*/  IMAD.MOV.U32 R21, RZ, RZ, R6 ;  /* 0x000000ffff157224 */ /* 0x000fe400078e0006 */
[----:B------:R-:W-:Y:S02]  /*56a80*/  IMAD.MOV.U32 R22, RZ, RZ, R2 ;  /* 0x000000ffff167224 */ /* 0x000fe400078e0002 */
[----:B------:R-:W-:-:S07]  /*56a90*/  IMAD.MOV.U32 R23, RZ, RZ, R4 ;  /* 0x000000ffff177224 */ /* 0x000fce00078e0004 */
[----:B---3--:R-:W-:Y:S01]  /*56aa0*/  HMMA.16816.F32 R12, R20, R24, R12 ;  /* 0x00000018140c723c */ /* 0x008fe2000000180c */
[----:B------:R-:W3:Y:S01]  /*56ab0*/  LDL.LU.64 R24, [R1+0x2af0] ;  /* 0x002af00001187983 */ /* 0x000ee20000300a00 */
[C---:B-----5:R-:W-:Y:S01]  /*56ac0*/  FMUL R8, R0.reuse, R8 ;  /* 0x0000000800087220 */ /* 0x060fe20000400000 */
[----:B----4-:R-:W-:-:S15]  /*56ad0*/  FMUL R9, R0, R9 ;  /* 0x0000000900097220 */ /* 0x010fde0000400000 */
[----:B------:R-:W-:-:S05]  /*56ae0*/  NOP ;  /* 0x0000000000007918 */ /* 0x000fca0000000000 */
[----:B------:R2:W-:Y:S04]  /*56af0*/  STL.64 [R1+0xc0], R12 ;  /* 0x0000c00c01007387 */ /* 0x0005e80000100a00 */
[----:B------:R0:W-:Y:S01]  /*56b00*/  STL.64 [R1+0xc8], R14 ;  /* 0x0000c80e01007387 */ /* 0x0001e20000100a00 */
[C---:B--2---:R-:W-:Y:S01]  /*56b10*/  FMUL R12, R0.reuse, R16 ;  /* 0x00000010000c7220 */ /* 0x044fe20000400000 */
[----:B------:R-:W-:Y:S02]  /*56b20*/  IMAD.MOV.U32 R16, RZ, RZ, R28 ;  /* 0x000000ffff107224 */ /* 0x000fe400078e001c */
[----:B------:R-:W-:Y:S01]  /*56b30*/  FMUL R13, R0, R17 ;  /* 0x00000011000d7220 */ /* 0x000fe20000400000 */
[----:B------:R-:W-:Y:S02]  /*56b40*/  IMAD.MOV.U32 R17, RZ, RZ, R6 ;  /* 0x000000ffff117224 */ /* 0x000fe400078e0006 */
[C---:B------:R-:W-:Y:S01]  /*56b50*/  FMUL R10, R29.reuse, R10 ;  /* 0x0000000a1d0a7220 */ /* 0x040fe20000400000 */
[C---:B------:R-:W-:Y:S01]  /*56b60*/  FMUL R11, R29.reuse, R11 ;  /* 0x0000000b1d0b7220 */ /* 0x040fe20000400000 */
[----:B0-----:R-:W-:Y:S01]  /*56b70*/  FMUL R14, R29, R18 ;  /* 0x000000121d0e7220 */ /* 0x001fe20000400000 */
[----:B------:R-:W-:-:S02]  /*56b80*/  IMAD.MOV.U32 R18, RZ, RZ, R2 ;  /* 0x000000ffff127224 */ /* 0x000fc400078e0002 */
[----:B------:R-:W-:Y:S01]  /*56b90*/  FMUL R15, R29, R19 ;  /* 0x000000131d0f7220 */ /* 0x000fe20000400000 */
[----:B------:R-:W-:-:S07]  /*56ba0*/  IMAD.MOV.U32 R19, RZ, RZ, R4 ;  /* 0x000000ffff137224 */ /* 0x000fce00078e0004 */
[----:B------:R-:W-:Y:S01]  /*56bb0*/  HMMA.16816.F32 R16, R16, R26, R8 ;  /* 0x0000001a1010723c */ /* 0x000fe20000001808 */
[----:B------:R-:W2:-:S15]  /*56bc0*/  LDL.LU R8, [R1+0x8f0] ;  /* 0x0008f00001087983 */ /* 0x000e9e0000300800 */
[----:B------:R-:W-:-:S07]  /*56bd0*/  NOP ;  /* 0x0000000000007918 */ /* 0x000fce0000000000 */
[----:B------:R-:W-:Y:S04]  /*56be0*/  STL.64 [R1+0xb0], R16 ;  /* 0x0000b01001007387 */ /* 0x000fe80000100a00 */
[----:B------:R0:W-:Y:S04]  /*56bf0*/  STL.64 [R1+0xb8], R18 ;  /* 0x0000b81201007387 */ /* 0x0001e80000100a00 */
[----:B------:R-:W4:Y:S01]  /*56c00*/  LDL.LU R9, [R1+0x8f4] ;  /* 0x0008f40001097983 */ /* 0x000f220000300800 */
[----:B---3--:R-:W-:-:S15]  /*56c10*/  HMMA.16816.F32 R12, R20, R24, R12 ;  /* 0x00000018140c723c */ /* 0x008fde000000180c */
[----:B------:R-:W-:-:S08]  /*56c20*/  NOP ;  /* 0x0000000000007918 */ /* 0x000fd00000000000 */
[----:B------:R-:W-:Y:S04]  /*56c30*/  STL.64 [R1+0xa0], R12 ;  /* 0x0000a00c01007387 */ /* 0x000fe80000100a00 */
[----:B------:R-:W-:Y:S04]  /*56c40*/  STL.64 [R1+0xa8], R14 ;  /* 0x0000a80e01007387 */ /* 0x000fe80000100a00 */
[----:B0-----:R-:W3:Y:S04]  /*56c50*/  LDL.LU R19, [R1+0x900] ;  /* 0x0009000001137983 */ /* 0x001ee80000300800 */
[----:B------:R-:W5:Y:S04]  /*56c60*/  LDL.LU R18, [R1+0x904] ;  /* 0x0009040001127983 */ /* 0x000f680000300800 */
[----:B------:R-:W4:Y:S04]  /*56c70*/  LDL.LU R10, [R1+0x8f8] ;  /* 0x0008f800010a7983 */ /* 0x000f280000300800 */
[----:B------:R-:W4:Y:S04]  /*56c80*/  LDL.LU R11, [R1+0x8fc] ;  /* 0x0008fc00010b7983 */ /* 0x000f280000300800 */
[----:B------:R-:W2:Y:S04]  /*56c90*/  LDL.LU R17, [R1+0x908] ;  /* 0x0009080001117983 */ /* 0x000ea80000300800 */
[----:B------:R-:W4:Y:S04]  /*56ca0*/  LDL.LU R16, [R1+0x90c] ;  /* 0x00090c0001107983 */ /* 0x000f280000300800 */
[----:B------:R-:W3:Y:S04]  /*56cb0*/  LDL.LU R24, [R1+0x1b8] ;  /* 0x0001b80001187983 */ /* 0x000ee80000300800 */
[----:B------:R-:W3:Y:S04]  /*56cc0*/  LDL.LU R25, [R1+0x1bc] ;  /* 0x0001bc0001197983 */ /* 0x000ee80000300800 */
[----:B---3--:R0:W-:Y:S04]  /*56cd0*/  STL.64 [R1+0x2ae0], R24 ;  /* 0x002ae01801007387 */ /* 0x0081e80000100a00 */
[----:B0-----:R-:W3:Y:S04]  /*56ce0*/  LDL.LU R24, [R1+0x1a8] ;  /* 0x0001a80001187983 */ /* 0x001ee80000300800 */
[----:B------:R-:W3:Y:S01]  /*56cf0*/  LDL.LU R25, [R1+0x1ac] ;  /* 0x0001ac0001197983 */ /* 0x000ee20000300800 */
[C---:B------:R-:W-:Y:S01]  /*56d00*/  FMUL R12, R0.reuse, R19 ;  /* 0x00000013000c7220 */ /* 0x040fe20000400000 */
[C---:B-----5:R-:W-:Y:S01]  /*56d10*/  FMUL R13, R0.reuse, R18 ;  /* 0x00000012000d7220 */ /* 0x060fe20000400000 */
[C---:B--2---:R-:W-:Y:S01]  /*56d20*/  FMUL R14, R29.reuse, R17 ;  /* 0x000000111d0e7220 */ /* 0x044fe20000400000 */
[C---:B----4-:R-:W-:Y:S01]  /*56d30*/  FMUL R15, R29.reuse, R16 ;  /* 0x000000101d0f7220 */ /* 0x050fe20000400000 */
[C---:B------:R-:W-:Y:S01]  /*56d40*/  FMUL R8, R0.reuse, R8 ;  /* 0x0000000800087220 */ /* 0x040fe20000400000 */
[----:B---3--:R0:W-:Y:S04]  /*56d50*/  STL.64 [R1+0x2ae8], R24 ;  /* 0x002ae81801007387 */ /* 0x0081e80000100a00 */
[----:B0-----:R-:W2:Y:S04]  /*56d60*/  LDL.LU R24, [R1+0x1c0] ;  /* 0x0001c00001187983 */ /* 0x001ea80000300800 */
[----:B------:R-:W2:Y:S01]  /*56d70*/  LDL.LU R25, [R1+0x1c4] ;  /* 0x0001c40001197983 */ /* 0x000ea20000300800 */
[----:B------:R-:W-:Y:S01]  /*56d80*/  FMUL R9, R0, R9 ;  /* 0x0000000900097220 */ /* 0x000fe20000400000 */
[C---:B------:R-:W-:Y:S01]  /*56d90*/  FMUL R10, R29.reuse, R10 ;  /* 0x0000000a1d0a7220 */ /* 0x040fe20000400000 */
[----:B------:R-:W-:Y:S01]  /*56da0*/  FMUL R11, R29, R11 ;  /* 0x0000000b1d0b7220 */ /* 0x000fe20000400000 */
[----:B------:R-:W-:Y:S01]  /*56db0*/  IMAD.MOV.U32 R16, RZ, RZ, R28 ;  /* 0x000000ffff107224 */ /* 0x000fe200078e001c */
[----:B------:R-:W3:Y:S01]  /*56dc0*/  LDL.LU R26, [R1+0x1d0] ;  /* 0x0001d000011a7983 */ /* 0x000ee20000300800 */
[----:B------:R-:W-:-:S02]  /*56dd0*/  IMAD.MOV.U32 R17, RZ, RZ, R6 ;  /* 0x000000ffff117224 */ /* 0x000fc400078e0006 */
[----:B------:R-:W-:Y:S01]  /*56de0*/  IMAD.MOV.U32 R18, RZ, RZ, R2 ;  /* 0x000000ffff127224 */ /* 0x000fe200078e0002 */
[----:B------:R-:W3:Y:S01]  /*56df0*/  LDL.LU R27, [R1+0x1d4] ;  /* 0x0001d400011b7983 */ /* 0x000ee20000300800 */
[----:B------:R-:W-:-:S07]  /*56e00*/  IMAD.MOV.U32 R19, RZ, RZ, R4 ;  /* 0x000000ffff137224 */ /* 0x000fce00078e0004 */
[----:B--2---:R-:W-:Y:S01]  /*56e10*/  HMMA.16816.F32 R16, R16, R24, R8 ;  /* 0x000000181010723c */ /* 0x004fe20000001808 */
[----:B------:R-:W2:Y:S04]  /*56e20*/  LDL.LU.64 R24, [R1+0x2ae8] ;  /* 0x002ae80001187983 */ /* 0x000ea80000300a00 */
[----:B------:R-:W4:Y:S04]  /*56e30*/  LDL.LU R8, [R1+0x910] ;  /* 0x0009100001087983 */ /* 0x000f280000300800 */
[----:B------:R-:W5:-:S14]  /*56e40*/  LDL.LU R9, [R1+0x914] ;  /* 0x0009140001097983 */ /* 0x000f5c0000300800 */
[----:B------:R0:W-:Y:S04]  /*56e50*/  STL.64 [R1+0x90], R16 ;  /* 0x0000901001007387 */ /* 0x0001e80000100a00 */
[----:B------:R1:W-:Y:S04]  /*56e60*/  STL.64 [R1+0x98], R18 ;  /* 0x0000981201007387 */ /* 0x0003e80000100a00 */
[----:B0-----:R-:W3:Y:S04]  /*56e70*/  LDL.LU R16, [R1+0x920] ;  /* 0x0009200001107983 */ /* 0x001ee80000300800 */
[----:B------:R-:W3:Y:S04]  /*56e80*/  LDL.LU R17, [R1+0x924] ;  /* 0x0009240001117983 */ /* 0x000ee80000300800 */
[----:B------:R-:W3:Y:S04]  /*56e90*/  LDL.LU R10, [R1+0x918] ;  /* 0x00091800010a7983 */ /* 0x000ee80000300800 */
[----:B------:R-:W3:Y:S04]  /*56ea0*/  LDL.LU R11, [R1+0x91c] ;  /* 0x00091c00010b7983 */ /* 0x000ee80000300800 */
[----:B-1----:R-:W3:Y:S04]  /*56eb0*/  LDL.LU R18, [R1+0x928] ;  /* 0x0009280001127983 */ /* 0x002ee80000300800 */
[----:B------:R-:W3:Y:S01]  /*56ec0*/  LDL.LU R19, [R1+0x92c] ;  /* 0x00092c0001137983 */ /* 0x000ee20000300800 */
[----:B--2---:R-:W-:Y:S03]  /*56ed0*/  HMMA.16816.F32 R12, R20, R24, R12 ;  /* 0x00000018140c723c */ /* 0x004fe6000000180c */
[----:B------:R-:W2:Y:S01]  /*56ee0*/  LDL.LU.64 R24, [R1+0x2ae0] ;  /* 0x002ae00001187983 */ /* 0x000ea20000300a00 */
[C---:B----4-:R-:W-:Y:S01]  /*56ef0*/  FMUL R8, R0.reuse, R8 ;  /* 0x0000000800087220 */ /* 0x050fe20000400000 */
[----:B-----5:R-:W-:-:S15]  /*56f00*/  FMUL R9, R0, R9 ;  /* 0x0000000900097220 */ /* 0x020fde0000400000 */
[----:B------:R-:W-:-:S03]  /*56f10*/  NOP ;  /* 0x0000000000007918 */ /* 0x000fc60000000000 */
[----:B------:R3:W-:Y:S04]  /*56f20*/  STL.64 [R1+0x80], R12 ;  /* 0x0000800c01007387 */ /* 0x0007e80000100a00 */
[----:B------:R0:W-:Y:S01]  /*56f30*/  STL.64 [R1+0x88], R14 ;  /* 0x0000880e01007387 */ /* 0x0001e20000100a00 */
[C---:B---3--:R-:W-:Y:S01]  /*56f40*/  FMUL R12, R0.reuse, R16 ;  /* 0x00000010000c7220 */ /* 0x048fe20000400000 */
        /* <DEDUP_REMOVED lines=10> */
[----:B------:R-:W3:-:S15]  /*56ff0*/  LDL.LU R8, [R1+0x930] ;  /* 0x0009300001087983 */ /* 0x000ede0000300800 */
[----:B------:R-:W-:-:S07]  /*57000*/  NOP ;  /* 0x0000000000007918 */ /* 0x000fce0000000000 */
[----:B------:R-:W-:Y:S04]  /*57010*/  STL.64 [R1+0x70], R16 ;  /* 0x0000701001007387 */ /* 0x000fe80000100a00 */
[----:B------:R0:W-:Y:S04]  /*57020*/  STL.64 [R1+0x78], R18 ;  /* 0x0000781201007387 */ /* 0x0001e80000100a00 */
[----:B------:R-:W4:Y:S01]  /*57030*/  LDL.LU R9, [R1+0x934] ;  /* 0x0009340001097983 */ /* 0x000f220000300800 */
[----:B--2---:R-:W-:-:S15]  /*57040*/  HMMA.16816.F32 R12, R20, R24, R12 ;  /* 0x00000018140c723c */ /* 0x004fde000000180c */
[----:B------:R-:W-:-:S08]  /*57050*/  NOP ;  /* 0x0000000000007918 */ /* 0x000fd00000000000 */
[----:B------:R-:W-:Y:S04]  /*57060*/  STL.64 [R1+0x60], R12 ;  /* 0x0000600c01007387 */ /* 0x000fe80000100a00 */
[----:B------:R-:W-:Y:S04]  /*57070*/  STL.64 [R1+0x68], R14 ;  /* 0x0000680e01007387 */ /* 0x000fe80000100a00 */
[----:B0-----:R-:W2:Y:S04]  /*57080*/  LDL.LU R19, [R1+0x940] ;  /* 0x0009400001137983 */ /* 0x001ea80000300800 */
[----:B------:R-:W5:Y:S04]  /*57090*/  LDL.LU R18, [R1+0x944] ;  /* 0x0009440001127983 */ /* 0x000f680000300800 */
[----:B------:R-:W4:Y:S04]  /*570a0*/  LDL.LU R10, [R1+0x938] ;  /* 0x00093800010a7983 */ /* 0x000f280000300800 */
[----:B------:R-:W4:Y:S04]  /*570b0*/  LDL.LU R11, [R1+0x93c] ;  /* 0x00093c00010b7983 */ /* 0x000f280000300800 */
[----:B------:R-:W3:Y:S04]  /*570c0*/  LDL.LU R17, [R1+0x948] ;  /* 0x0009480001117983 */ /* 0x000ee80000300800 */
[----:B------:R-:W4:Y:S04]  /*570d0*/  LDL.LU R16, [R1+0x94c] ;  /* 0x00094c0001107983 */ /* 0x000f280000300800 */
[----:B------:R-:W2:Y:S04]  /*570e0*/  LDL.LU R24, [R1+0x1d8] ;  /* 0x0001d80001187983 */ /* 0x000ea80000300800 */
[----:B------:R-:W2:Y:S04]  /*570f0*/  LDL.LU R25, [R1+0x1dc] ;  /* 0x0001dc0001197983 */ /* 0x000ea80000300800 */
[----:B--2---:R0:W-:Y:S04]  /*57100*/  STL.64 [R1+0x2ad0], R24 ;  /* 0x002ad01801007387 */ /* 0x0041e80000100a00 */
[----:B0-----:R-:W2:Y:S04]  /*57110*/  LDL.LU R24, [R1+0x1c8] ;  /* 0x0001c80001187983 */ /* 0x001ea80000300800 */
[----:B------:R-:W2:Y:S01]  /*57120*/  LDL.LU R25, [R1+0x1cc] ;  /* 0x0001cc0001197983 */ /* 0x000ea20000300800 */
[C---:B------:R-:W-:Y:S01]  /*57130*/  FMUL R12, R0.reuse, R19 ;  /* 0x00000013000c7220 */ /* 0x040fe20000400000 */
[C---:B-----5:R-:W-:Y:S01]  /*57140*/  FMUL R13, R0.reuse, R18 ;  /* 0x00000012000d7220 */ /* 0x060fe20000400000 */
[C---:B---3--:R-:W-:Y:S01]  /*57150*/  FMUL R14, R29.reuse, R17 ;  /* 0x000000111d0e7220 */ /* 0x048fe20000400000 */
[C---:B----4-:R-:W-:Y:S01]  /*57160*/  FMUL R15, R29.reuse, R16 ;  /* 0x000000101d0f7220 */ /* 0x050fe20000400000 */
[C---:B------:R-:W-:Y:S01]  /*57170*/  FMUL R8, R0.reuse, R8 ;  /* 0x0000000800087220 */ /* 0x040fe20000400000 */
[----:B--2---:R0:W-:Y:S04]  /*57180*/  STL.64 [R1+0x2ad8], R24 ;  /* 0x002ad81801007387 */ /* 0x0041e80000100a00 */
        /* <DEDUP_REMOVED lines=45> */
[----:B------:R-:W4:Y:S04]  /*57460*/  LDL.LU R9, [R1+0x994] ;  /* 0x0009940001097983 */ /* 0x000f280000300800 */
[----:B0-----:R-:W5:Y:S04]  /*57470*/  LDL.LU R19, [R1+0x980] ;  /* 0x0009800001137983 */ /* 0x001f680000300800 */
[----:B------:R-:W3:Y:S04]  /*57480*/  LDL.LU R18, [R1+0x984] ;  /* 0x0009840001127983 */ /* 0x000ee80000300800 */
[----:B------:R-:W4:Y:S04]  /*57490*/  LDL.LU R10, [R1+0x998] ;  /* 0x00099800010a7983 */ /* 0x000f280000300800 */
[----:B------:R-:W4:Y:S04]  /*574a0*/  LDL.LU R11, [R1+0x99c] ;  /* 0x00099c00010b7983 */ /* 0x000f280000300800 */
[----:B------:R-:W4:Y:S04]  /*574b0*/  LDL.LU R17, [R1+0x988] ;  /* 0x0009880001117983 */ /* 0x000f280000300800 */
[----:B------:R-:W4:Y:S01]  /*574c0*/  LDL.LU R16, [R1+0x98c] ;  /* 0x00098c0001107983 */ /* 0x000f220000300800 */
[----:B--2---:R-:W-:-:S15]  /*574d0*/  HMMA.16816.F32 R24, R20, R24, R12 ;  /* 0x000000181418723c */ /* 0x004fde000000180c */
[----:B------:R-:W-:-:S08]  /*574e0*/  NOP ;  /* 0x0000000000007918 */ /* 0x000fd00000000000 */
[----:B------:R0:W-:Y:S04]  /*574f0*/  STL.64 [R1+0x2a50], R26 ;  /* 0x002a501a01007387 */ /* 0x0001e80000100a00 */
[----:B0-----:R-:W2:Y:S04]  /*57500*/  LDL.LU R26, [R1+0x1f8] ;  /* 0x0001f800011a7983 */ /* 0x001ea80000300800 */
[----:B------:R-:W2:Y:S04]  /*57510*/  LDL.LU R27, [R1+0x1fc] ;  /* 0x0001fc00011b7983 */ /* 0x000ea80000300800 */
[----:B--2---:R0:W-:Y:S04]  /*57520*/  STL.64 [R1+0x2ac8], R26 ;  /* 0x002ac81a01007387 */ /* 0x0041e80000100a00 */
[----:B0-----:R-:W2:Y:S04]  /*57530*/  LDL.LU R26, [R1+0x208] ;  /* 0x00020800011a7983 */ /* 0x001ea80000300800 */
[----:B------:R-:W2:Y:S01]  /*57540*/  LDL.LU R27, [R1+0x20c] ;  /* 0x00020c00011b7983 */ /* 0x000ea20000300800 */
[C---:B-----5:R-:W-:Y:S01]  /*57550*/  FMUL R12, R0.reuse, R19 ;  /* 0x00000013000c7220 */ /* 0x060fe20000400000 */
[C---:B---3--:R-:W-:Y:S01]  /*57560*/  FMUL R13, R0.reuse, R18 ;  /* 0x00000012000d7220 */ /* 0x048fe20000400000 */
[C---:B----4-:R-:W-:Y:S01]  /*57570*/  FMUL R14, R29.reuse, R17 ;  /* 0x000000111d0e7220 */ /* 0x050fe20000400000 */
[C---:B------:R-:W-:Y:S01]  /*57580*/  FMUL R15, R29.reuse, R16 ;  /* 0x000000101d0f7220 */ /* 0x040fe20000400000 */
[C---:B------:R-:W-:Y:S01]  /*57590*/  FMUL R8, R0.reuse, R8 ;  /* 0x0000000800087220 */ /* 0x040fe20000400000 */
[----:B------:R-:W-:Y:S01]  /*575a0*/  FMUL R9, R0, R9 ;  /* 0x0000000900097220 */ /* 0x000fe20000400000 */
[C---:B------:R-:W-:Y:S01]  /*575b0*/  FMUL R10, R29.reuse, R10 ;  /* 0x0000000a1d0a7220 */ /* 0x040fe20000400000 */
[----:B------:R-:W-:Y:S01]  /*575c0*/  FMUL R11, R29, R11 ;  /* 0x0000000b1d0b7220 */ /* 0x000fe20000400000 */
[----:B------:R-:W-:-:S02]  /*575d0*/  IMAD.MOV.U32 R16, RZ, RZ, R28 ;  /* 0x000000ffff107224 */ /* 0x000fc400078e001c */
[----:B------:R-:W-:Y:S02]  /*575e0*/  IMAD.MOV.U32 R17, RZ, RZ, R6 ;  /* 0x000000ffff117224 */ /* 0x000fe400078e0006 */
[----:B------:R-:W-:Y:S02]  /*575f0*/  IMAD.MOV.U32 R18, RZ, RZ, R2 ;  /* 0x000000ffff127224 */ /* 0x000fe400078e0002 */
[----:B------:R-:W-:Y:S01]  /*57600*/  IMAD.MOV.U32 R19, RZ, RZ, R4 ;  /* 0x000000ffff137224 */ /* 0x000fe200078e0004 */
[----:B------:R0:W-:Y:S04]  /*57610*/  STL.64 [R1+0x2a48], R24 ;  /* 0x002a481801007387 */ /* 0x0001e80000100a00 */
[----:B0-----:R-:W3:Y:S04]  /*57620*/  LDL.LU R24, [R1+0x258] ;  /* 0x0002580001187983 */ /* 0x001ee80000300800 */
[----:B------:R-:W3:Y:S01]  /*57630*/  LDL.LU R25, [R1+0x25c] ;  /* 0x00025c0001197983 */ /* 0x000ee20000300800 */
[----:B--2---:R-:W-:Y:S03]  /*57640*/  HMMA.16816.F32 R16, R16, R26, R8 ;  /* 0x0000001a1010723c */ /* 0x004fe60000001808 */
[----:B------:R-:W2:Y:S04]  /*57650*/  LDL.LU.64 R26, [R1+0x2ac8] ;  /* 0x002ac800011a7983 */ /* 0x000ea80000300a00 */
[----:B------:R-:W4:Y:S04]  /*57660*/  LDL.LU R10, [R1+0x978] ;  /* 0x00097800010a7983 */ /* 0x000f280000300800 */
[----:B------:R-:W5:-:S12]  /*57670*/  LDL.LU R11, [R1+0x97c] ;  /* 0x00097c00010b7983 */ /* 0x000f580000300800 */
[----:B------:R-:W-:Y:S04]  /*57680*/  STL.64 [R1+0x40], R16 ;  /* 0x0000401001007387 */ /* 0x000fe80000100a00 */
[----:B------:R0:W-:Y:S04]  /*57690*/  STL.64 [R1+0x48], R18 ;  /* 0x0000481201007387 */ /* 0x0001e80000100a00 */
[----:B0-----:R-:W3:Y:S04]  /*576a0*/  LDL.LU R18, [R1+0x1f0] ;  /* 0x0001f00001127983 */ /* 0x001ee80000300800 */
[----:B------:R-:W3:Y:S04]  /*576b0*/  LDL.LU R19, [R1+0x1f4] ;  /* 0x0001f40001137983 */ /* 0x000ee80000300800 */
[----:B------:R-:W2:Y:S04]  /*576c0*/  LDL.LU R8, [R1+0x970] ;  /* 0x0009700001087983 */ /* 0x000ea80000300800 */
[----:B------:R-:W2:Y:S01]  /*576d0*/  LDL.LU R9, [R1+0x974] ;  /* 0x0009740001097983 */ /* 0x000ea20000300800 */
[C---:B----4-:R-:W-:Y:S01]  /*576e0*/  FMUL R10, R29.reuse, R10 ;  /* 0x0000000a1d0a7220 */ /* 0x050fe20000400000 */
[----:B-----5:R-:W-:-:S02]  /*576f0*/  FMUL R11, R29, R11 ;  /* 0x0000000b1d0b7220 */ /* 0x020fc40000400000 */
[----:B------:R-:W4:Y:S01]  /*57700*/  LDL.LU R29, [R1+0x2ac4] ;  /* 0x002ac400011d7983 */ /* 0x000f220000300800 */
[----:B---3--:R-:W-:Y:S07]  /*57710*/  HMMA.16816.F32 R12, R20, R18, R12 ;  /* 0x00000012140c723c */ /* 0x008fee000000180c */
[----:B------:R-:W-:Y:S02]  /*57720*/  IMAD.MOV.U32 R20, RZ, RZ, R7 ;  /* 0x000000ffff147224 */ /* 0x000fe400078e0007 */
[----:B------:R-:W3:Y:S01]  /*57730*/  LDL.LU R7, [R1+0x2ac0] ;  /* 0x002ac00001077983 */ /* 0x000ee20000300800 */
[----:B------:R-:W-:-:S02]  /*57740*/  IMAD.MOV.U32 R21, RZ, RZ, R3 ;  /* 0x000000ffff157224 */ /* 0x000fc400078e0003 */
[----:B------:R-:W-:-:S11]  /*57750*/  IMAD.MOV.U32 R22, RZ, RZ, R5 ;  /* 0x000000ffff167224 */ /* 0x000fd600078e0005 */
[----:B------:R0:W-:Y:S04]  /*57760*/  STL.64 [R1+0x10], R12 ;  /* 0x0000100c01007387 */ /* 0x0001e80000100a00 */
[----:B------:R1:W-:Y:S04]  /*57770*/  STL.64 [R1+0x18], R14 ;  /* 0x0000180e01007387 */ /* 0x0003e80000100a00 */
[----:B------:R-:W5:Y:S04]  /*57780*/  LDL.LU R3, [R1+0x2abc] ;  /* 0x002abc0001037983 */ /* 0x000f680000300800 */
[----:B------:R-:W5:Y:S04]  /*57790*/  LDL.LU R5, [R1+0x2ab8] ;  /* 0x002ab80001057983 */ /* 0x000f680000300800 */
[----:B------:R-:W5:Y:S01]  /*577a0*/  LDL.LU R23, [R1+0xec] ;  /* 0x0000ec0001177983 */ /* 0x000f620000300800 */
[C---:B--2---:R-:W-:Y:S01]  /*577b0*/  FMUL R8, R0.reuse, R8 ;  /* 0x0000000800087220 */ /* 0x044fe20000400000 */
[----:B------:R-:W-:Y:S01]  /*577c0*/  FMUL R9, R0, R9 ;  /* 0x0000000900097220 */ /* 0x000fe20000400000 */
[----:B0-----:R-:W-:-:S02]  /*577d0*/  IMAD.MOV.U32 R12, RZ, RZ, R28 ;  /* 0x000000ffff0c7224 */ /* 0x001fc400078e001c */
[----:B------:R-:W-:Y:S02]  /*577e0*/  IMAD.MOV.U32 R13, RZ, RZ, R6 ;  /* 0x000000ffff0d7224 */ /* 0x000fe400078e0006 */
[----:B-1----:R-:W-:Y:S02]  /*577f0*/  IMAD.MOV.U32 R14, RZ, RZ, R2 ;  /* 0x000000ffff0e7224 */ /* 0x002fe400078e0002 */
[----:B------:R-:W-:-:S07]  /*57800*/  IMAD.MOV.U32 R15, RZ, RZ, R4 ;  /* 0x000000ffff0f7224 */ /* 0x000fce00078e0004 */
[----:B------:R-:W-:Y:S01]  /*57810*/  HMMA.16816.F32 R12, R12, R24, R8 ;  /* 0x000000180c0c723c */ /* 0x000fe20000001808 */
[----:B----4-:R-:W-:Y:S02]  /*57820*/  IMAD.MOV.U32 R16, RZ, RZ, R29 ;  /* 0x000000ffff107224 */ /* 0x010fe400078e001d */
[----:B---3--:R-:W-:Y:S02]  /*57830*/  IMAD.MOV.U32 R17, RZ, RZ, R7 ;  /* 0x000000ffff117224 */ /* 0x008fe400078e0007 */
[----:B-----5:R-:W-:Y:S02]  /*57840*/  IMAD.MOV.U32 R18, RZ, RZ, R3 ;  /* 0x000000ffff127224 */ /* 0x020fe400078e0003 */
[----:B------:R-:W-:-:S07]  /*57850*/  IMAD.MOV.U32 R19, RZ, RZ, R5 ;  /* 0x000000ffff137224 */ /* 0x000fce00078e0005 */
[----:B------:R-:W-:Y:S01]  /*57860*/  HMMA.16816.F32 R8, R16, R26, R20 ;  /* 0x0000001a1008723c */ /* 0x000fe20000001814 */
[----:B------:R-:W2:Y:S08]  /*57870*/  LDL.LU R20, [R1+0xf0] ;  /* 0x0000f00001147983 */ /* 0x000eb00000300800 */
[----:B------:R-:W-:Y:S04]  /*57880*/  STL.64 [R1], R12 ;  /* 0x0000000c01007387 */ /* 0x000fe80000100a00 */
[----:B------:R-:W-:Y:S10]  /*57890*/  STL.64 [R1+0x8], R14 ;  /* 0x0000080e01007387 */ /* 0x000ff40000100a00 */
[----:B------:R-:W-:Y:S04]  /*578a0*/  STL.64 [R1+0x260], R8 ;  /* 0x0002600801007387 */ /* 0x000fe80000100a00 */
[----:B------:R-:W-:Y:S04]  /*578b0*/  STL.64 [R1+0x268], R10 ;  /* 0x0002680a01007387 */ /* 0x000fe80000100a00 */
[----:B------:R-:W2:Y:S04]  /*578c0*/  LDL.LU R21, [R1+0xf4] ;  /* 0x0000f40001157983 */ /* 0x000ea80000300800 */
[----:B------:R-:W3:Y:S04]  /*578d0*/  LDL.LU R22, [R1+0x1e8] ;  /* 0x0001e80001167983 */ /* 0x000ee80000300800 */
[----:B------:R-:W3:Y:S04]  /*578e0*/  LDL.LU R23, [R1+0x1ec] ;  /* 0x0001ec0001177983 */ /* 0x000ee80000300800 */
[----:B---3--:R0:W-:Y:S04]  /*578f0*/  STL.64 [R1+0x2aa0], R22 ;  /* 0x002aa01601007387 */ /* 0x0081e80000100a00 */
[----:B0-----:R-:W3:Y:S04]  /*57900*/  LDL.LU R22, [R1+0x250] ;  /* 0x0002500001167983 */ /* 0x001ee80000300800 */
[----:B------:R-:W3:Y:S04]  /*57910*/  LDL.LU R23, [R1+0x254] ;  /* 0x0002540001177983 */ /* 0x000ee80000300800 */
[----:B--2---:R-:W-:Y:S04]  /*57920*/  STL.64 [R1+0x2a78], R20 ;  /* 0x002a781401007387 */ /* 0x004fe80000100a00 */
[----:B------:R-:W2:Y:S04]  /*57930*/  LDL.LU R16, [R1+0x80] ;  /* 0x0000800001107983 */ /* 0x000ea80000300800 */
[----:B------:R-:W2:Y:S04]  /*57940*/  LDL.LU R17, [R1+0x84] ;  /* 0x0000840001117983 */ /* 0x000ea80000300800 */
[----:B------:R-:W4:Y:S04]  /*57950*/  LDL.LU R18, [R1+0x88] ;  /* 0x0000880001127983 */ /* 0x000f280000300800 */
[----:B------:R-:W4:Y:S04]  /*57960*/  LDL.LU R19, [R1+0x8c] ;  /* 0x00008c0001137983 */ /* 0x000f280000300800 */
[----:B------:R-:W5:Y:S04]  /*57970*/  LDL.LU R24, [R1+0x318] ;  /* 0x0003180001187983 */ /* 0x000f680000300800 */
[----:B------:R-:W5:Y:S04]  /*57980*/  LDL.LU R25, [R1+0x31c] ;  /* 0x00031c0001197983 */ /* 0x000f680000300800 */
[----:B------:R-:W3:Y:S04]  /*57990*/  LDL.LU R26, [R1+0x110] ;  /* 0x00011000011a7983 */ /* 0x000ee80000300800 */
[----:B------:R-:W3:Y:S01]  /*579a0*/  LDL.LU R27, [R1+0x114] ;  /* 0x00011400011b7983 */ /* 0x000ee20000300800 */
[----:B------:R-:W-:-:S02]  /*579b0*/  IMAD.MOV.U32 R8, RZ, RZ, R29 ;  /* 0x000000ffff087224 */ /* 0x000fc400078e001d */
[----:B------:R-:W-:Y:S01]  /*579c0*/  IMAD.MOV.U32 R9, RZ, RZ, R7 ;  /* 0x000000ffff097224 */ /* 0x000fe200078e0007 */
[----:B---3--:R-:W-:Y:S04]  /*579d0*/  STL.64 [R1+0x2ab0], R26 ;  /* 0x002ab01a01007387 */ /* 0x008fe80000100a00 */
[----:B-----5:R0:W-:Y:S04]  /*579e0*/  STL.64 [R1+0x2aa8], R24 ;  /* 0x002aa81801007387 */ /* 0x0201e80000100a00 */
[----:B0-----:R-:W3:Y:S04]  /*579f0*/  LDL.LU R24, [R1+0xd0] ;  /* 0x0000d00001187983 */ /* 0x001ee80000300800 */
[----:B------:R-:W3:Y:S04]  /*57a00*/  LDL.LU R25, [R1+0xd4] ;  /* 0x0000d40001197983 */ /* 0x000ee80000300800 */
[----:B------:R-:W3:Y:S04]  /*57a10*/  LDL.LU R26, [R1+0xd8] ;  /* 0x0000d800011a7983 */ /* 0x000ee80000300800 */
[----:B------:R-:W3:Y:S04]  /*57a20*/  LDL.LU R27, [R1+0xdc] ;  /* 0x0000dc00011b7983 */ /* 0x000ee80000300800 */
[----:B----4-:R-:W-:Y:S04]  /*57a30*/  STL.64 [R1+0x2a88], R18 ;  /* 0x002a881201007387 */ /* 0x010fe80000100a00 */
[----:B--2---:R0:W-:Y:S04]  /*57a40*/  STL.64 [R1+0x2a80], R16 ;  /* 0x002a801001007387 */ /* 0x0041e80000100a00 */
[----:B------:R-:W2:Y:S04]  /*57a50*/  LDL.LU R20, [R1+0x310] ;  /* 0x0003100001147983 */ /* 0x000ea80000300800 */
[----:B------:R-:W2:Y:S04]  /*57a60*/  LDL.LU R21, [R1+0x314] ;  /* 0x0003140001157983 */ /* 0x000ea80000300800 */
[----:B0-----:R-:W4:Y:S04]  /*57a70*/  LDL.LU R16, [R1+0x90] ;  /* 0x0000900001107983 */ /* 0x001f280000300800 */
[----:B------:R-:W4:Y:S04]  /*57a80*/  LDL.LU R17, [R1+0x94] ;  /* 0x0000940001117983 */ /* 0x000f280000300800 */
[----:B------:R-:W5:Y:S04]  /*57a90*/  LDL.LU R18, [R1+0x98] ;  /* 0x0000980001127983 */ /* 0x000f680000300800 */
[----:B------:R-:W5:Y:S01]  /*57aa0*/  LDL.LU R19, [R1+0x9c] ;  /* 0x00009c0001137983 */ /* 0x000f620000300800 */
[----:B------:R-:W-:-:S02]  /*57ab0*/  IMAD.MOV.U32 R10, RZ, RZ, R3 ;  /* 0x000000ffff0a7224 */ /* 0x000fc400078e0003 */
[----:B------:R-:W-:-:S07]  /*57ac0*/  IMAD.MOV.U32 R11, RZ, RZ, R5 ;  /* 0x000000ffff0b7224 */ /* 0x000fce00078e0005 */
[----:B---3--:R-:W-:Y:S01]  /*57ad0*/  HMMA.16816.F32 R8, R8, R22, R24 ;  /* 0x000000160808723c */ /* 0x008fe20000001818 */
[----:B-----5:R-:W-:Y:S04]  /*57ae0*/  STL.64 [R1+0x2a98], R18 ;  /* 0x002a981201007387 */ /* 0x020fe80000100a00 */
[----:B----4-:R0:W-:Y:S04]  /*57af0*/  STL.64 [R1+0x2a90], R16 ;  /* 0x002a901001007387 */ /* 0x0101e80000100a00 */
[----:B0-----:R-:W3:Y:S04]  /*57b00*/  LDL.LU R16, [R1+0xb0] ;  /* 0x0000b00001107983 */ /* 0x001ee80000300800 */
[----:B------:R-:W3:Y:S04]  /*57b10*/  LDL.LU R17, [R1+0xb4] ;  /* 0x0000b40001117983 */ /* 0x000ee80000300800 */
[----:B------:R-:W3:Y:S04]  /*57b20*/  LDL.LU R18, [R1+0xb8] ;  /* 0x0000b80001127983 */ /* 0x000ee80000300800 */
[----:B------:R-:W3:Y:S04]  /*57b30*/  LDL.LU R19, [R1+0xbc] ;  /* 0x0000bc0001137983 */ /* 0x000ee80000300800 */
[----:B------:R-:W4:Y:S04]  /*57b40*/  LDL.LU R6, [R1+0x460] ;  /* 0x0004600001067983 */ /* 0x000f280000300800 */
[----:B------:R-:W5:Y:S04]  /*57b50*/  LDL.LU R28, [R1+0x690] ;  /* 0x00069000011c7983 */ /* 0x000f680000300800 */
[----:B------:R-:W2:Y:S04]  /*57b60*/  LDL.LU.64 R26, [R1+0x2ab0] ;  /* 0x002ab000011a7983 */ /* 0x000ea80000300a00 */
[----:B------:R-:W3:Y:S04]  /*57b70*/  LDL.LU.64 R24, [R1+0x2aa8] ;  /* 0x002aa80001187983 */ /* 0x000ee80000300a00 */
[----:B------:R-:W4:Y:S04]  /*57b80*/  LDL.LU.64 R22, [R1+0x2aa0] ;  /* 0x002aa00001167983 */ /* 0x000f280000300a00 */
        /* <DEDUP_REMOVED lines=9> */
[----:B------:R-:W-:-:S07]  /*57c20*/  IMAD.MOV.U32 R15, RZ, RZ, R5 ;  /* 0x000000ffff0f7224 */ /* 0x000fce00078e0005 */
[----:B----4-:R-:W-:Y:S01]  /*57c30*/  HMMA.16816.F32 R12, R12, R22, R8 ;  /* 0x000000160c0c723c */ /* 0x010fe20000001808 */
[----:B------:R-:W4:Y:S06]  /*57c40*/  LDL.LU R22, [R1+0xf8] ;  /* 0x0000f80001167983 */ /* 0x000f2c0000300800 */
[----:B------:R-:W-:Y:S02]  /*57c50*/  IMAD.MOV.U32 R8, RZ, RZ, R29 ;  /* 0x000000ffff087224 */ /* 0x000fe400078e001d */
[----:B------:R-:W-:Y:S02]  /*57c60*/  IMAD.MOV.U32 R9, RZ, RZ, R7 ;  /* 0x000000ffff097224 */ /* 0x000fe400078e0007 */
[----:B------:R-:W-:-:S02]  /*57c70*/  IMAD.MOV.U32 R10, RZ, RZ, R3 ;  /* 0x000000ffff0a7224 */ /* 0x000fc400078e0003 */
[----:B------:R-:W-:-:S07]  /*57c80*/  IMAD.MOV.U32 R11, RZ, RZ, R5 ;  /* 0x000000ffff0b7224 */ /* 0x000fce00078e0005 */
[----:B---3--:R-:W-:Y:S03]  /*57c90*/  HMMA.16816.F32 R8, R8, R24, R16 ;  /* 0x000000180808723c */ /* 0x008fe60000001810 */
[----:B------:R-:W-:Y:S04]  /*57ca0*/  STL.64 [R1+0x200], R12 ;  /* 0x0002000c01007387 */ /* 0x000fe80000100a00 */
[----:B------:R-:W-:Y:S04]  /*57cb0*/  STL.64 [R1+0x208], R14 ;  /* 0x0002080e01007387 */ /* 0x000fe80000100a00 */
[----:B------:R-:W3:Y:S04]  /*57cc0*/  LDL.LU.64 R18, [R1+0x2a98] ;  /* 0x002a980001127983 */ /* 0x000ee80000300a00 */
[----:B------:R-:W3:Y:S08]  /*57cd0*/  LDL.LU.64 R16, [R1+0x2a90] ;  /* 0x002a900001107983 */ /* 0x000ef00000300a00 */
[----:B------:R0:W-:Y:S04]  /*57ce0*/  STL.64 [R1+0x1f0], R8 ;  /* 0x0001f00801007387 */ /* 0x0001e80000100a00 */
[----:B------:R1:W-:Y:S04]  /*57cf0*/  STL.64 [R1+0x1f8], R10 ;  /* 0x0001f80a01007387 */ /* 0x0003e80000100a00 */
[----:B0-----:R-:W2:Y:S04]  /*57d00*/  LDL.LU R8, [R1+0xa0] ;  /* 0x0000a00001087983 */ /* 0x001ea80000300800 */
[----:B------:R-:W2:Y:S04]  /*57d10*/  LDL.LU R9, [R1+0xa4] ;  /* 0x0000a40001097983 */ /* 0x000ea80000300800 */
[----:B-1----:R-:W2:Y:S04]  /*57d20*/  LDL.LU R10, [R1+0xa8] ;  /* 0x0000a800010a7983 */ /* 0x002ea80000300800 */
[----:B------:R-:W2:Y:S01]  /*57d30*/  LDL.LU R11, [R1+0xac] ;  /* 0x0000ac00010b7983 */ /* 0x000ea20000300800 */
[----:B------:R-:W-:-:S02]  /*57d40*/  IMAD.MOV.U32 R12, RZ, RZ, R29 ;  /* 0x000000ffff0c7224 */ /* 0x000fc400078e001d */
[----:B------:R-:W-:Y:S02]  /*57d50*/  IMAD.MOV.U32 R13, RZ, RZ, R7 ;  /* 0x000000ffff0d7224 */ /* 0x000fe400078e0007 */
[----:B------:R-:W-:Y:S02]  /*57d60*/  IMAD.MOV.U32 R14, RZ, RZ, R3 ;  /* 0x000000ffff0e7224 */ /* 0x000fe400078e0003 */
[----:B------:R-:W-:Y:S01]  /*57d70*/  IMAD.MOV.U32 R15, RZ, RZ, R5 ;  /* 0x000000ffff0f7224 */ /* 0x000fe200078e0005 */
[----:B------:R-:W5:Y:S04]  /*57d80*/  LDL.LU R25, [R1+0xa88] ;  /* 0x000a880001197983 */ /* 0x000f680000300800 */
[----:B------:R-:W4:Y:S02]  /*57d90*/  LDL.LU R4, [R1+0xa8c] ;  /* 0x000a8c0001047983 */ /* 0x000f240000300800 */
[----:B--2---:R-:W-:-:S15]  /*57da0*/  HMMA.16816.F32 R8, R12, R26, R8 ;  /* 0x0000001a0c08723c */ /* 0x004fde0000001808 */
[----:B------:R-:W-:-:S08]  /*57db0*/  NOP ;  /* 0x0000000000007918 */ /* 0x000fd00000000000 */
[----:B------:R0:W-:Y:S04]  /*57dc0*/  STL.64 [R1+0x1e0], R8 ;  /* 0x0001e00801007387 */ /* 0x0001e80000100a00 */
[----:B------:R1:W-:Y:S04]  /*57dd0*/  STL.64 [R1+0x1e8], R10 ;  /* 0x0001e80a01007387 */ /* 0x0003e80000100a00 */
[----:B------:R-:W2:Y:S04]  /*57de0*/  LDL.LU R2, [R1+0xa90] ;  /* 0x000a900001027983 */ /* 0x000ea80000300800 */
[----:B------:R-:W2:Y:S04]  /*57df0*/  LDL.LU R26, [R1+0x140] ;  /* 0x00014000011a7983 */ /* 0x000ea80000300800 */
[----:B------:R-:W2:Y:S04]  /*57e00*/  LDL.LU R27, [R1+0x144] ;  /* 0x00014400011b7983 */ /* 0x000ea80000300800 */
[----:B------:R-:W2:Y:S04]  /*57e10*/  LDL.LU R23, [R1+0xfc] ;  /* 0x0000fc0001177983 */ /* 0x000ea80000300800 */
[----:B------:R-:W2:Y:S01]  /*57e20*/  LDL.LU R24, [R1+0x108] ;  /* 0x0001080001187983 */ /* 0x000ea20000300800 */
[----:B0-----:R-:W-:-:S02]  /*57e30*/  IMAD.MOV.U32 R8, RZ, RZ, R29 ;  /* 0x000000ffff087224 */ /* 0x001fc400078e001d */
[----:B------:R-:W-:Y:S02]  /*57e40*/  IMAD.MOV.U32 R9, RZ, RZ, R7 ;  /* 0x000000ffff097224 */ /* 0x000fe400078e0007 */
[----:B-1----:R-:W-:Y:S02]  /*57e50*/  IMAD.MOV.U32 R10, RZ, RZ, R3 ;  /* 0x000000ffff0a7224 */ /* 0x002fe400078e0003 */
[----:B------:R-:W-:-:S07]  /*57e60*/  IMAD.MOV.U32 R11, RZ, RZ, R5 ;  /* 0x000000ffff0b7224 */ /* 0x000fce00078e0005 */
[----:B---3--:R-:W-:Y:S01]  /*57e70*/  HMMA.16816.F32 R8, R8, R20, R16 ;  /* 0x000000140808723c */ /* 0x008fe20000001810 */
[----:B------:R-:W3:Y:S04]  /*57e80*/  LDL.LU.64 R18, [R1+0x2a88] ;  /* 0x002a880001127983 */ /* 0x000ee80000300a00 */
[----:B------:R-:W3:Y:S04]  /*57e90*/  LDL.LU.64 R16, [R1+0x2a80] ;  /* 0x002a800001107983 */ /* 0x000ee80000300a00 */
[----:B------:R-:W3:-:S14]  /*57ea0*/  LDL.LU.64 R20, [R1+0x2a78] ;  /* 0x002a780001147983 */ /* 0x000edc0000300a00 */
[----:B------:R0:W-:Y:S04]  /*57eb0*/  STL.64 [R1+0x1d0], R8 ;  /* 0x0001d00801007387 */ /* 0x0001e80000100a00 */
[----:B------:R1:W-:Y:S04]  /*57ec0*/  STL.64 [R1+0x1d8], R10 ;  /* 0x0001d80a01007387 */ /* 0x0003e80000100a00 */
[----:B0-----:R-:W5:Y:S04]  /*57ed0*/  LDL.LU R9, [R1+0x698] ;  /* 0x0006980001097983 */ /* 0x001f680000300800 */
[----:B-1----:R-:W5:Y:S04]  /*57ee0*/  LDL.LU R10, [R1+0x464] ;  /* 0x00046400010a7983 */ /* 0x002f680000300800 */
[----:B------:R-:W4:Y:S01]  /*57ef0*/  LDL.LU R11, [R1+0x694] ;  /* 0x00069400010b7983 */ /* 0x000f220000300800 */
[----:B-----5:R-:W-:Y:S01]  /*57f00*/  FFMA R25, R10, R25, R9 ;  /* 0x000000190a197223 */ /* 0x020fe20000000009 */
[----:B----4-:R-:W-:-:S02]  /*57f10*/  FFMA R4, R6, R4, R11 ;  /* 0x0000000406047223 */ /* 0x010fc4000000000b */
[----:B---3--:R-:W-:Y:S02]  /*57f20*/  HMMA.16816.F32 R8, R12, R20, R16 ;  /* 0x000000140c08723c */ /* 0x008fe40000001810 */
[----:B------:R0:W-:Y:S04]  /*57f30*/  STL [R1+0xa88], R25 ;  /* 0x000a881901007387 */ /* 0x0001e80000100800 */
[----:B0-----:R-:W3:Y:S04]  /*57f40*/  LDL.LU R25, [R1+0x10c] ;  /* 0x00010c0001197983 */ /* 0x001ee80000300800 */
[----:B------:R-:W4:Y:S01]  /*57f50*/  LDL.LU R15, [R1+0x118] ;  /* 0x00011800010f7983 */ /* 0x000f220000300800 */
[----:B--2---:R-:W-:-:S03]  /*57f60*/  FFMA R2, R0, R2, R28 ;  /* 0x0000000200027223 */ /* 0x004fc6000000001c */
[----:B------:R-:W-:Y:S01]  /*57f70*/  STL [R1+0xa8c], R4 ;  /* 0x000a8c0401007387 */ /* 0x000fe20000100800 */
[-C--:B------:R-:W-:Y:S02]  /*57f80*/  F2FP.F16.E4M3.UNPACK_B R0, R22.reuse ;  /* 0x00000016ff00723e */ /* 0x080fe400020006ff */
[----:B------:R-:W-:Y:S01]  /*57f90*/  F2FP.F16.E4M3.UNPACK_B R6, R23 ;  /* 0x00000017ff06723e */ /* 0x000fe200020006ff */
[----:B----4-:R0:W-:Y:S04]  /*57fa0*/  STL [R1+0x2a70], R15 ;  /* 0x002a700f01007387 */ /* 0x0101e80000100800 */
[----:B------:R-:W-:Y:S04]  /*57fb0*/  STL [R1+0xa90], R2 ;  /* 0x000a900201007387 */ /* 0x000fe80000100800 */
[----:B------:R-:W-:Y:S04]  /*57fc0*/  STL.64 [R1+0x1c0], R8 ;  /* 0x0001c00801007387 */ /* 0x000fe80000100a00 */
[----:B------:R-:W-:Y:S04]  /*57fd0*/  STL.64 [R1+0x1c8], R10 ;  /* 0x0001c80a01007387 */ /* 0x000fe80000100a00 */
[----:B------:R-:W2:Y:S04]  /*57fe0*/  LDL.LU R12, [R1+0x70] ;  /* 0x00007000010c7983 */ /* 0x000ea80000300800 */
[----:B------:R-:W2:Y:S04]  /*57ff0*/  LDL.LU R13, [R1+0x74] ;  /* 0x00007400010d7983 */ /* 0x000ea80000300800 */
[----:B------:R-:W2:Y:S04]  /*58000*/  LDL.LU R14, [R1+0x78] ;  /* 0x00007800010e7983 */ /* 0x000ea80000300800 */
[----:B0-----:R-:W2:Y:S04]  /*58010*/  LDL.LU R15, [R1+0x7c] ;  /* 0x00007c00010f7983 */ /* 0x001ea80000300800 */
[----:B------:R-:W4:Y:S04]  /*58020*/  LDL.LU R20, [R1+0x100] ;  /* 0x0001000001147983 */ /* 0x000f280000300800 */
[----:B------:R0:W-:Y:S04]  /*58030*/  STL [R1+0x80], R0 ;  /* 0x0000800001007387 */ /* 0x0001e80000100800 */
[----:B------:R-:W4:Y:S01]  /*58040*/  LDL.LU R21, [R1+0x104] ;  /* 0x0001040001157983 */ /* 0x000f220000300800 */
[----:B------:R-:W-:-:S02]  /*58050*/  F2FP.F16.E4M3.UNPACK_B R4, R22.H1 ;  /* 0x00000016ff04723e */ /* 0x000fc400030006ff */
[----:B------:R-:W-:Y:S01]  /*58060*/  F2FP.F16.E4M3.UNPACK_B R23, R23.H1 ;  /* 0x00000017ff17723e */ /* 0x000fe200030006ff */
[----:B0-----:R-:W5:Y:S04]  /*58070*/  LDL.LU R0, [R1+0x11c] ;  /* 0x00011c0001007983 */ /* 0x001f680000300800 */
[----:B------:R-:W4:Y:S04]  /*58080*/  LDL.LU R2, [R1+0x128] ;  /* 0x0001280001027983 */ /* 0x000f280000300800 */
[----:B------:R-:W4:Y:S04]  /*58090*/  LDL.LU R16, [R1+0x60] ;  /* 0x0000600001107983 */ /* 0x000f280000300800 */
[----:B------:R-:W4:Y:S04]  /*580a0*/  LDL.LU R17, [R1+0x64] ;  /* 0x0000640001117983 */ /* 0x000f280000300800 */
[----:B------:R-:W4:Y:S04]  /*580b0*/  LDL.LU R18, [R1+0x68] ;  /* 0x0000680001127983 */ /* 0x000f280000300800 */
[----:B------:R-:W4:Y:S04]  /*580c0*/  LDL.LU R19, [R1+0x6c] ;  /* 0x00006c0001137983 */ /* 0x000f280000300800 */
[----:B------:R-:W4:Y:S04]  /*580d0*/  LDL.LU R28, [R1+0x12c] ;  /* 0x00012c00011c7983 */ /* 0x000f280000300800 */
[----:B------:R0:W-:Y:S01]  /*580e0*/  STL [R1+0x310], R4 ;  /* 0x0003100401007387 */ /* 0x0001e20000100800 */
[----:B------:R-:W-:-:S02]  /*580f0*/  IMAD.MOV.U32 R8, RZ, RZ, R29 ;  /* 0x000000ffff087224 */ /* 0x000fc400078e001d */
[----:B------:R-:W-:Y:S02]  /*58100*/  IMAD.MOV.U32 R9, RZ, RZ, R7 ;  /* 0x000000ffff097224 */ /* 0x000fe400078e0007 */
[----:B------:R-:W-:Y:S02]  /*58110*/  IMAD.MOV.U32 R10, RZ, RZ, R3 ;  /* 0x000000ffff0a7224 */ /* 0x000fe400078e0003 */
[----:B------:R-:W-:Y:S01]  /*58120*/  IMAD.MOV.U32 R11, RZ, RZ, R5 ;  /* 0x000000ffff0b7224 */ /* 0x000fe200078e0005 */
[----:B------:R-:W4:Y:S04]  /*58130*/  LDL.LU R22, [R1+0x138] ;  /* 0x0001380001167983 */ /* 0x000f280000300800 */
[----:B------:R1:W-:Y:S01]  /*58140*/  STL [R1+0x314], R23 ;  /* 0x0003141701007387 */ /* 0x0003e20000100800 */
[----:B0-----:R-:W-:-:S02]  /*58150*/  F2FP.F16.E4M3.UNPACK_B R4, R24 ;  /* 0x00000018ff04723e */ /* 0x001fc400020006ff */
[----:B-1----:R-:W-:-:S03]  /*58160*/  F2FP.F16.E4M3.UNPACK_B R23, R24.H1 ;  /* 0x00000018ff17723e */ /* 0x002fc600030006ff */
[----:B------:R-:W-:Y:S04]  /*58170*/  STL [R1+0x88], R4 ;  /* 0x0000880401007387 */ /* 0x000fe80000100800 */
[----:B------:R-:W-:Y:S04]  /*58180*/  STL [R1+0x84], R6 ;  /* 0x0000840601007387 */ /* 0x000fe80000100800 */
[----:B------:R3:W-:Y:S01]  /*58190*/  STL [R1+0x318], R23 ;  /* 0x0003181701007387 */ /* 0x0007e20000100800 */
[----:B--2---:R-:W-:Y:S03]  /*581a0*/  HMMA.16816.F32 R8, R8, R26, R12 ;  /* 0x0000001a0808723c */ /* 0x004fe6000000180c */
[----:B------:R-:W2:Y:S01]  /*581b0*/  LDL.LU R15, [R1+0x2a70] ;  /* 0x002a7000010f7983 */ /* 0x000ea20000300800 */
[----:B---3--:R-:W-:-:S02]  /*581c0*/  F2FP.F16.E4M3.UNPACK_B R23, R25.H1 ;  /* 0x00000019ff17723e */ /* 0x008fc400030006ff */
[----:B------:R-:W-:-:S03]  /*581d0*/  F2FP.F16.E4M3.UNPACK_B R4, R25 ;  /* 0x00000019ff04723e */ /* 0x000fc600020006ff */
[----:B------:R0:W-:Y:S04]  /*581e0*/  STL [R1+0x31c], R23 ;  /* 0x00031c1701007387 */ /* 0x0001e80000100800 */
[----:B------:R-:W3:Y:S10]  /*581f0*/  LDL.LU R26, [R1+0x150] ;  /* 0x00015000011a7983 */ /* 0x000ef40000300800 */
[----:B------:R1:W-:Y:S04]  /*58200*/  STL.64 [R1+0x1a0], R8 ;  /* 0x0001a00801007387 */ /* 0x0003e80000100a00 */
[----:B------:R5:W-:Y:S04]  /*58210*/  STL.64 [R1+0x1a8], R10 ;  /* 0x0001a80a01007387 */ /* 0x000be80000100a00 */
[----:B------:R-:W3:Y:S04]  /*58220*/  LDL.LU R27, [R1+0x154] ;  /* 0x00015400011b7983 */ /* 0x000ee80000300800 */
[----:B0-----:R-:W3:Y:S04]  /*58230*/  LDL.LU R23, [R1+0x13c] ;  /* 0x00013c0001177983 */ /* 0x001ee80000300800 */
[----:B------:R-:W3:Y:S04]  /*58240*/  LDL.LU R24, [R1+0x148] ;  /* 0x0001480001187983 */ /* 0x000ee80000300800 */
[----:B------:R-:W3:Y:S04]  /*58250*/  LDL.LU R25, [R1+0x14c] ;  /* 0x00014c0001197983 */ /* 0x000ee80000300800 */
[----:B------:R-:W-:Y:S01]  /*58260*/  STL [R1+0x8c], R4 ;  /* 0x00008c0401007387 */ /* 0x000fe20000100800 */
[----:B-1----:R-:W-:-:S02]  /*58270*/  IMAD.MOV.U32 R9, RZ, RZ, R7 ;  /* 0x000000ffff097224 */ /* 0x002fc400078e0007 */
[----:B-----5:R-:W-:Y:S01]  /*58280*/  IMAD.MOV.U32 R11, RZ, RZ, R5 ;  /* 0x000000ffff0b7224 */ /* 0x020fe200078e0005 */
[-C--:B------:R-:W-:Y:S02]  /*58290*/  F2FP.F16.E4M3.UNPACK_B R12, R0.reuse ;  /* 0x00000000ff0c723e */ /* 0x080fe400020006ff */
[----:B------:R-:W-:Y:S02]  /*582a0*/  F2FP.F16.E4M3.UNPACK_B R13, R0.H1 ;  /* 0x00000000ff0d723e */ /* 0x000fe400030006ff */
[----:B----4-:R-:W-:Y:S02]  /*582b0*/  F2FP.F16.E4M3.UNPACK_B R0, R2 ;  /* 0x00000002ff00723e */ /* 0x010fe400020006ff */
[-C--:B--2---:R-:W-:Y:S02]  /*582c0*/  F2FP.F16.E4M3.UNPACK_B R8, R15.reuse ;  /* 0x0000000fff08723e */ /* 0x084fe400020006ff */
[----:B------:R-:W-:-:S03]  /*582d0*/  F2FP.F16.E4M3.UNPACK_B R10, R15.H1 ;  /* 0x0000000fff0a723e */ /* 0x000fc600030006ff */
[----:B------:R0:W-:Y:S04]  /*582e0*/  STL [R1+0x70], R8 ;  /* 0x0000700801007387 */ /* 0x0001e80000100800 */
[----:B------:R1:W-:Y:S01]  /*582f0*/  STL [R1+0x460], R10 ;  /* 0x0004600a01007387 */ /* 0x0003e20000100800 */
[----:B0-----:R-:W-:Y:S02]  /*58300*/  IMAD.MOV.U32 R8, RZ, RZ, R29 ;  /* 0x000000ffff087224 */ /* 0x001fe400078e001d */
[----:B-1----:R-:W-:-:S07]  /*58310*/  IMAD.MOV.U32 R10, RZ, RZ, R3 ;  /* 0x000000ffff0a7224 */ /* 0x002fce00078e0003 */
[----:B------:R-:W-:Y:S01]  /*58320*/  HMMA.16816.F32 R8, R8, R20, R16 ;  /* 0x000000140808723c */ /* 0x000fe20000001810 */
[----:B------:R0:W-:Y:S04]  /*58330*/  STL [R1+0x74], R12 ;  /* 0x0000740c01007387 */ /* 0x0001e80000100800 */
[----:B------:R-:W-:Y:S04]  /*58340*/  STL [R1+0x464], R13 ;  /* 0x0004640d01007387 */ /* 0x000fe80000100800 */
[----:B------:R1:W-:Y:S01]  /*58350*/  STL [R1+0x90], R0 ;  /* 0x0000900001007387 */ /* 0x0003e20000100800 */
[----:B0-----:R-:W-:-:S02]  /*58360*/  F2FP.F16.E4M3.UNPACK_B R12, R2.H1 ;  /* 0x00000002ff0c723e */ /* 0x001fc400030006ff */
[-C--:B------:R-:W-:Y:S02]  /*58370*/  F2FP.F16.E4M3.UNPACK_B R2, R28.reuse ;  /* 0x0000001cff02723e */ /* 0x080fe400020006ff */
[----:B-1----:R-:W-:Y:S01]  /*58380*/  F2FP.F16.E4M3.UNPACK_B R0, R28.H1 ;  /* 0x0000001cff00723e */ /* 0x002fe200030006ff */
[----:B------:R0:W-:Y:S04]  /*58390*/  STL [R1+0x468], R12 ;  /* 0x0004680c01007387 */ /* 0x0001e80000100800 */
[----:B------:R-:W-:Y:S04]  /*583a0*/  STL [R1+0x94], R2 ;  /* 0x0000940201007387 */ /* 0x000fe80000100800 */
[----:B------:R-:W2:Y:S04]  /*583b0*/  LDL.LU R14, [R1+0x120] ;  /* 0x00012000010e7983 */ /* 0x000ea80000300800 */
[----:B------:R-:W-:Y:S04]  /*583c0*/  STL [R1+0x46c], R0 ;  /* 0x00046c0001007387 */ /* 0x000fe80000100800 */
[----:B------:R-:W-:Y:S04]  /*583d0*/  STL.64 [R1+0xb0], R8 ;  /* 0x0000b00801007387 */ /* 0x000fe80000100a00 */
[----:B------:R-:W-:Y:S04]  /*583e0*/  STL.64 [R1+0xb8], R10 ;  /* 0x0000b80a01007387 */ /* 0x000fe80000100a00 */
[----:B------:R-:W2:Y:S04]  /*583f0*/  LDL.LU R15, [R1+0x124] ;  /* 0x00012400010f7983 */ /* 0x000ea80000300800 */
[----:B--2---:R1:W-:Y:S04]  /*58400*/  STL.64 [R1+0x2a68], R14 ;  /* 0x002a680e01007387 */ /* 0x0043e80000100a00 */
[----:B0-----:R-:W2:Y:S04]  /*58410*/  LDL.LU R12, [R1+0x50] ;  /* 0x00005000010c7983 */ /* 0x001ea80000300800 */
[----:B------:R-:W2:Y:S04]  /*58420*/  LDL.LU R13, [R1+0x54] ;  /* 0x00005400010d7983 */ /* 0x000ea80000300800 */
[----:B-1----:R-:W2:Y:S04]  /*58430*/  LDL.LU R14, [R1+0x58] ;  /* 0x00005800010e7983 */ /* 0x002ea80000300800 */
[----:B------:R-:W2:Y:S01]  /*58440*/  LDL.LU R15, [R1+0x5c] ;  /* 0x00005c00010f7983 */ /* 0x000ea20000300800 */
[----:B------:R-:W-:-:S03]  /*58450*/  F2FP.F16.E4M3.UNPACK_B R9, R22 ;  /* 0x00000016ff09723e */ /* 0x000fc600020006ff */
[----:B------:R-:W4:Y:S01]  /*58460*/  LDL.LU R0, [R1+0x158] ;  /* 0x0001580001007983 */ /* 0x000f220000300800 */
[----:B------:R-:W-:Y:S02]  /*58470*/  IMAD.MOV.U32 R8, RZ, RZ, R29 ;  /* 0x000000ffff087224 */ /* 0x000fe400078e001d */
[----:B------:R-:W-:Y:S02]  /*58480*/  IMAD.MOV.U32 R10, RZ, RZ, R3 ;  /* 0x000000ffff0a7224 */ /* 0x000fe400078e0003 */
[----:B------:R-:W-:Y:S01]  /*58490*/  IMAD.MOV.U32 R11, RZ, RZ, R5 ;  /* 0x000000ffff0b7224 */ /* 0x000fe200078e0005 */
[----:B------:R0:W-:Y:S01]  /*584a0*/  STL [R1+0x78], R9 ;  /* 0x0000780901007387 */ /* 0x0001e20000100800 */
[----:B------:R-:W-:Y:S02]  /*584b0*/  F2FP.F16.E4M3.UNPACK_B R2, R22.H1 ;  /* 0x00000016ff02723e */ /* 0x000fe400030006ff */
[----:B---3--:R-:W-:Y:S01]  /*584c0*/  F2FP.F16.E4M3.UNPACK_B R17, R23 ;  /* 0x00000017ff11723e */ /* 0x008fe200020006ff */
[----:B0-----:R-:W-:-:S02]  /*584d0*/  IMAD.MOV.U32 R9, RZ, RZ, R7 ;  /* 0x000000ffff097224 */ /* 0x001fc400078e0007 */
[----:B------:R0:W-:Y:S04]  /*584e0*/  STL [R1+0x470], R2 ;  /* 0x0004700201007387 */ /* 0x0001e80000100800 */
[----:B------:R-:W3:Y:S01]  /*584f0*/  LDL.LU R16, [R1+0x15c] ;  /* 0x00015c0001107983 */ /* 0x000ee20000300800 */
[----:B------:R-:W-:-:S03]  /*58500*/  F2FP.F16.E4M3.UNPACK_B R18, R23.H1 ;  /* 0x00000017ff12723e */ /* 0x000fc600030006ff */
[----:B0-----:R-:W5:Y:S04]  /*58510*/  LDL.LU R2, [R1+0x178] ;  /* 0x0001780001027983 */ /* 0x001f680000300800 */
[----:B------:R0:W-:Y:S01]  /*58520*/  STL [R1+0x7c], R17 ;  /* 0x00007c1101007387 */ /* 0x0001e20000100800 */
[-C--:B------:R-:W-:Y:S02]  /*58530*/  F2FP.F16.E4M3.UNPACK_B R20, R24.reuse.H1 ;  /* 0x00000018ff14723e */ /* 0x080fe400030006ff */
[----:B------:R-:W-:Y:S01]  /*58540*/  F2FP.F16.E4M3.UNPACK_B R19, R25 ;  /* 0x00000019ff13723e */ /* 0x000fe200020006ff */
[----:B0-----:R-:W5:Y:S04]  /*58550*/  LDL.LU R17, [R1+0x168] ;  /* 0x0001680001117983 */ /* 0x001f680000300800 */
[----:B------:R-:W5:Y:S04]  /*58560*/  LDL.LU R21, [R1+0x16c] ;  /* 0x00016c0001157983 */ /* 0x000f680000300800 */
[----:B------:R0:W-:Y:S02]  /*58570*/  STL [R1+0x474], R18 ;  /* 0x0004741201007387 */ /* 0x0001e40000100800 */
[----:B0-----:R-:W-:-:S05]  /*58580*/  F2FP.F16.E4M3.UNPACK_B R18, R24 ;  /* 0x00000018ff12723e */ /* 0x001fca00020006ff */
[----:B------:R0:W-:Y:S04]  /*58590*/  STL [R1+0xa0], R18 ;  /* 0x0000a01201007387 */ /* 0x0001e80000100800 */
[----:B------:R-:W-:Y:S04]  /*585a0*/  STL [R1+0x478], R20 ;  /* 0x0004781401007387 */ /* 0x000fe80000100800 */
[----:B------:R-:W-:Y:S01]  /*585b0*/  STL [R1+0xa4], R19 ;  /* 0x0000a41301007387 */ /* 0x000fe20000100800 */
[----:B0-----:R-:W-:Y:S01]  /*585c0*/  F2FP.F16.E4M3.UNPACK_B R18, R25.H1 ;  /* 0x00000019ff12723e */ /* 0x001fe200030006ff */
[----:B--2---:R-:W-:Y:S02]  /*585d0*/  HMMA.16816.F32 R8, R8, R26, R12 ;  /* 0x0000001a0808723c */ /* 0x004fe4000000180c */
[----:B------:R-:W2:Y:S04]  /*585e0*/  LDL.LU.64 R14, [R1+0x2a68] ;  /* 0x002a6800010e7983 */ /* 0x000ea80000300a00 */
[----:B------:R0:W-:Y:S04]  /*585f0*/  STL [R1+0x47c], R18 ;  /* 0x00047c1201007387 */ /* 0x0001e80000100800 */
[----:B0-----:R-:W2:-:S13]  /*58600*/  LDL.LU R18, [R1+0x130] ;  /* 0x0001300001127983 */ /* 0x001e9a0000300800 */
[----:B------:R4:W-:Y:S04]  /*58610*/  STL.64 [R1+0xc0], R8 ;  /* 0x0000c00801007387 */ /* 0x0009e80000100a00 */
[----:B------:R-:W-:Y:S04]  /*58620*/  STL.64 [R1+0xc8], R10 ;  /* 0x0000c80a01007387 */ /* 0x000fe80000100a00 */
[----:B------:R-:W2:Y:S04]  /*58630*/  LDL.LU R19, [R1+0x134] ;  /* 0x0001340001137983 */ /* 0x000ea80000300800 */
[----:B------:R-:W2:Y:S04]  /*58640*/  LDL.LU R28, [R1+0x17c] ;  /* 0x00017c00011c7983 */ /* 0x000ea80000300800 */
[----:B------:R-:W3:Y:S04]  /*58650*/  LDL.LU R24, [R1+0x20] ;  /* 0x0000200001187983 */ /* 0x000ee80000300800 */
[----:B------:R-:W3:Y:S04]  /*58660*/  LDL.LU R25, [R1+0x24] ;  /* 0x0000240001197983 */ /* 0x000ee80000300800 */
[----:B------:R-:W5:Y:S04]  /*58670*/  LDL.LU R26, [R1+0x28] ;  /* 0x00002800011a7983 */ /* 0x000f680000300800 */
[----:B------:R-:W5:Y:S01]  /*58680*/  LDL.LU R27, [R1+0x2c] ;  /* 0x00002c00011b7983 */ /* 0x000f620000300800 */
[----:B----4-:R-:W-:-:S03]  /*58690*/  F2FP.F16.E4M3.UNPACK_B R9, R0 ;  /* 0x00000000ff09723e */ /* 0x010fc600020006ff */
[----:B-----5:R-:W-:Y:S04]  /*586a0*/  STL.64 [R1+0x2a60], R26 ;  /* 0x002a601a01007387 */ /* 0x020fe80000100a00 */
        /* <DEDUP_REMOVED lines=8> */
[----:B------:R0:W-:Y:S01]  /*58730*/  STL [R1+0x98], R9 ;  /* 0x0000980901007387 */ /* 0x0001e20000100800 */
[----:B------:R-:W-:-:S02]  /*58740*/  IMAD.MOV.U32 R8, RZ, RZ, R29 ;  /* 0x000000ffff087224 */ /* 0x000fc400078e001d */
[----:B------:R-:W-:Y:S02]  /*58750*/  IMAD.MOV.U32 R10, RZ, RZ, R3 ;  /* 0x000000ffff0a7224 */ /* 0x000fe400078e0003 */
[----:B------:R-:W-:Y:S02]  /*58760*/  IMAD.MOV.U32 R11, RZ, RZ, R5 ;  /* 0x000000ffff0b7224 */ /* 0x000fe400078e0005 */
[----:B0-----:R-:W-:Y:S01]  /*58770*/  IMAD.MOV.U32 R9, RZ, RZ, R7 ;  /* 0x000000ffff097224 */ /* 0x001fe200078e0007 */
[----:B------:R-:W-:Y:S02]  /*58780*/  F2FP.F16.E4M3.UNPACK_B R0, R0.H1 ;  /* 0x00000000ff00723e */ /* 0x000fe400030006ff */
[-C--:B------:R-:W-:Y:S02]  /*58790*/  F2FP.F16.E4M3.UNPACK_B R12, R16.reuse ;  /* 0x00000010ff0c723e */ /* 0x080fe400020006ff */
[----:B------:R-:W-:Y:S01]  /*587a0*/  F2FP.F16.E4M3.UNPACK_B R13, R16.H1 ;  /* 0x00000010ff0d723e */ /* 0x000fe200030006ff */
[----:B------:R0:W-:Y:S04]  /*587b0*/  STL [R1+0x480], R0 ;  /* 0x0004800001007387 */ /* 0x0001e80000100800 */
[----:B------:R1:W-:Y:S04]  /*587c0*/  STL [R1+0x9c], R12 ;  /* 0x00009c0c01007387 */ /* 0x0003e80000100800 */
[----:B------:R-:W-:Y:S01]  /*587d0*/  STL [R1+0x484], R13 ;  /* 0x0004840d01007387 */ /* 0x000fe20000100800 */
[----:B0-----:R-:W-:-:S02]  /*587e0*/  F2FP.F16.E4M3.UNPACK_B R0, R17 ;  /* 0x00000011ff00723e */ /* 0x001fc400020006ff */
[----:B-1----:R-:W-:-:S03]  /*587f0*/  F2FP.F16.E4M3.UNPACK_B R12, R17.H1 ;  /* 0x00000011ff0c723e */ /* 0x002fc600030006ff */
[----:B------:R0:W-:Y:S04]  /*58800*/  STL [R1+0xa8], R0 ;  /* 0x0000a80001007387 */ /* 0x0001e80000100800 */
[----:B------:R-:W-:Y:S01]  /*58810*/  STL [R1+0x488], R12 ;  /* 0x0004880c01007387 */ /* 0x000fe20000100800 */
[-C--:B------:R-:W-:Y:S02]  /*58820*/  F2FP.F16.E4M3.UNPACK_B R17, R21.reuse ;  /* 0x00000015ff11723e */ /* 0x080fe400020006ff */
[----:B0-----:R-:W-:Y:S01]  /*58830*/  F2FP.F16.E4M3.UNPACK_B R0, R21.H1 ;  /* 0x00000015ff00723e */ /* 0x001fe200030006ff */
[----:B--2---:R-:W-:Y:S01]  /*58840*/  HMMA.16816.F32 R8, R8, R14, R24 ;  /* 0x0000000e0808723c */ /* 0x004fe20000001818 */
[----:B------:R-:W2:Y:S04]  /*58850*/  LDL.LU.64 R26, [R1+0x2a60] ;  /* 0x002a6000011a7983 */ /* 0x000ea80000300a00 */
[----:B------:R0:W-:Y:S04]  /*58860*/  STL [R1+0x48c], R0 ;  /* 0x00048c0001007387 */ /* 0x0001e80000100800 */
[----:B------:R-:W2:Y:S04]  /*58870*/  LDL.LU.64 R24, [R1+0x2a58] ;  /* 0x002a580001187983 */ /* 0x000ea80000300a00 */
[----:B------:R-:W5:Y:S01]  /*58880*/  LDL.LU R21, [R1+0x218] ;  /* 0x0002180001157983 */ /* 0x000f620000300800 */
[----:B0-----:R-:W-:-:S09]  /*58890*/  F2FP.F16.E4M3.UNPACK_B R0, R2 ;  /* 0x00000002ff00723e */ /* 0x001fd200020006ff */
[----:B------:R-:W-:Y:S04]  /*588a0*/  STL.64 [R1+0xd0], R8 ;  /* 0x0000d00801007387 */ /* 0x000fe80000100a00 */
[----:B------:R-:W-:Y:S04]  /*588b0*/  STL.64 [R1+0xd8], R10 ;  /* 0x0000d80a01007387 */ /* 0x000fe80000100a00 */
[----:B------:R-:W-:Y:S04]  /*588c0*/  STL [R1+0xac], R17 ;  /* 0x0000ac1101007387 */ /* 0x000fe80000100800 */
[----:B------:R0:W-:Y:S04]  /*588d0*/  STL [R1+0x29f0], R17 ;  /* 0x0029f01101007387 */ /* 0x0001e80000100800 */
[----:B------:R1:W-:Y:S04]  /*588e0*/  STL [R1+0x120], R0 ;  /* 0x0001200001007387 */ /* 0x0003e80000100800 */
[----:B------:R-:W2:Y:S04]  /*588f0*/  LDL.LU R16, [R1+0x160] ;  /* 0x0001600001107983 */ /* 0x000ea80000300800 */
[----:B0-----:R-:W2:Y:S01]  /*58900*/  LDL.LU R17, [R1+0x164] ;  /* 0x0001640001117983 */ /* 0x001ea20000300800 */
[----:B-1----:R-:W-:Y:S01]  /*58910*/  F2FP.F16.E4M3.UNPACK_B R0, R2.H1 ;  /* 0x00000002ff00723e */ /* 0x002fe200030006ff */
[----:B------:R-:W-:-:S02]  /*58920*/  IMAD.MOV.U32 R8, RZ, RZ, R29 ;  /* 0x000000ffff087224 */ /* 0x000fc400078e001d */
[----:B------:R-:W-:Y:S02]  /*58930*/  IMAD.MOV.U32 R9, RZ, RZ, R7 ;  /* 0x000000ffff097224 */ /* 0x000fe400078e0007 */
[----:B------:R-:W-:Y:S02]  /*58940*/  IMAD.MOV.U32 R10, RZ, RZ, R3 ;  /* 0x000000ffff0a7224 */ /* 0x000fe400078e0003 */
[----:B------:R-:W-:Y:S01]  /*58950*/  IMAD.MOV.U32 R11, RZ, RZ, R5 ;  /* 0x000000ffff0b7224 */ /* 0x000fe200078e0005 */
[----:B------:R0:W-:Y:S01]  /*58960*/  STL [R1+0x4b0], R0 ;  /* 0x0004b00001007387 */ /* 0x0001e20000100800 */
[----:B------:R-:W-:-:S05]  /*58970*/  F2FP.F16.E4M3.UNPACK_B R2, R28 ;  /* 0x0000001cff02723e */ /* 0x000fca00020006ff */
[----:B------:R3:W-:Y:S01]  /*58980*/  STL [R1+0x124], R2 ;  /* 0x0001240201007387 */ /* 0x0007e20000100800 */
[----:B0-----:R-:W-:-:S05]  /*58990*/  F2FP.F16.E4M3.UNPACK_B R0, R28.H1 ;  /* 0x0000001cff00723e */ /* 0x001fca00030006ff */
[----:B------:R4:W-:Y:S01]  /*589a0*/  STL [R1+0x4b4], R0 ;  /* 0x0004b40001007387 */ /* 0x0009e20000100800 */
[----:B--2---:R-:W-:Y:S03]  /*589b0*/  HMMA.16816.F32 R8, R8, R16, R24 ;  /* 0x000000100808723c */ /* 0x004fe60000001818 */
[----:B------:R-:W2:Y:S04]  /*589c0*/  LDL.LU.64 R26, [R1+0x2a50] ;  /* 0x002a5000011a7983 */ /* 0x000ea80000300a00 */
[----:B------:R-:W2:Y:S01]  /*589d0*/  LDL.LU.64 R24, [R1+0x2a48] ;  /* 0x002a480001187983 */ /* 0x000ea20000300a00 */
[----:B------:R-:W-:Y:S02]  /*589e0*/  IMAD.MOV.U32 R12, RZ, RZ, R29 ;  /* 0x000000ffff0c7224 */ /* 0x000fe400078e001d */
[----:B------:R-:W-:-:S02]  /*589f0*/  IMAD.MOV.U32 R13, RZ, RZ, R7 ;  /* 0x000000ffff0d7224 */ /* 0x000fc400078e0007 */
[----:B------:R-:W-:Y:S02]  /*58a00*/  IMAD.MOV.U32 R14, RZ, RZ, R3 ;  /* 0x000000ffff0e7224 */ /* 0x000fe400078e0003 */
[----:B------:R-:W-:Y:S01]  /*58a10*/  IMAD.MOV.U32 R15, RZ, RZ, R5 ;  /* 0x000000ffff0f7224 */ /* 0x000fe200078e0005 */
[-C--:B---3--:R-:W-:Y:S02]  /*58a20*/  F2FP.F16.E4M3.UNPACK_B R2, R22.reuse.H1 ;  /* 0x00000016ff02723e */ /* 0x088fe400030006ff */
[----:B------:R-:W-:-:S06]  /*58a30*/  F2FP.F16.E4M3.UNPACK_B R28, R22 ;  /* 0x00000016ff1c723e */ /* 0x000fcc00020006ff */
[----:B------:R-:W-:Y:S04]  /*58a40*/  STL.64 [R1+0xe0], R8 ;  /* 0x0000e00801007387 */ /* 0x000fe80000100a00 */
[----:B------:R-:W-:Y:S01]  /*58a50*/  STL.64 [R1+0xe8], R10 ;  /* 0x0000e80a01007387 */ /* 0x000fe20000100a00 */
[----:B----4-:R-:W-:-:S03]  /*58a60*/  F2FP.F16.E4M3.UNPACK_B R0, R20.H1 ;  /* 0x00000014ff00723e */ /* 0x010fc600030006ff */
[----:B------:R0:W-:Y:S04]  /*58a70*/  STL [R1+0x4b8], R2 ;  /* 0x0004b80201007387 */ /* 0x0001e80000100800 */
[----:B------:R-:W-:Y:S04]  /*58a80*/  STL [R1+0x118], R28 ;  /* 0x0001181c01007387 */ /* 0x000fe80000100800 */
[----:B------:R-:W-:Y:S04]  /*58a90*/  STL [R1+0x29d8], R28 ;  /* 0x0029d81c01007387 */ /* 0x000fe80000100800 */
[----:B------:R5:W-:Y:S01]  /*58aa0*/  STL [R1+0x4bc], R0 ;  /* 0x0004bc0001007387 */ /* 0x000be20000100800 */
[----:B------:R-:W-:-:S03]  /*58ab0*/  F2FP.F16.E4M3.UNPACK_B R22, R20 ;  /* 0x00000014ff16723e */ /* 0x000fc600020006ff */
[----:B0-----:R-:W3:Y:S01]  /*58ac0*/  LDL.LU R2, [R1+0x21c] ;  /* 0x00021c0001027983 */ /* 0x001ee20000300800 */
[----:B-----5:R-:W-:Y:S02]  /*58ad0*/  LOP3.LUT R0, R23, 0x40, RZ, 0x3c, !PT ;  /* 0x0000004017007812 */ /* 0x020fe400078e3cff */
[----:B------:R-:W-:Y:S01]  /*58ae0*/  F2FP.F16.E4M3.UNPACK_B R16, R21 ;  /* 0x00000015ff10723e */ /* 0x000fe200020006ff */
[----:B--2---:R-:W-:Y:S01]  /*58af0*/  HMMA.16816.F32 R8, R12, R18, R24 ;  /* 0x000000120c08723c */ /* 0x004fe20000001818 */
[----:B------:R-:W2:Y:S04]  /*58b00*/  LDL.LU R26, [R1+0x170] ;  /* 0x00017000011a7983 */ /* 0x000ea80000300800 */
[----:B------:R-:W0:-:S15]  /*58b10*/  LDS.64 R18, [R0+UR7] ;  /* 0x0000000700127984 */ /* 0x000e1e0008000a00 */
[----:B------:R-:W-:-:S03]  /*58b20*/  NOP ;  /* 0x0000000000007918 */ /* 0x000fc60000000000 */
[----:B------:R1:W-:Y:S04]  /*58b30*/  STL.64 [R1+0xf0], R8 ;  /* 0x0000f00801007387 */ /* 0x0003e80000100a00 */
[----:B------:R4:W-:Y:S04]  /*58b40*/  STL.64 [R1+0xf8], R10 ;  /* 0x0000f80a01007387 */ /* 0x0009e80000100a00 */
[----:B------:R-:W2:Y:S04]  /*58b50*/  LDL.LU R27, [R1+0x174] ;  /* 0x00017400011b7983 */ /* 0x000ea80000300800 */
[----:B------:R-:W5:Y:S04]  /*58b60*/  LDL.LU R25, [R1+0x228] ;  /* 0x0002280001197983 */ /* 0x000f680000300800 */
[----:B------:R-:W2:Y:S04]  /*58b70*/  LDL.LU R28, [R1+0x238] ;  /* 0x00023800011c7983 */ /* 0x000ea80000300800 */
[----:B------:R-:W-:Y:S04]  /*58b80*/  STL [R1+0x11c], R22 ;  /* 0x00011c1601007387 */ /* 0x000fe80000100800 */
[----:B------:R-:W-:Y:S01]  /*58b90*/  STL [R1+0x29dc], R22 ;  /* 0x0029dc1601007387 */ /* 0x000fe20000100800 */
[----:B-1----:R-:W-:-:S02]  /*58ba0*/  F2FP.F16.E4M3.UNPACK_B R8, R21.H1 ;  /* 0x00000015ff08723e */ /* 0x002fc400030006ff */
[----:B----4-:R-:W-:-:S05]  /*58bb0*/  LOP3.LUT R10, R23, 0x60, RZ, 0x3c, !PT ;  /* 0x00000060170a7812 */ /* 0x010fca00078e3cff */
[----:B------:R-:W-:Y:S04]  /*58bc0*/  STL [R1+0x20], R10 ;  /* 0x0000200a01007387 */ /* 0x000fe80000100800 */
[----:B------:R-:W-:Y:S04]  /*58bd0*/  STL [R1+0x4c0], R8 ;  /* 0x0004c00801007387 */ /* 0x000fe80000100800 */
[----:B------:R-:W1:Y:S04]  /*58be0*/  LDS.64 R8, [R0+UR7+0x800] ;  /* 0x0008000700087984 */ /* 0x000e680008000a00 */
[----:B------:R-:W4:Y:S04]  /*58bf0*/  LDS.64 R20, [R10+UR7] ;  /* 0x000000070a147984 */ /* 0x000f280008000a00 */
[----:B0-----:R0:W-:Y:S04]  /*58c00*/  STL [R1+0x2938], R19 ;  /* 0x0029381301007387 */ /* 0x0011e80000100800 */
[----:B------:R-:W3:Y:S04]  /*58c10*/  LDS.64 R10, [R10+UR7+0x800] ;  /* 0x000800070a0a7984 */ /* 0x000ee80008000a00 */
[----:B0-----:R-:W2:Y:S04]  /*58c20*/  LDL.LU R19, [R1+0x22c] ;  /* 0x00022c0001137983 */ /* 0x001ea80000300800 */
[----:B------:R-:W-:Y:S04]  /*58c30*/  STL [R1+0x110], R16 ;  /* 0x0001101001007387 */ /* 0x000fe80000100800 */
[----:B------:R-:W-:Y:S04]  /*58c40*/  STL [R1+0x29b8], R0 ;  /* 0x0029b80001007387 */ /* 0x000fe80000100800 */
[----:B-1----:R-:W-:Y:S04]  /*58c50*/  STL [R1+0x293c], R9 ;  /* 0x00293c0901007387 */ /* 0x002fe80000100800 */
[----:B----4-:R-:W-:Y:S04]  /*58c60*/  STL [R1+0x2940], R21 ;  /* 0x0029401501007387 */ /* 0x010fe80000100800 */
[----:B------:R-:W-:Y:S04]  /*58c70*/  STL [R1+0x29bc], R23 ;  /* 0x0029bc1701007387 */ /* 0x000fe80000100800 */
[----:B------:R0:W-:Y:S04]  /*58c80*/  STL [R1+0x2a44], R20 ;  /* 0x002a441401007387 */ /* 0x0001e80000100800 */
[----:B0-----:R-:W4:Y:S04]  /*58c90*/  LDL.LU R20, [R1+0x40] ;  /* 0x0000400001147983 */ /* 0x001f280000300800 */
[----:B------:R-:W4:Y:S04]  /*58ca0*/  LDL.LU R21, [R1+0x44] ;  /* 0x0000440001157983 */ /* 0x000f280000300800 */
[----:B------:R-:W4:Y:S04]  /*58cb0*/  LDL.LU R22, [R1+0x48] ;  /* 0x0000480001167983 */ /* 0x000f280000300800 */
[----:B------:R-:W4:Y:S01]  /*58cc0*/  LDL.LU R23, [R1+0x4c] ;  /* 0x00004c0001177983 */ /* 0x000f220000300800 */
[----:B---3--:R-:W-:-:S03]  /*58cd0*/  F2FP.F16.E4M3.UNPACK_B R9, R2.H1 ;  /* 0x00000002ff09723e */ /* 0x008fc600030006ff */
[----:B------:R-:W-:Y:S01]  /*58ce0*/  STL [R1+0x2944], R11 ;  /* 0x0029440b01007387 */ /* 0x000fe20000100800 */
[----:B------:R-:W-:-:S03]  /*58cf0*/  F2FP.F16.E4M3.UNPACK_B R0, R2 ;  /* 0x00000002ff00723e */ /* 0x000fc600020006ff */
[----:B------:R-:W3:Y:S04]  /*58d00*/  LDL.LU R17, [R1+0x23c] ;  /* 0x00023c0001117983 */ /* 0x000ee80000300800 */
[----:B------:R-:W3:Y:S04]  /*58d10*/  LDL.LU R2, [R1+0x248] ;  /* 0x0002480001027983 */ /* 0x000ee80000300800 */
[----:B------:R5:W-:Y:S04]  /*58d20*/  STL [R1+0x4c4], R9 ;  /* 0x0004c40901007387 */ /* 0x000be80000100800 */
[----:B------:R-:W-:Y:S01]  /*58d30*/  STL [R1+0x114], R0 ;  /* 0x0001140001007387 */ /* 0x000fe20000100800 */
[----:B-----5:R-:W-:-:S02]  /*58d40*/  F2FP.F16.E4M3.UNPACK_B R9, R25.H1 ;  /* 0x00000019ff09723e */ /* 0x020fc400030006ff */
[----:B------:R-:W-:-:S03]  /*58d50*/  F2FP.F16.E4M3.UNPACK_B R24, R25 ;  /* 0x00000019ff18723e */ /* 0x000fc600020006ff */
[----:B------:R2:W-:Y:S04]  /*58d60*/  STL [R1+0x4c8], R9 ;  /* 0x0004c80901007387 */ /* 0x0005e80000100800 */
[----:B------:R-:W-:Y:S01]  /*58d70*/  STL [R1+0x160], R24 ;  /* 0x0001601801007387 */ /* 0x000fe20000100800 */
[----:B--2---:R-:W-:-:S05]  /*58d80*/  F2FP.F16.E4M3.UNPACK_B R9, R19.H1 ;  /* 0x00000013ff09723e */ /* 0x004fca00030006ff */
[----:B------:R0:W-:Y:S01]  /*58d90*/  STL [R1+0x4cc], R9 ;  /* 0x0004cc0901007387 */ /* 0x0001e20000100800 */
[----:B----4-:R-:W-:Y:S03]  /*58da0*/  HMMA.16816.F32 R12, R12, R26, R20 ;  /* 0x0000001a0c0c723c */ /* 0x010fe60000001814 */
[----:B------:R-:W2:Y:S04]  /*58db0*/  LDL.LU R20, [R1+0x2a44] ;  /* 0x002a440001147983 */ /* 0x000ea80000300800 */
[----:B------:R-:W4:-:S15]  /*58dc0*/  LDL.LU R26, [R1+0x190] ;  /* 0x00019000011a7983 */ /* 0x000f1e0000300800 */
[----:B------:R-:W-:-:S01]  /*58dd0*/  NOP ;  /* 0x0000000000007918 */ /* 0x000fc20000000000 */
[----:B------:R-:W-:Y:S04]  /*58de0*/  STL.64 [R1+0x100], R12 ;  /* 0x0001000c01007387 */ /* 0x000fe80000100a00 */
[----:B------:R-:W-:Y:S04]  /*58df0*/  STL.64 [R1+0x108], R14 ;  /* 0x0001080e01007387 */ /* 0x000fe80000100a00 */
[----:B------:R-:W4:Y:S04]  /*58e00*/  LDL.LU R27, [R1+0x194] ;  /* 0x00019400011b7983 */ /* 0x000f280000300800 */
[----:B------:R-:W2:Y:S04]  /*58e10*/  LDL.LU R21, [R1+0x288] ;  /* 0x0002880001157983 */ /* 0x000ea80000300800 */
[----:B------:R-:W5:Y:S01]  /*58e20*/  LDL.LU R22, [R1+0x28c] ;  /* 0x00028c0001167983 */ /* 0x000f620000300800 */
[----:B------:R-:W-:-:S02]  /*58e30*/  F2FP.F16.E4M3.UNPACK_B R25, R19 ;  /* 0x00000013ff19723e */ /* 0x000fc400020006ff */
[-C--:B0-----:R-:W-:Y:S02]  /*58e40*/  F2FP.F16.E4M3.UNPACK_B R9, R28.reuse.H1 ;  /* 0x0000001cff09723e */ /* 0x081fe400030006ff */
[----:B------:R-:W-:Y:S01]  /*58e50*/  F2FP.F16.E4M3.UNPACK_B R19, R28 ;  /* 0x0000001cff13723e */ /* 0x000fe200020006ff */
[----:B-----5:R-:W-:Y:S04]  /*58e60*/  STL [R1+0x2a40], R22 ;  /* 0x002a401601007387 */ /* 0x020fe80000100800 */
[----:B--2---:R0:W-:Y:S04]  /*58e70*/  STL.64 [R1+0x2a38], R20 ;  /* 0x002a381401007387 */ /* 0x0041e80000100a00 */
[----:B0-----:R-:W2:Y:S04]  /*58e80*/  LDL R20, [R1+0x10] ;  /* 0x0000100001147983 */ /* 0x001ea80000100800 */
[----:B------:R-:W2:Y:S04]  /*58e90*/  LDL R21, [R1+0x14] ;  /* 0x0000140001157983 */ /* 0x000ea80000100800 */
[----:B------:R-:W2:Y:S04]  /*58ea0*/  LDL.LU R22, [R1+0x18] ;  /* 0x0000180001167983 */ /* 0x000ea80000300800 */
[----:B------:R-:W2:Y:S04]  /*58eb0*/  LDL.LU R23, [R1+0x1c] ;  /* 0x00001c0001177983 */ /* 0x000ea80000300800 */
[----:B------:R-:W-:Y:S04]  /*58ec0*/  STL [R1+0x164], R25 ;  /* 0x0001641901007387 */ /* 0x000fe80000100800 */
[----:B------:R0:W-:Y:S04]  /*58ed0*/  STL.64 [R1+0x29a0], R24 ;  /* 0x0029a01801007387 */ /* 0x0001e80000100a00 */
[----:B0-----:R-:W2:Y:S04]  /*58ee0*/  LDL.LU R24, [R1+0x210] ;  /* 0x0002100001187983 */ /* 0x001ea80000300800 */
[----:B------:R-:W2:Y:S04]  /*58ef0*/  LDL.LU R25, [R1+0x214] ;  /* 0x0002140001197983 */ /* 0x000ea80000300800 */
[----:B------:R-:W-:Y:S04]  /*58f00*/  STL [R1+0x4d0], R9 ;  /* 0x0004d00901007387 */ /* 0x000fe80000100800 */
[----:B------:R-:W-:Y:S04]  /*58f10*/  STL [R1+0x128], R19 ;  /* 0x0001281301007387 */ /* 0x000fe80000100800 */
[----:B------:R0:W-:Y:S04]  /*58f20*/  STL [R1+0x29c0], R19 ;  /* 0x0029c01301007387 */ /* 0x0001e80000100800 */
[----:B0-----:R-:W5:Y:S01]  /*58f30*/  LDL.LU R19, [R1+0x24c] ;  /* 0x00024c0001137983 */ /* 0x001f620000300800 */
[----:B---3--:R-:W-:-:S02]  /*58f40*/  F2FP.F16.E4M3.UNPACK_B R9, R17.H1 ;  /* 0x00000011ff09723e */ /* 0x008fc400030006ff */
[----:B------:R-:W-:Y:S01]  /*58f50*/  F2FP.F16.E4M3.UNPACK_B R11, R17 ;  /* 0x00000011ff0b723e */ /* 0x000fe200020006ff */
[----:B------:R-:W3:Y:S04]  /*58f60*/  LDL.LU R28, [R1+0x278] ;  /* 0x00027800011c7983 */ /* 0x000ee80000300800 */
[----:B------:R-:W4:Y:S04]  /*58f70*/  LDL.LU R17, [R1+0x27c] ;  /* 0x00027c0001117983 */ /* 0x000f280000300800 */
[----:B------:R0:W-:Y:S04]  /*58f80*/  STL [R1+0x4d4], R9 ;  /* 0x0004d40901007387 */ /* 0x0001e80000100800 */
[----:B------:R-:W-:Y:S01]  /*58f90*/  STL [R1+0x12c], R11 ;  /* 0x00012c0b01007387 */ /* 0x000fe20000100800 */
[----:B0-----:R-:W-:-:S02]  /*58fa0*/  F2FP.F16.E4M3.UNPACK_B R9, R2 ;  /* 0x00000002ff09723e */ /* 0x001fc400020006ff */
[----:B------:R-:W-:-:S05]  /*58fb0*/  F2FP.F16.E4M3.UNPACK_B R2, R2.H1 ;  /* 0x00000002ff02723e */ /* 0x000fca00030006ff */
[----:B------:R5:W-:Y:S01]  /*58fc0*/  STL [R1+0x4e0], R2 ;  /* 0x0004e00201007387 */ /* 0x000be20000100800 */
[----:B------:R-:W-:Y:S02]  /*58fd0*/  IMAD.MOV.U32 R12, RZ, RZ, R29 ;  /* 0x000000ffff0c7224 */ /* 0x000fe400078e001d */
[----:B------:R-:W-:Y:S02]  /*58fe0*/  IMAD.MOV.U32 R13, RZ, RZ, R7 ;  /* 0x000000ffff0d7224 */ /* 0x000fe400078e0007 */
[----:B------:R-:W-:Y:S02]  /*58ff0*/  IMAD.MOV.U32 R14, RZ, RZ, R3 ;  /* 0x000000ffff0e7224 */ /* 0x000fe400078e0003 */
[----:B------:R-:W-:Y:S01]  /*59000*/  IMAD.MOV.U32 R15, RZ, RZ, R5 ;  /* 0x000000ffff0f7224 */ /* 0x000fe200078e0005 */
[----:B------:R-:W-:Y:S04]  /*59010*/  STL [R1+0x180], R9 ;  /* 0x0001800901007387 */ /* 0x000fe80000100800 */
[----:B------:R-:W-:Y:S02]  /*59020*/  STL.64 [R1+0x2a30], R10 ;  /* 0x002a300a01007387 */ /* 0x000fe40000100a00 */
[----:B--2---:R-:W-:Y:S01]  /*59030*/  HMMA.16816.F32 R12, R12, R24, R20 ;  /* 0x000000180c0c723c */ /* 0x004fe20000001814 */
[----:B-----5:R-:W-:-:S02]  /*59040*/  F2FP.F16.E4M3.UNPACK_B R2, R19 ;  /* 0x00000013ff02723e */ /* 0x020fc400020006ff */
[----:B------:R-:W-:-:S05]  /*59050*/  F2FP.F16.E4M3.UNPACK_B R19, R19.H1 ;  /* 0x00000013ff13723e */ /* 0x000fca00030006ff */
[----:B------:R-:W-:Y:S04]  /*59060*/  STL [R1+0x4e4], R19 ;  /* 0x0004e41301007387 */ /* 0x000fe80000100800 */
[----:B------:R0:W-:Y:S04]  /*59070*/  STL.64 [R1+0x2a28], R8 ;  /* 0x002a280801007387 */ /* 0x0001e80000100a00 */
[----:B0-----:R-:W4:Y:S04]  /*59080*/  LDL.LU R8, [R1] ;  /* 0x0000000001087983 */ /* 0x001f280000300800 */
[----:B------:R-:W4:Y:S04]  /*59090*/  LDL.LU R9, [R1+0x4] ;  /* 0x0000040001097983 */ /* 0x000f280000300800 */
[----:B------:R-:W4:Y:S04]  /*590a0*/  LDL.LU R10, [R1+0x8] ;  /* 0x00000800010a7983 */ /* 0x000f280000300800 */
[----:B------:R-:W4:Y:S04]  /*590b0*/  LDL.LU R11, [R1+0xc] ;  /* 0x00000c00010b7983 */ /* 0x000f280000300800 */
[----:B------:R-:W2:Y:S04]  /*590c0*/  LDL.LU R22, [R1+0x2a40] ;  /* 0x002a400001167983 */ /* 0x000ea80000300800 */
[----:B------:R-:W5:Y:S04]  /*590d0*/  LDL.LU.64 R20, [R1+0x2a38] ;  /* 0x002a380001147983 */ /* 0x000f680000300a00 */
[----:B------:R-:W4:Y:S04]  /*590e0*/  LDL R24, [R1+0x80] ;  /* 0x0000800001187983 */ /* 0x000f280000100800 */
[----:B------:R0:W-:Y:S04]  /*590f0*/  STL.64 [R1+0x150], R12 ;  /* 0x0001500c01007387 */ /* 0x0001e80000100a00 */
[----:B------:R1:W-:Y:S01]  /*59100*/  STL.64 [R1+0x158], R14 ;  /* 0x0001580e01007387 */ /* 0x0003e20000100a00 */
[----:B------:R-:W-:-:S03]  /*59110*/  IMAD.MOV.U32 R25, RZ, RZ, R6 ;  /* 0x000000ffff197224 */ /* 0x000fc600078e0006 */
[----:B------:R-:W4:Y:S04]  /*59120*/  LDL.LU R6, [R1+0x290] ;  /* 0x0002900001067983 */ /* 0x000f280000300800 */
[----:B------:R-:W-:Y:S01]  /*59130*/  STL [R1+0x184], R2 ;  /* 0x0001840201007387 */ /* 0x000fe20000100800 */
[----:B0-----:R-:W-:Y:S02]  /*59140*/  IMAD.MOV.U32 R13, RZ, RZ, R7 ;  /* 0x000000ffff0d7224 */ /* 0x001fe400078e0007 */
[----:B-1----:R-:W-:Y:S01]  /*59150*/  IMAD.MOV.U32 R15, RZ, RZ, R5 ;  /* 0x000000ffff0f7224 */ /* 0x002fe200078e0005 */
[----:B---3--:R-:W-:Y:S02]  /*59160*/  F2FP.F16.E4M3.UNPACK_B R7, R28.H1 ;  /* 0x0000001cff07723e */ /* 0x008fe400030006ff */
[----:B-----5:R-:W-:-:S02]  /*59170*/  F2FP.F16.E4M3.UNPACK_B R12, R21 ;  /* 0x00000015ff0c723e */ /* 0x020fc400020006ff */
[----:B------:R-:W-:-:S03]  /*59180*/  F2FP.F16.E4M3.UNPACK_B R14, R21.H1 ;  /* 0x00000015ff0e723e */ /* 0x000fc600030006ff */
[----:B------:R0:W-:Y:S04]  /*59190*/  STL [R1+0x168], R12 ;  /* 0x0001680c01007387 */ /* 0x0001e80000100800 */
[----:B------:R1:W-:Y:S01]  /*591a0*/  STL [R1+0x4d8], R14 ;  /* 0x0004d80e01007387 */ /* 0x0003e20000100800 */
[-C--:B--2---:R-:W-:Y:S01]  /*591b0*/  F2FP.F16.E4M3.UNPACK_B R5, R22.reuse ;  /* 0x00000016ff05723e */ /* 0x084fe200020006ff */
[----:B0-----:R-:W-:Y:S02]  /*591c0*/  IMAD.MOV.U32 R12, RZ, RZ, R29 ;  /* 0x000000ffff0c7224 */ /* 0x001fe400078e001d */
[----:B-1----:R-:W-:Y:S01]  /*591d0*/  IMAD.MOV.U32 R14, RZ, RZ, R3 ;  /* 0x000000ffff0e7224 */ /* 0x002fe200078e0003 */
[----:B------:R-:W-:Y:S01]  /*591e0*/  F2FP.F16.E4M3.UNPACK_B R3, R22.H1 ;  /* 0x00000016ff03723e */ /* 0x000fe200030006ff */
[----:B------:R-:W2:Y:S04]  /*591f0*/  LDL.LU R29, [R1+0x294] ;  /* 0x00029400011d7983 */ /* 0x000ea80000300800 */
[----:B------:R0:W-:Y:S04]  /*59200*/  STL [R1+0x16c], R5 ;  /* 0x00016c0501007387 */ /* 0x0001e80000100800 */
[----:B------:R-:W3:Y:S04]  /*59210*/  LDL.LU R19, [R1+0x298] ;  /* 0x0002980001137983 */ /* 0x000ee80000300800 */
[----:B------:R-:W5:Y:S01]  /*59220*/  LDL.LU R23, [R1+0x29c] ;  /* 0x00029c0001177983 */ /* 0x000f620000300800 */
[----:B----4-:R-:W-:Y:S03]  /*59230*/  HMMA.16816.F32 R12, R12, R26, R8 ;  /* 0x0000001a0c0c723c */ /* 0x010fe60000001808 */
[----:B------:R1:W-:Y:S04]  /*59240*/  STL [R1+0x4dc], R3 ;  /* 0x0004dc0301007387 */ /* 0x0003e80000100800 */
[----:B------:R-:W4:Y:S01]  /*59250*/  LDL.LU R21, [R1+0x2a0] ;  /* 0x0002a00001157983 */ /* 0x000f220000300800 */
[----:B0-----:R-:W-:-:S02]  /*59260*/  F2FP.F16.E4M3.UNPACK_B R5, R17 ;  /* 0x00000011ff05723e */ /* 0x001fc400020006ff */
[----:B-1----:R-:W-:-:S05]  /*59270*/  F2FP.F16.E4M3.UNPACK_B R3, R28 ;  /* 0x0000001cff03723e */ /* 0x002fca00020006ff */
[----:B------:R0:W-:Y:S04]  /*59280*/  STL [R1+0x188], R3 ;  /* 0x0001880301007387 */ /* 0x0001e80000100800 */
[----:B------:R-:W-:Y:S04]  /*59290*/  STL [R1+0x4e8], R7 ;  /* 0x0004e80701007387 */ /* 0x000fe80000100800 */
[----:B------:R-:W-:Y:S04]  /*592a0*/  STL [R1+0x18c], R5 ;  /* 0x00018c0501007387 */ /* 0x000fe80000100800 */
[----:B------:R-:W3:Y:S01]  /*592b0*/  LDL.LU.64 R10, [R1+0x2a30] ;  /* 0x002a3000010a7983 */ /* 0x000ee20000300a00 */
[----:B0-----:R-:W-:-:S05]  /*592c0*/  F2FP.F16.E4M3.UNPACK_B R3, R17.H1 ;  /* 0x00000011ff03723e */ /* 0x001fca00030006ff */
[----:B------:R-:W-:Y:S04]  /*592d0*/  STL [R1+0x4ec], R3 ;  /* 0x0004ec0301007387 */ /* 0x000fe80000100800 */
[----:B------:R-:W5:Y:S04]  /*592e0*/  LDL.LU.64 R8, [R1+0x2a28] ;  /* 0x002a280001087983 */ /* 0x000f680000300a00 */
[----:B------:R-:W4:Y:S04]  /*592f0*/  LDL.LU R22, [R1+0x2a4] ;  /* 0x0002a40001167983 */ /* 0x000f280000300800 */
[----:B------:R-:W4:Y:S04]  /*59300*/  LDL R26, [R1+0x88] ;  /* 0x00008800011a7983 */ /* 0x000f280000100800 */
[----:B------:R0:W-:Y:S04]  /*59310*/  STL.64 [R1+0x130], R12 ;  /* 0x0001300c01007387 */ /* 0x0001e80000100a00 */
[----:B------:R1:W-:Y:S04]  /*59320*/  STL.64 [R1+0x138], R14 ;  /* 0x0001380e01007387 */ /* 0x0003e80000100a00 */
[----:B------:R-:W4:Y:S04]  /*59330*/  LDL.LU R28, [R1+0x2a8] ;  /* 0x0002a800011c7983 */ /* 0x000f280000300800 */
[----:B0-----:R-:W2:Y:S04]  /*59340*/  LDL.LU R12, [R1+0x440] ;  /* 0x00044000010c7983 */ /* 0x001ea80000300800 */
[----:B------:R-:W2:Y:S04]  /*59350*/  LDL.LU R13, [R1+0x444] ;  /* 0x00044400010d7983 */ /* 0x000ea80000300800 */
[----:B-1----:R-:W3:Y:S04]  /*59360*/  LDL.LU R14, [R1+0x448] ;  /* 0x00044800010e7983 */ /* 0x002ee80000300800 */
[----:B------:R-:W3:Y:S01]  /*59370*/  LDL.LU R15, [R1+0x44c] ;  /* 0x00044c00010f7983 */ /* 0x000ee20000300800 */
[----:B------:R-:W-:-:S02]  /*59380*/  F2FP.F16.E4M3.UNPACK_B R5, R6 ;  /* 0x00000006ff05723e */ /* 0x000fc400020006ff */
[----:B------:R-:W-:Y:S01]  /*59390*/  F2FP.F16.E4M3.UNPACK_B R3, R6.H1 ;  /* 0x00000006ff03723e */ /* 0x000fe200030006ff */
[----:B------:R-:W-:Y:S01]  /*593a0*/  IMAD.MOV.U32 R27, RZ, RZ, R4 ;  /* 0x000000ffff1b7224 */ /* 0x000fe200078e0004 */
[----:B---3--:R-:W-:Y:S04]  /*593b0*/  STL.64 [R1+0x2a20], R14 ;  /* 0x002a200e01007387 */ /* 0x008fe80000100a00 */
[----:B--2---:R0:W-:Y:S04]  /*593c0*/  STL.64 [R1+0x2a18], R12 ;  /* 0x002a180c01007387 */ /* 0x0041e80000100a00 */
[----:B0-----:R-:W2:Y:S04]  /*593d0*/  LDL.LU R12, [R1+0x450] ;  /* 0x00045000010c7983 */ /* 0x001ea80000300800 */
[----:B------:R-:W2:Y:S04]  /*593e0*/  LDL.LU R13, [R1+0x454] ;  /* 0x00045400010d7983 */ /* 0x000ea80000300800 */
[----:B------:R-:W2:Y:S04]  /*593f0*/  LDL.LU R14, [R1+0x458] ;  /* 0x00045800010e7983 */ /* 0x000ea80000300800 */
[----:B------:R-:W2:Y:S04]  /*59400*/  LDL.LU R15, [R1+0x45c] ;  /* 0x00045c00010f7983 */ /* 0x000ea80000300800 */
[----:B------:R-:W3:Y:S04]  /*59410*/  LDL.LU R17, [R1+0x2ac] ;  /* 0x0002ac0001117983 */ /* 0x000ee80000300800 */
[----:B------:R-:W-:Y:S04]  /*59420*/  STL [R1+0x4f0], R5 ;  /* 0x0004f00501007387 */ /* 0x000fe80000100800 */
[----:B------:R0:W-:Y:S01]  /*59430*/  STL [R1+0x520], R3 ;  /* 0x0005200301007387 */ /* 0x0001e20000100800 */
[----:B------:R-:W-:-:S02]  /*59440*/  IMAD.MOV.U32 R4, RZ, RZ, R18 ;  /* 0x000000ffff047224 */ /* 0x000fc400078e0012 */
[----:B------:R-:W-:Y:S01]  /*59450*/  IMAD.MOV.U32 R6, RZ, RZ, R20 ;  /* 0x000000ffff067224 */ /* 0x000fe200078e0014 */
[-C--:B0-----:R-:W-:Y:S02]  /*59460*/  F2FP.F16.E4M3.UNPACK_B R3, R29.reuse ;  /* 0x0000001dff03723e */ /* 0x081fe400020006ff */
[----:B------:R-:W-:Y:S01]  /*59470*/  F2FP.F16.E4M3.UNPACK_B R29, R29.H1 ;  /* 0x0000001dff1d723e */ /* 0x000fe200030006ff */
[----:B-----5:R-:W-:Y:S02]  /*59480*/  IMAD.MOV.U32 R5, RZ, RZ, R8 ;  /* 0x000000ffff057224 */ /* 0x020fe400078e0008 */
[----:B------:R0:W-:Y:S01]  /*59490*/  STL [R1+0x4f4], R3 ;  /* 0x0004f40301007387 */ /* 0x0001e20000100800 */
[----:B------:R-:W-:-:S03]  /*594a0*/  IMAD.MOV.U32 R7, RZ, RZ, R10 ;  /* 0x000000ffff077224 */ /* 0x000fc600078e000a */
[----:B------:R1:W-:Y:S01]  /*594b0*/  STL [R1+0x524], R29 ;  /* 0x0005241d01007387 */ /* 0x0003e20000100800 */
[-C--:B0-----:R-:W-:Y:S02]  /*594c0*/  F2FP.F16.E4M3.UNPACK_B R3, R19.reuse ;  /* 0x00000013ff03723e */ /* 0x081fe400020006ff */
[----:B-1----:R-:W-:Y:S02]  /*594d0*/  F2FP.F16.E4M3.UNPACK_B R29, R19.H1 ;  /* 0x00000013ff1d723e */ /* 0x002fe400030006ff */
[-C--:B------:R-:W-:Y:S01]  /*594e0*/  F2FP.F16.E4M3.UNPACK_B R19, R23.reuse ;  /* 0x00000017ff13723e */ /* 0x080fe200020006ff */
[----:B------:R0:W-:Y:S04]  /*594f0*/  STL [R1+0x570], R3 ;  /* 0x0005700301007387 */ /* 0x0001e80000100800 */
[----:B------:R-:W-:Y:S04]  /*59500*/  STL [R1+0x5d8], R29 ;  /* 0x0005d81d01007387 */ /* 0x000fe80000100800 */
[----:B------:R4:W-:Y:S01]  /*59510*/  STL [R1+0x574], R19 ;  /* 0x0005741301007387 */ /* 0x0009e20000100800 */
[----:B0-----:R-:W-:Y:S01]  /*59520*/  F2FP.F16.E4M3.UNPACK_B R3, R23.H1 ;  /* 0x00000017ff03723e */ /* 0x001fe200030006ff */
[----:B--2---:R-:W-:Y:S02]  /*59530*/  HMMA.16816.F32 R4, R4, R24, R12 ;  /* 0x000000180404723c */ /* 0x004fe4000000180c */
[----:B------:R-:W2:Y:S04]  /*59540*/  LDL.LU.64 R14, [R1+0x2a20] ;  /* 0x002a2000010e7983 */ /* 0x000ea80000300a00 */
[----:B------:R0:W-:Y:S04]  /*59550*/  STL [R1+0x5dc], R3 ;  /* 0x0005dc0301007387 */ /* 0x0001e80000100800 */
[----:B------:R-:W2:Y:S04]  /*59560*/  LDL.LU.64 R12, [R1+0x2a18] ;  /* 0x002a1800010c7983 */ /* 0x000ea80000300a00 */
[----:B------:R-:W5:Y:S01]  /*59570*/  LDL R24, [R1+0x70] ;  /* 0x0000700001187983 */ /* 0x000f620000100800 */
[----:B----4-:R-:W-:-:S08]  /*59580*/  F2FP.F16.E4M3.UNPACK_B R19, R22 ;  /* 0x00000016ff13723e */ /* 0x010fd000020006ff */
[----:B------:R1:W-:Y:S04]  /*59590*/  STL.64 [R1+0x140], R4 ;  /* 0x0001400401007387 */ /* 0x0003e80000100a00 */
[----:B------:R4:W-:Y:S04]  /*595a0*/  STL.64 [R1+0x148], R6 ;  /* 0x0001480601007387 */ /* 0x0009e80000100a00 */
[----:B------:R-:W5:Y:S04]  /*595b0*/  LDL R25, [R1+0x74] ;  /* 0x0000740001197983 */ /* 0x000f680000100800 */
[----:B0-----:R-:W5:Y:S01]  /*595c0*/  LDL.LU R3, [R1+0x2b0] ;  /* 0x0002b00001037983 */ /* 0x001f620000300800 */
[----:B-1----:R-:W-:-:S02]  /*595d0*/  F2FP.F16.E4M3.UNPACK_B R5, R21 ;  /* 0x00000015ff05723e */ /* 0x002fc400020006ff */
[----:B----4-:R-:W-:Y:S01]  /*595e0*/  F2FP.F16.E4M3.UNPACK_B R6, R21.H1 ;  /* 0x00000015ff06723e */ /* 0x010fe200030006ff */
[----:B------:R-:W-:Y:S02]  /*595f0*/  IMAD.MOV.U32 R4, RZ, RZ, R18 ;  /* 0x000000ffff047224 */ /* 0x000fe400078e0012 */
[----:B------:R-:W-:Y:S01]  /*59600*/  IMAD.MOV.U32 R7, RZ, RZ, R10 ;  /* 0x000000ffff077224 */ /* 0x000fe200078e000a */
[----:B------:R0:W-:Y:S04]  /*59610*/  STL [R1+0x450], R5 ;  /* 0x0004500501007387 */ /* 0x0001e80000100800 */
[----:B------:R1:W-:Y:S01]  /*59620*/  STL [R1+0x458], R6 ;  /* 0x0004580601007387 */ /* 0x0003e20000100800 */
[----:B------:R-:W-:-:S03]  /*59630*/  F2FP.F16.E4M3.UNPACK_B R21, R22.H1 ;  /* 0x00000016ff15723e */ /* 0x000fc600030006ff */
[----:B------:R-:W4:Y:S01]  /*59640*/  LDL.LU R29, [R1+0x2b4] ;  /* 0x0002b400011d7983 */ /* 0x000f220000300800 */
[----:B0-----:R-:W-:Y:S02]  /*59650*/  IMAD.MOV.U32 R5, RZ, RZ, R8 ;  /* 0x000000ffff057224 */ /* 0x001fe400078e0008 */
[----:B-1----:R-:W-:Y:S01]  /*59660*/  IMAD.MOV.U32 R6, RZ, RZ, R20 ;  /* 0x000000ffff067224 */ /* 0x002fe200078e0014 */
[----:B------:R0:W-:Y:S01]  /*59670*/  STL [R1+0x454], R19 ;  /* 0x0004541301007387 */ /* 0x0001e20000100800 */
[-C--:B------:R-:W-:Y:S02]  /*59680*/  F2FP.F16.E4M3.UNPACK_B R22, R28.reuse ;  /* 0x0000001cff16723e */ /* 0x080fe400020006ff */
[----:B------:R-:W-:Y:S01]  /*59690*/  F2FP.F16.E4M3.UNPACK_B R28, R28.H1 ;  /* 0x0000001cff1c723e */ /* 0x000fe200030006ff */
[----:B0-----:R-:W4:Y:S04]  /*596a0*/  LDL.LU R19, [R1+0x2b8] ;  /* 0x0002b80001137983 */ /* 0x001f280000300800 */
[----:B------:R-:W4:Y:S04]  /*596b0*/  LDL.LU R23, [R1+0x2bc] ;  /* 0x0002bc0001177983 */ /* 0x000f280000300800 */
[----:B------:R0:W-:Y:S04]  /*596c0*/  STL [R1+0x45c], R21 ;  /* 0x00045c1501007387 */ /* 0x0001e80000100800 */
[----:B0-----:R-:W4:Y:S04]  /*596d0*/  LDL.LU R21, [R1+0x2c0] ;  /* 0x0002c00001157983 */ /* 0x001f280000300800 */
[----:B------:R3:W-:Y:S04]  /*596e0*/  STL [R1+0x568], R22 ;  /* 0x0005681601007387 */ /* 0x0007e80000100800 */
[----:B------:R-:W-:Y:S01]  /*596f0*/  STL [R1+0x5d0], R28 ;  /* 0x0005d01c01007387 */ /* 0x000fe20000100800 */
[----:B---3--:R-:W-:-:S02]  /*59700*/  F2FP.F16.E4M3.UNPACK_B R22, R17 ;  /* 0x00000011ff16723e */ /* 0x008fc400020006ff */
[----:B------:R-:W-:-:S03]  /*59710*/  F2FP.F16.E4M3.UNPACK_B R17, R17.H1 ;  /* 0x00000011ff11723e */ /* 0x000fc600030006ff */
[----:B------:R0:W-:Y:S04]  /*59720*/  STL [R1+0x56c], R22 ;  /* 0x00056c1601007387 */ /* 0x0001e80000100800 */
[----:B0-----:R-:W3:Y:S04]  /*59730*/  LDL.LU R22, [R1+0x2c4] ;  /* 0x0002c40001167983 */ /* 0x001ee80000300800 */
[----:B------:R-:W-:Y:S01]  /*59740*/  STL [R1+0x5d4], R17 ;  /* 0x0005d41101007387 */ /* 0x000fe20000100800 */
[----:B--2---:R-:W-:Y:S03]  /*59750*/  HMMA.16816.F32 R4, R4, R26, R12 ;  /* 0x0000001a0404723c */ /* 0x004fe6000000180c */
[----:B------:R-:W2:-:S15]  /*59760*/  LDL R26, [R1+0x90] ;  /* 0x00009000011a7983 */ /* 0x000e9e0000100800 */
[----:B------:R-:W-:-:S05]  /*59770*/  NOP ;  /* 0x0000000000007918 */ /* 0x000fca0000000000 */
[----:B------:R5:W-:Y:S04]  /*59780*/  STL.64 [R1+0x170], R4 ;  /* 0x0001700401007387 */ /* 0x000be80000100a00 */
[----:B------:R-:W-:Y:S04]  /*59790*/  STL.64 [R1+0x178], R6 ;  /* 0x0001780601007387 */ /* 0x000fe80000100a00 */
[----:B------:R-:W2:Y:S04]  /*597a0*/  LDL R27, [R1+0x94] ;  /* 0x00009400011b7983 */ /* 0x000ea80000100800 */
[----:B------:R-:W2:Y:S04]  /*597b0*/  LDL.LU R28, [R1+0x2c8] ;  /* 0x0002c800011c7983 */ /* 0x000ea80000300800 */
[----:B------:R-:W4:Y:S04]  /*597c0*/  LDL.LU R12, [R1+0x420] ;  /* 0x00042000010c7983 */ /* 0x000f280000300800 */
[----:B------:R-:W4:Y:S04]  /*597d0*/  LDL.LU R13, [R1+0x424] ;  /* 0x00042400010d7983 */ /* 0x000f280000300800 */
[----:B------:R-:W3:Y:S04]  /*597e0*/  LDL.LU R14, [R1+0x428] ;  /* 0x00042800010e7983 */ /* 0x000ee80000300800 */
[----:B------:R-:W3:Y:S01]  /*597f0*/  LDL.LU R15, [R1+0x42c] ;  /* 0x00042c00010f7983 */ /* 0x000ee20000300800 */
[----:B-----5:R-:W-:-:S02]  /*59800*/  F2FP.F16.E4M3.UNPACK_B R5, R3 ;  /* 0x00000003ff05723e */ /* 0x020fc400020006ff */
[----:B------:R-:W-:Y:S01]  /*59810*/  F2FP.F16.E4M3.UNPACK_B R3, R3.H1 ;  /* 0x00000003ff03723e */ /* 0x000fe200030006ff */
[----:B---3--:R-:W-:Y:S04]  /*59820*/  STL.64 [R1+0x2a10], R14 ;  /* 0x002a100e01007387 */ /* 0x008fe80000100a00 */
[----:B----4-:R0:W-:Y:S04]  /*59830*/  STL.64 [R1+0x2a08], R12 ;  /* 0x002a080c01007387 */ /* 0x0101e80000100a00 */
[----:B0-----:R-:W3:Y:S04]  /*59840*/  LDL.LU R12, [R1+0x430] ;  /* 0x00043000010c7983 */ /* 0x001ee80000300800 */
[----:B------:R-:W3:Y:S04]  /*59850*/  LDL.LU R13, [R1+0x434] ;  /* 0x00043400010d7983 */ /* 0x000ee80000300800 */
[----:B------:R-:W3:Y:S04]  /*59860*/  LDL.LU R14, [R1+0x438] ;  /* 0x00043800010e7983 */ /* 0x000ee80000300800 */
[----:B------:R-:W3:Y:S04]  /*59870*/  LDL.LU R15, [R1+0x43c] ;  /* 0x00043c00010f7983 */ /* 0x000ee80000300800 */
[----:B------:R-:W4:Y:S04]  /*59880*/  LDL.LU R17, [R1+0x2cc] ;  /* 0x0002cc0001117983 */ /* 0x000f280000300800 */
[----:B------:R-:W-:Y:S04]  /*59890*/  STL [R1+0x440], R5 ;  /* 0x0004400501007387 */ /* 0x000fe80000100800 */
[----:B------:R0:W-:Y:S01]  /*598a0*/  STL [R1+0x448], R3 ;  /* 0x0004480301007387 */ /* 0x0001e20000100800 */
[----:B------:R-:W-:-:S02]  /*598b0*/  IMAD.MOV.U32 R4, RZ, RZ, R18 ;  /* 0x000000ffff047224 */ /* 0x000fc400078e0012 */
[----:B------:R-:W-:Y:S01]  /*598c0*/  IMAD.MOV.U32 R6, RZ, RZ, R20 ;  /* 0x000000ffff067224 */ /* 0x000fe200078e0014 */
[-C--:B0-----:R-:W-:Y:S02]  /*598d0*/  F2FP.F16.E4M3.UNPACK_B R3, R29.reuse ;  /* 0x0000001dff03723e */ /* 0x081fe400020006ff */
[----:B------:R-:W-:Y:S01]  /*598e0*/  F2FP.F16.E4M3.UNPACK_B R29, R29.H1 ;  /* 0x0000001dff1d723e */ /* 0x000fe200030006ff */
[----:B------:R-:W-:Y:S02]  /*598f0*/  IMAD.MOV.U32 R5, RZ, RZ, R8 ;  /* 0x000000ffff057224 */ /* 0x000fe400078e0008 */
        /* <DEDUP_REMOVED lines=10> */
[----:B---3--:R-:W-:Y:S02]  /*599a0*/  HMMA.16816.F32 R4, R4, R24, R12 ;  /* 0x000000180404723c */ /* 0x008fe4000000180c */
[----:B------:R-:W3:Y:S04]  /*599b0*/  LDL.LU.64 R14, [R1+0x2a10] ;  /* 0x002a1000010e7983 */ /* 0x000ee80000300a00 */
[----:B------:R0:W-:Y:S04]  /*599c0*/  STL [R1+0x5cc], R3 ;  /* 0x0005cc0301007387 */ /* 0x0001e80000100800 */
[----:B------:R-:W3:Y:S04]  /*599d0*/  LDL.LU.64 R12, [R1+0x2a08] ;  /* 0x002a0800010c7983 */ /* 0x000ee80000300a00 */
[----:B------:R-:W5:Y:S01]  /*599e0*/  LDL R24, [R1+0x78] ;  /* 0x0000780001187983 */ /* 0x000f620000100800 */
[----:B-1----:R-:W-:-:S08]  /*599f0*/  F2FP.F16.E4M3.UNPACK_B R19, R22 ;  /* 0x00000016ff13723e */ /* 0x002fd000020006ff */
[----:B------:R1:W-:Y:S04]  /*59a00*/  STL.64 [R1+0x190], R4 ;  /* 0x0001900401007387 */ /* 0x0003e80000100a00 */
[----:B------:R2:W-:Y:S04]  /*59a10*/  STL.64 [R1+0x198], R6 ;  /* 0x0001980601007387 */ /* 0x0005e80000100a00 */
[----:B------:R-:W5:Y:S04]  /*59a20*/  LDL R25, [R1+0x7c] ;  /* 0x00007c0001197983 */ /* 0x000f680000100800 */
[----:B0-----:R-:W5:Y:S01]  /*59a30*/  LDL.LU R3, [R1+0x2d0] ;  /* 0x0002d00001037983 */ /* 0x001f620000300800 */
[----:B-1----:R-:W-:-:S02]  /*59a40*/  F2FP.F16.E4M3.UNPACK_B R5, R21 ;  /* 0x00000015ff05723e */ /* 0x002fc400020006ff */
[----:B--2---:R-:W-:Y:S01]  /*59a50*/  F2FP.F16.E4M3.UNPACK_B R6, R21.H1 ;  /* 0x00000015ff06723e */ /* 0x004fe200030006ff */
[----:B------:R-:W-:Y:S02]  /*59a60*/  IMAD.MOV.U32 R4, RZ, RZ, R18 ;  /* 0x000000ffff047224 */ /* 0x000fe400078e0012 */
[----:B------:R-:W-:Y:S01]  /*59a70*/  IMAD.MOV.U32 R7, RZ, RZ, R10 ;  /* 0x000000ffff077224 */ /* 0x000fe200078e000a */
[----:B------:R0:W-:Y:S04]  /*59a80*/  STL [R1+0x430], R5 ;  /* 0x0004300501007387 */ /* 0x0001e80000100800 */
[----:B------:R1:W-:Y:S01]  /*59a90*/  STL [R1+0x438], R6 ;  /* 0x0004380601007387 */ /* 0x0003e20000100800 */
[----:B------:R-:W-:-:S03]  /*59aa0*/  F2FP.F16.E4M3.UNPACK_B R21, R22.H1 ;  /* 0x00000016ff15723e */ /* 0x000fc600030006ff */
[----:B------:R-:W2:Y:S01]  /*59ab0*/  LDL.LU R29, [R1+0x2d4] ;  /* 0x0002d400011d7983 */ /* 0x000ea20000300800 */
[----:B0-----:R-:W-:Y:S02]  /*59ac0*/  IMAD.MOV.U32 R5, RZ, RZ, R8 ;  /* 0x000000ffff057224 */ /* 0x001fe400078e0008 */
[----:B-1----:R-:W-:Y:S01]  /*59ad0*/  IMAD.MOV.U32 R6, RZ, RZ, R20 ;  /* 0x000000ffff067224 */ /* 0x002fe200078e0014 */
[----:B------:R0:W-:Y:S01]  /*59ae0*/  STL [R1+0x434], R19 ;  /* 0x0004341301007387 */ /* 0x0001e20000100800 */
[----:B------:R-:W-:-:S03]  /*59af0*/  F2FP.F16.E4M3.UNPACK_B R22, R28 ;  /* 0x0000001cff16723e */ /* 0x000fc600020006ff */
[----:B0-----:R-:W2:Y:S04]  /*59b00*/  LDL.LU R19, [R1+0x2d8] ;  /* 0x0002d80001137983 */ /* 0x001ea80000300800 */
[----:B------:R-:W2:Y:S04]  /*59b10*/  LDL.LU R23, [R1+0x2dc] ;  /* 0x0002dc0001177983 */ /* 0x000ea80000300800 */
[----:B------:R0:W-:Y:S04]  /*59b20*/  STL [R1+0x43c], R21 ;  /* 0x00043c1501007387 */ /* 0x0001e80000100800 */
[----:B0-----:R-:W2:Y:S04]  /*59b30*/  LDL.LU R21, [R1+0x2e0] ;  /* 0x0002e00001157983 */ /* 0x001ea80000300800 */
[----:B------:R0:W-:Y:S02]  /*59b40*/  STL [R1+0x558], R22 ;  /* 0x0005581601007387 */ /* 0x0001e40000100800 */
[----:B0-----:R-:W-:-:S02]  /*59b50*/  F2FP.F16.E4M3.UNPACK_B R22, R28.H1 ;  /* 0x0000001cff16723e */ /* 0x001fc400030006ff */
[----:B----4-:R-:W-:-:S03]  /*59b60*/  F2FP.F16.E4M3.UNPACK_B R28, R17 ;  /* 0x00000011ff1c723e */ /* 0x010fc600020006ff */
[----:B------:R0:W-:Y:S04]  /*59b70*/  STL [R1+0x5c0], R22 ;  /* 0x0005c01601007387 */ /* 0x0001e80000100800 */
[----:B------:R-:W-:Y:S01]  /*59b80*/  STL [R1+0x55c], R28 ;  /* 0x00055c1c01007387 */ /* 0x000fe20000100800 */
[----:B0-----:R-:W-:-:S03]  /*59b90*/  F2FP.F16.E4M3.UNPACK_B R22, R17.H1 ;  /* 0x00000011ff16723e */ /* 0x001fc600030006ff */
[----:B------:R-:W4:Y:S04]  /*59ba0*/  LDL.LU R17, [R1+0x2e4] ;  /* 0x0002e40001117983 */ /* 0x000f280000300800 */
[----:B------:R0:W-:Y:S01]  /*59bb0*/  STL [R1+0x5c4], R22 ;  /* 0x0005c41601007387 */ /* 0x0001e20000100800 */
[----:B---3--:R-:W-:Y:S03]  /*59bc0*/  HMMA.16816.F32 R4, R4, R26, R12 ;  /* 0x0000001a0404723c */ /* 0x008fe6000000180c */
[----:B------:R-:W3:-:S15]  /*59bd0*/  LDL R26, [R1+0xa0] ;  /* 0x0000a000011a7983 */ /* 0x000ede0000100800 */
[----:B------:R-:W-:-:S05]  /*59be0*/  NOP ;  /* 0x0000000000007918 */ /* 0x000fca0000000000 */
[----:B------:R5:W-:Y:S04]  /*59bf0*/  STL.64 [R1+0x1b0], R4 ;  /* 0x0001b00401007387 */ /* 0x000be80000100a00 */
[----:B------:R-:W-:Y:S04]  /*59c00*/  STL.64 [R1+0x1b8], R6 ;  /* 0x0001b80601007387 */ /* 0x000fe80000100a00 */
[----:B------:R-:W3:Y:S04]  /*59c10*/  LDL R27, [R1+0xa4] ;  /* 0x0000a400011b7983 */ /* 0x000ee80000100800 */
[----:B0-----:R-:W3:Y:S04]  /*59c20*/  LDL.LU R22, [R1+0x2e8] ;  /* 0x0002e80001167983 */ /* 0x001ee80000300800 */
[----:B------:R-:W2:Y:S04]  /*59c30*/  LDL.LU R12, [R1+0x400] ;  /* 0x00040000010c7983 */ /* 0x000ea80000300800 */
[----:B------:R-:W2:Y:S04]  /*59c40*/  LDL.LU R13, [R1+0x404] ;  /* 0x00040400010d7983 */ /* 0x000ea80000300800 */
[----:B------:R-:W4:Y:S04]  /*59c50*/  LDL.LU R14, [R1+0x408] ;  /* 0x00040800010e7983 */ /* 0x000f280000300800 */
[----:B------:R-:W4:Y:S01]  /*59c60*/  LDL.LU R15, [R1+0x40c] ;  /* 0x00040c00010f7983 */ /* 0x000f220000300800 */
[----:B-----5:R-:W-:-:S03]  /*59c70*/  F2FP.F16.E4M3.UNPACK_B R5, R3 ;  /* 0x00000003ff05723e */ /* 0x020fc600020006ff */
[----:B----4-:R-:W-:Y:S04]  /*59c80*/  STL.64 [R1+0x2a00], R14 ;  /* 0x002a000e01007387 */ /* 0x010fe80000100a00 */
[----:B--2---:R0:W-:Y:S04]  /*59c90*/  STL.64 [R1+0x29f8], R12 ;  /* 0x0029f80c01007387 */ /* 0x0041e80000100a00 */
[----:B0-----:R-:W2:Y:S04]  /*59ca0*/  LDL.LU R12, [R1+0x410] ;  /* 0x00041000010c7983 */ /* 0x001ea80000300800 */
[----:B------:R-:W2:Y:S04]  /*59cb0*/  LDL.LU R13, [R1+0x414] ;  /* 0x00041400010d7983 */ /* 0x000ea80000300800 */
[----:B------:R-:W2:Y:S04]  /*59cc0*/  LDL.LU R14, [R1+0x418] ;  /* 0x00041800010e7983 */ /* 0x000ea80000300800 */
[----:B------:R-:W2:Y:S04]  /*59cd0*/  LDL.LU R15, [R1+0x41c] ;  /* 0x00041c00010f7983 */ /* 0x000ea80000300800 */
[----:B------:R-:W4:Y:S04]  /*59ce0*/  LDL.LU R28, [R1+0x2ec] ;  /* 0x0002ec00011c7983 */ /* 0x000f280000300800 */
[----:B------:R0:W-:Y:S01]  /*59cf0*/  STL [R1+0x420], R5 ;  /* 0x0004200501007387 */ /* 0x0001e20000100800 */
[----:B------:R-:W-:Y:S01]  /*59d00*/  F2FP.F16.E4M3.UNPACK_B R3, R3.H1 ;  /* 0x00000003ff03723e */ /* 0x000fe200030006ff */
[----:B------:R-:W-:-:S02]  /*59d10*/  IMAD.MOV.U32 R4, RZ, RZ, R18 ;  /* 0x000000ffff047224 */ /* 0x000fc400078e0012 */
[----:B------:R-:W-:Y:S02]  /*59d20*/  IMAD.MOV.U32 R6, RZ, RZ, R20 ;  /* 0x000000ffff067224 */ /* 0x000fe400078e0014 */
[----:B------:R-:W-:Y:S02]  /*59d30*/  IMAD.MOV.U32 R7, RZ, RZ, R10 ;  /* 0x000000ffff077224 */ /* 0x000fe400078e000a */
[----:B0-----:R-:W-:Y:S01]  /*59d40*/  IMAD.MOV.U32 R5, RZ, RZ, R8 ;  /* 0x000000ffff057224 */ /* 0x001fe200078e0008 */
[----:B------:R0:W-:Y:S02]  /*59d50*/  STL [R1+0x428], R3 ;  /* 0x0004280301007387 */ /* 0x0001e40000100800 */
[-C--:B0-----:R-:W-:Y:S02]  /*59d60*/  F2FP.F16.E4M3.UNPACK_B R3, R29.reuse ;  /* 0x0000001dff03723e */ /* 0x081fe400020006ff */
[----:B------:R-:W-:-:S03]  /*59d70*/  F2FP.F16.E4M3.UNPACK_B R29, R29.H1 ;  /* 0x0000001dff1d723e */ /* 0x000fc600030006ff */
[----:B------:R0:W-:Y:S04]  /*59d80*/  STL [R1+0x424], R3 ;  /* 0x0004240301007387 */ /* 0x0001e80000100800 */
[----:B------:R1:W-:Y:S01]  /*59d90*/  STL [R1+0x42c], R29 ;  /* 0x00042c1d01007387 */ /* 0x0003e20000100800 */
[-C--:B0-----:R-:W-:Y:S02]  /*59da0*/  F2FP.F16.E4M3.UNPACK_B R3, R19.reuse ;  /* 0x00000013ff03723e */ /* 0x081fe400020006ff */
[----:B-1----:R-:W-:Y:S02]  /*59db0*/  F2FP.F16.E4M3.UNPACK_B R29, R19.H1 ;  /* 0x00000013ff1d723e */ /* 0x002fe400030006ff */
[-C--:B------:R-:W-:Y:S01]  /*59dc0*/  F2FP.F16.E4M3.UNPACK_B R19, R23.reuse ;  /* 0x00000017ff13723e */ /* 0x080fe200020006ff */
[----:B------:R0:W-:Y:S04]  /*59dd0*/  STL [R1+0x550], R3 ;  /* 0x0005500301007387 */ /* 0x0001e80000100800 */
[----:B------:R-:W-:Y:S04]  /*59de0*/  STL [R1+0x5b8], R29 ;  /* 0x0005b81d01007387 */ /* 0x000fe80000100800 */
[----:B------:R1:W-:Y:S01]  /*59df0*/  STL [R1+0x554], R19 ;  /* 0x0005541301007387 */ /* 0x0003e20000100800 */
[----:B0-----:R-:W-:-:S02]  /*59e00*/  F2FP.F16.E4M3.UNPACK_B R3, R23.H1 ;  /* 0x00000017ff03723e */ /* 0x001fc400030006ff */
[-C--:B-1----:R-:W-:Y:S02]  /*59e10*/  F2FP.F16.E4M3.UNPACK_B R19, R17.reuse ;  /* 0x00000011ff13723e */ /* 0x082fe400020006ff */
[----:B------:R-:W-:Y:S01]  /*59e20*/  F2FP.F16.E4M3.UNPACK_B R17, R17.H1 ;  /* 0x00000011ff11723e */ /* 0x000fe200030006ff */
[----:B--2---:R-:W-:Y:S01]  /*59e30*/  HMMA.16816.F32 R4, R4, R24, R12 ;  /* 0x000000180404723c */ /* 0x004fe2000000180c */
[----:B------:R-:W2:Y:S04]  /*59e40*/  LDL.LU.64 R14, [R1+0x2a00] ;  /* 0x002a0000010e7983 */ /* 0x000ea80000300a00 */
[----:B------:R0:W-:Y:S04]  /*59e50*/  STL [R1+0x5bc], R3 ;  /* 0x0005bc0301007387 */ /* 0x0001e80000100800 */
[----:B------:R-:W2:Y:S04]  /*59e60*/  LDL.LU.64 R12, [R1+0x29f8] ;  /* 0x0029f800010c7983 */ /* 0x000ea80000300a00 */
[----:B------:R-:W5:Y:S10]  /*59e70*/  LDL R24, [R1+0x98] ;  /* 0x0000980001187983 */ /* 0x000f740000100800 */
[----:B------:R1:W-:Y:S04]  /*59e80*/  STL.64 [R1+0x270], R4 ;  /* 0x0002700401007387 */ /* 0x0003e80000100a00 */
[----:B------:R3:W-:Y:S04]  /*59e90*/  STL.64 [R1+0x278], R6 ;  /* 0x0002780601007387 */ /* 0x0007e80000100a00 */
[----:B------:R-:W5:Y:S04]  /*59ea0*/  LDL R25, [R1+0x9c] ;  /* 0x00009c0001197983 */ /* 0x000f680000100800 */
[----:B0-----:R-:W5:Y:S01]  /*59eb0*/  LDL.LU R3, [R1+0x2f0] ;  /* 0x0002f00001037983 */ /* 0x001f620000300800 */
[----:B-1----:R-:W-:-:S02]  /*59ec0*/  F2FP.F16.E4M3.UNPACK_B R5, R21 ;  /* 0x00000015ff05723e */ /* 0x002fc400020006ff */
[----:B---3--:R-:W-:-:S03]  /*59ed0*/  F2FP.F16.E4M3.UNPACK_B R6, R21.H1 ;  /* 0x00000015ff06723e */ /* 0x008fc600030006ff */
[----:B------:R-:W-:Y:S04]  /*59ee0*/  STL [R1+0x410], R5 ;  /* 0x0004100501007387 */ /* 0x000fe80000100800 */
[----:B------:R-:W-:Y:S04]  /*59ef0*/  STL [R1+0x418], R6 ;  /* 0x0004180601007387 */ /* 0x000fe80000100800 */
[----:B------:R-:W3:Y:S04]  /*59f00*/  LDL.LU R29, [R1+0x2f4] ;  /* 0x0002f400011d7983 */ /* 0x000ee80000300800 */
[----:B------:R0:W-:Y:S04]  /*59f10*/  STL [R1+0x414], R19 ;  /* 0x0004141301007387 */ /* 0x0001e80000100800 */
[----:B0-----:R-:W3:Y:S04]  /*59f20*/  LDL.LU R19, [R1+0x2f8] ;  /* 0x0002f80001137983 */ /* 0x001ee80000300800 */
[----:B------:R-:W3:Y:S04]  /*59f30*/  LDL.LU R21, [R1+0x2fc] ;  /* 0x0002fc0001157983 */ /* 0x000ee80000300800 */
[----:B------:R0:W-:Y:S04]  /*59f40*/  STL [R1+0x41c], R17 ;  /* 0x00041c1101007387 */ /* 0x0001e80000100800 */
[----:B------:R-:W3:Y:S01]  /*59f50*/  LDL.LU R23, [R1+0x300] ;  /* 0x0003000001177983 */ /* 0x000ee20000300800 */
[----:B0-----:R-:W-:-:S05]  /*59f60*/  F2FP.F16.E4M3.UNPACK_B R17, R22 ;  /* 0x00000016ff11723e */ /* 0x001fca00020006ff */
[----:B------:R0:W-:Y:S04]  /*59f70*/  STL [R1+0x548], R17 ;  /* 0x0005481101007387 */ /* 0x0001e80000100800 */
[----:B0-----:R-:W5:Y:S01]  /*59f80*/  LDL.LU R17, [R1+0x29f0] ;  /* 0x0029f00001117983 */ /* 0x001f620000300800 */
[----:B------:R-:W-:Y:S02]  /*59f90*/  IMAD.MOV.U32 R4, RZ, RZ, R18 ;  /* 0x000000ffff047224 */ /* 0x000fe400078e0012 */
[----:B------:R-:W-:Y:S02]  /*59fa0*/  IMAD.MOV.U32 R5, RZ, RZ, R8 ;  /* 0x000000ffff057224 */ /* 0x000fe400078e0008 */
[----:B------:R-:W-:Y:S02]  /*59fb0*/  IMAD.MOV.U32 R6, RZ, RZ, R20 ;  /* 0x000000ffff067224 */ /* 0x000fe400078e0014 */
[----:B------:R-:W-:Y:S01]  /*59fc0*/  IMAD.MOV.U32 R7, RZ, RZ, R10 ;  /* 0x000000ffff077224 */ /* 0x000fe200078e000a */
[----:B------:R-:W-:-:S05]  /*59fd0*/  F2FP.F16.E4M3.UNPACK_B R22, R22.H1 ;  /* 0x00000016ff16723e */ /* 0x000fca00030006ff */
[----:B------:R4:W-:Y:S02]  /*59fe0*/  STL [R1+0x5b0], R22 ;  /* 0x0005b01601007387 */ /* 0x0009e40000100800 */
[----:B----4-:R-:W-:-:S05]  /*59ff0*/  F2FP.F16.E4M3.UNPACK_B R22, R28 ;  /* 0x0000001cff16723e */ /* 0x010fca00020006ff */
[----:B------:R0:W-:Y:S02]  /*5a000*/  STL [R1+0x54c], R22 ;  /* 0x00054c1601007387 */ /* 0x0001e40000100800 */
[----:B0-----:R-:W-:Y:S01]  /*5a010*/  F2FP.F16.E4M3.UNPACK_B R22, R28.H1 ;  /* 0x0000001cff16723e */ /* 0x001fe200030006ff */
[----:B--2---:R-:W-:Y:S01]  /*5a020*/  HMMA.16816.F32 R4, R4, R26, R12 ;  /* 0x0000001a0404723c */ /* 0x004fe2000000180c */
[----:B------:R-:W2:Y:S04]  /*5a030*/  LDL R26, [R1+0xa8] ;  /* 0x0000a800011a7983 */ /* 0x000ea80000100800 */
[----:B------:R0:W-:-:S15]  /*5a040*/  STL [R1+0x5b4], R22 ;  /* 0x0005b41601007387 */ /* 0x0001de0000100800 */
[----:B------:R-:W-:-:S03]  /*5a050*/  NOP ;  /* 0x0000000000007918 */ /* 0x000fc60000000000 */
[----:B------:R1:W-:Y:S04]  /*5a060*/  STL.64 [R1+0x280], R4 ;  /* 0x0002800401007387 */ /* 0x0003e80000100a00 */
[----:B------:R-:W-:Y:S04]  /*5a070*/  STL.64 [R1+0x288], R6 ;  /* 0x0002880601007387 */ /* 0x000fe80000100a00 */
[----:B0-----:R-:W4:Y:S01]  /*5a080*/  LDL.LU R22, [R1+0x304] ;  /* 0x0003040001167983 */ /* 0x001f220000300800 */
[----:B-----5:R-:W-:-:S03]  /*5a090*/  IMAD.MOV.U32 R27, RZ, RZ, R17 ;  /* 0x000000ffff1b7224 */ /* 0x020fc600078e0011 */
[----:B------:R-:W5:Y:S04]  /*5a0a0*/  LDL.LU R17, [R1+0x308] ;  /* 0x0003080001117983 */ /* 0x000f680000300800 */
[----:B------:R-:W3:Y:S04]  /*5a0b0*/  LDL.LU R12, [R1+0x3e0] ;  /* 0x0003e000010c7983 */ /* 0x000ee80000300800 */
[----:B------:R-:W3:Y:S04]  /*5a0c0*/  LDL.LU R13, [R1+0x3e4] ;  /* 0x0003e400010d7983 */ /* 0x000ee80000300800 */
[----:B------:R-:W2:Y:S04]  /*5a0d0*/  LDL.LU R14, [R1+0x3e8] ;  /* 0x0003e800010e7983 */ /* 0x000ea80000300800 */
[----:B------:R-:W2:Y:S01]  /*5a0e0*/  LDL.LU R15, [R1+0x3ec] ;  /* 0x0003ec00010f7983 */ /* 0x000ea20000300800 */
[----:B-1----:R-:W-:Y:S01]  /*5a0f0*/  F2FP.F16.E4M3.UNPACK_B R5, R3 ;  /* 0x00000003ff05723e */ /* 0x002fe200020006ff */
[----:B------:R-:W-:-:S02]  /*5a100*/  IMAD.MOV.U32 R4, RZ, RZ, R18 ;  /* 0x000000ffff047224 */ /* 0x000fc400078e0012 */
[----:B--2---:R-:W-:Y:S04]  /*5a110*/  STL.64 [R1+0x29e8], R14 ;  /* 0x0029e80e01007387 */ /* 0x004fe80000100a00 */
[----:B---3--:R0:W-:Y:S04]  /*5a120*/  STL.64 [R1+0x29e0], R12 ;  /* 0x0029e00c01007387 */ /* 0x0081e80000100a00 */
[----:B0-----:R-:W2:Y:S04]  /*5a130*/  LDL.LU R12, [R1+0x3f0] ;  /* 0x0003f000010c7983 */ /* 0x001ea80000300800 */
[----:B------:R-:W2:Y:S04]  /*5a140*/  LDL.LU R13, [R1+0x3f4] ;  /* 0x0003f400010d7983 */ /* 0x000ea80000300800 */
[----:B------:R-:W2:Y:S04]  /*5a150*/  LDL.LU R14, [R1+0x3f8] ;  /* 0x0003f800010e7983 */ /* 0x000ea80000300800 */
[----:B------:R-:W2:Y:S04]  /*5a160*/  LDL.LU R15, [R1+0x3fc] ;  /* 0x0003fc00010f7983 */ /* 0x000ea80000300800 */
[----:B------:R-:W3:Y:S04]  /*5a170*/  LDL.LU R28, [R1+0x30c] ;  /* 0x00030c00011c7983 */ /* 0x000ee80000300800 */
[----:B------:R0:W-:Y:S01]  /*5a180*/  STL [R1+0x400], R5 ;  /* 0x0004000501007387 */ /* 0x0001e20000100800 */
[----:B------:R-:W-:-:S02]  /*5a190*/  IMAD.MOV.U32 R6, RZ, RZ, R20 ;  /* 0x000000ffff067224 */ /* 0x000fc400078e0014 */
[----:B------:R-:W-:Y:S01]  /*5a1a0*/  IMAD.MOV.U32 R7, RZ, RZ, R10 ;  /* 0x000000ffff077224 */ /* 0x000fe200078e000a */
[----:B------:R-:W-:Y:S01]  /*5a1b0*/  F2FP.F16.E4M3.UNPACK_B R3, R3.H1 ;  /* 0x00000003ff03723e */ /* 0x000fe200030006ff */
[----:B0-----:R-:W-:-:S04]  /*5a1c0*/  IMAD.MOV.U32 R5, RZ, RZ, R8 ;  /* 0x000000ffff057224 */ /* 0x001fc800078e0008 */
        /* <DEDUP_REMOVED lines=10> */
[----:B------:R-:W-:Y:S01]  /*5a270*/  STL [R1+0x544], R19 ;  /* 0x0005441301007387 */ /* 0x000fe20000100800 */
[----:B0-----:R-:W-:Y:S01]  /*5a280*/  F2FP.F16.E4M3.UNPACK_B R3, R21.H1 ;  /* 0x00000015ff03723e */ /* 0x001fe200030006ff */
[----:B--2---:R-:W-:Y:S02]  /*5a290*/  HMMA.16816.F32 R4, R4, R24, R12 ;  /* 0x000000180404723c */ /* 0x004fe4000000180c */
[----:B------:R-:W2:Y:S04]  /*5a2a0*/  LDL.LU.64 R14, [R1+0x29e8] ;  /* 0x0029e800010e7983 */ /* 0x000ea80000300a00 */
[----:B------:R0:W-:Y:S04]  /*5a2b0*/  STL [R1+0x5ac], R3 ;  /* 0x0005ac0301007387 */ /* 0x0001e80000100800 */
[----:B------:R-:W2:Y:S04]  /*5a2c0*/  LDL.LU.64 R12, [R1+0x29e0] ;  /* 0x0029e000010c7983 */ /* 0x000ea80000300a00 */
[----:B------:R-:W2:Y:S09]  /*5a2d0*/  LDL R24, [R1+0x120] ;  /* 0x0001200001187983 */ /* 0x000eb20000100800 */
[----:B------:R1:W-:Y:S04]  /*5a2e0*/  STL.64 [R1+0x290], R4 ;  /* 0x0002900401007387 */ /* 0x0003e80000100a00 */
[----:B------:R4:W-:Y:S04]  /*5a2f0*/  STL.64 [R1+0x298], R6 ;  /* 0x0002980601007387 */ /* 0x0009e80000100a00 */
[----:B------:R-:W2:Y:S04]  /*5a300*/  LDL R25, [R1+0x124] ;  /* 0x0001240001197983 */ /* 0x000ea80000100800 */
[----:B0-----:R-:W2:Y:S04]  /*5a310*/  LDL.LU R3, [R1+0x320] ;  /* 0x0003200001037983 */ /* 0x001ea80000300800 */
[----:B------:R-:W2:Y:S04]  /*5a320*/  LDL.LU R29, [R1+0x324] ;  /* 0x00032400011d7983 */ /* 0x000ea80000300800 */
[----:B------:R-:W2:Y:S01]  /*5a330*/  LDL.LU R21, [R1+0x330] ;  /* 0x0003300001157983 */ /* 0x000ea20000300800 */
[----:B-1----:R-:W-:-:S02]  /*5a340*/  F2FP.F16.E4M3.UNPACK_B R5, R23 ;  /* 0x00000017ff05723e */ /* 0x002fc400020006ff */
[----:B----4-:R-:W-:Y:S02]  /*5a350*/  F2FP.F16.E4M3.UNPACK_B R6, R23.H1 ;  /* 0x00000017ff06723e */ /* 0x010fe400030006ff */
[-C--:B------:R-:W-:Y:S02]  /*5a360*/  F2FP.F16.E4M3.UNPACK_B R23, R22.reuse ;  /* 0x00000016ff17723e */ /* 0x080fe400020006ff */
[----:B------:R-:W-:Y:S01]  /*5a370*/  F2FP.F16.E4M3.UNPACK_B R22, R22.H1 ;  /* 0x00000016ff16723e */ /* 0x000fe200030006ff */
[----:B------:R-:W-:Y:S04]  /*5a380*/  STL [R1+0x3f0], R5 ;  /* 0x0003f00501007387 */ /* 0x000fe80000100800 */
[----:B------:R-:W-:Y:S04]  /*5a390*/  STL [R1+0x3f8], R6 ;  /* 0x0003f80601007387 */ /* 0x000fe80000100800 */
[----:B------:R-:W4:Y:S04]  /*5a3a0*/  LDL.LU R19, [R1+0x328] ;  /* 0x0003280001137983 */ /* 0x000f280000300800 */
[----:B------:R0:W-:Y:S04]  /*5a3b0*/  STL [R1+0x3f4], R23 ;  /* 0x0003f41701007387 */ /* 0x0001e80000100800 */
[----:B0-----:R-:W4:Y:S04]  /*5a3c0*/  LDL.LU R23, [R1+0x32c] ;  /* 0x00032c0001177983 */ /* 0x001f280000300800 */
[----:B------:R5:W-:Y:S02]  /*5a3d0*/  STL [R1+0x3fc], R22 ;  /* 0x0003fc1601007387 */ /* 0x000be40000100800 */
[----:B-----5:R-:W-:-:S02]  /*5a3e0*/  F2FP.F16.E4M3.UNPACK_B R22, R17 ;  /* 0x00000011ff16723e */ /* 0x020fc400020006ff */
[----:B------:R-:W-:-:S03]  /*5a3f0*/  F2FP.F16.E4M3.UNPACK_B R17, R17.H1 ;  /* 0x00000011ff11723e */ /* 0x000fc600030006ff */
[----:B------:R0:W-:Y:S04]  /*5a400*/  STL [R1+0x538], R22 ;  /* 0x0005381601007387 */ /* 0x0001e80000100800 */
[----:B0-----:R-:W5:Y:S04]  /*5a410*/  LDL.LU R22, [R1+0x29dc] ;  /* 0x0029dc0001167983 */ /* 0x001f680000300800 */
[----:B------:R3:W-:Y:S02]  /*5a420*/  STL [R1+0x5a0], R17 ;  /* 0x0005a01101007387 */ /* 0x0007e40000100800 */
[----:B---3--:R-:W-:-:S02]  /*5a430*/  F2FP.F16.E4M3.UNPACK_B R17, R28 ;  /* 0x0000001cff11723e */ /* 0x008fc400020006ff */
[----:B------:R-:W-:-:S03]  /*5a440*/  F2FP.F16.E4M3.UNPACK_B R28, R28.H1 ;  /* 0x0000001cff1c723e */ /* 0x000fc600030006ff */
[----:B------:R0:W-:Y:S04]  /*5a450*/  STL [R1+0x53c], R17 ;  /* 0x00053c1101007387 */ /* 0x0001e80000100800 */
[----:B0-----:R-:W3:Y:S04]  /*5a460*/  LDL.LU R17, [R1+0x334] ;  /* 0x0003340001117983 */ /* 0x001ee80000300800 */
[----:B------:R0:W-:Y:S04]  /*5a470*/  STL [R1+0x5a4], R28 ;  /* 0x0005a41c01007387 */ /* 0x0001e80000100800 */
[----:B0-----:R-:W4:Y:S01]  /*5a480*/  LDL.LU R28, [R1+0x29d8] ;  /* 0x0029d800011c7983 */ /* 0x001f220000300800 */
[----:B------:R-:W-:-:S02]  /*5a490*/  IMAD.MOV.U32 R4, RZ, RZ, R18 ;  /* 0x000000ffff047224 */ /* 0x000fc400078e0012 */
[----:B------:R-:W-:Y:S02]  /*5a4a0*/  IMAD.MOV.U32 R5, RZ, RZ, R8 ;  /* 0x000000ffff057224 */ /* 0x000fe400078e0008 */
[----:B------:R-:W-:Y:S02]  /*5a4b0*/  IMAD.MOV.U32 R6, RZ, RZ, R20 ;  /* 0x000000ffff067224 */ /* 0x000fe400078e0014 */
[----:B------:R-:W-:-:S07]  /*5a4c0*/  IMAD.MOV.U32 R7, RZ, RZ, R10 ;  /* 0x000000ffff077224 */ /* 0x000fce00078e000a */
[----:B--2---:R-:W-:-:S15]  /*5a4d0*/  HMMA.16816.F32 R4, R4, R26, R12 ;  /* 0x0000001a0404723c */ /* 0x004fde000000180c */
[----:B------:R-:W-:-:S08]  /*5a4e0*/  NOP ;  /* 0x0000000000007918 */ /* 0x000fd00000000000 */
[----:B------:R0:W-:Y:S04]  /*5a4f0*/  STL.64 [R1+0x2a0], R4 ;  /* 0x0002a00401007387 */ /* 0x0001e80000100a00 */
[----:B------:R-:W-:Y:S01]  /*5a500*/  STL.64 [R1+0x2a8], R6 ;  /* 0x0002a80601007387 */ /* 0x000fe20000100a00 */
[----:B-----5:R-:W-:Y:S02]  /*5a510*/  IMAD.MOV.U32 R27, RZ, RZ, R22 ;  /* 0x000000ffff1b7224 */ /* 0x020fe400078e0016 */
[----:B----4-:R-:W-:Y:S02]  /*5a520*/  IMAD.MOV.U32 R26, RZ, RZ, R28 ;  /* 0x000000ffff1a7224 */ /* 0x010fe400078e001c */
[----:B------:R-:W2:Y:S04]  /*5a530*/  LDL.LU R28, [R1+0x338] ;  /* 0x00033800011c7983 */ /* 0x000ea80000300800 */
[----:B------:R-:W4:Y:S04]  /*5a540*/  LDL.LU R22, [R1+0x33c] ;  /* 0x00033c0001167983 */ /* 0x000f280000300800 */
[----:B------:R-:W5:Y:S04]  /*5a550*/  LDL.LU R12, [R1+0x3c0] ;  /* 0x0003c000010c7983 */ /* 0x000f680000300800 */
[----:B------:R-:W5:Y:S04]  /*5a560*/  LDL.LU R13, [R1+0x3c4] ;  /* 0x0003c400010d7983 */ /* 0x000f680000300800 */
[----:B------:R-:W3:Y:S04]  /*5a570*/  LDL.LU R14, [R1+0x3c8] ;  /* 0x0003c800010e7983 */ /* 0x000ee80000300800 */
[----:B------:R-:W3:Y:S01]  /*5a580*/  LDL.LU R15, [R1+0x3cc] ;  /* 0x0003cc00010f7983 */ /* 0x000ee20000300800 */
[----:B0-----:R-:W-:-:S02]  /*5a590*/  F2FP.F16.E4M3.UNPACK_B R5, R3 ;  /* 0x00000003ff05723e */ /* 0x001fc400020006ff */
[----:B------:R-:W-:Y:S01]  /*5a5a0*/  F2FP.F16.E4M3.UNPACK_B R3, R3.H1 ;  /* 0x00000003ff03723e */ /* 0x000fe200030006ff */
[----:B---3--:R-:W-:Y:S04]  /*5a5b0*/  STL.64 [R1+0x29d0], R14 ;  /* 0x0029d00e01007387 */ /* 0x008fe80000100a00 */
[----:B-----5:R0:W-:Y:S04]  /*5a5c0*/  STL.64 [R1+0x29c8], R12 ;  /* 0x0029c80c01007387 */ /* 0x0201e80000100a00 */
[----:B0-----:R-:W3:Y:S04]  /*5a5d0*/  LDL.LU R12, [R1+0x3d0] ;  /* 0x0003d000010c7983 */ /* 0x001ee80000300800 */
[----:B------:R-:W3:Y:S04]  /*5a5e0*/  LDL.LU R13, [R1+0x3d4] ;  /* 0x0003d400010d7983 */ /* 0x000ee80000300800 */
[----:B------:R-:W3:Y:S04]  /*5a5f0*/  LDL.LU R14, [R1+0x3d8] ;  /* 0x0003d800010e7983 */ /* 0x000ee80000300800 */
[----:B------:R-:W3:Y:S04]  /*5a600*/  LDL.LU R15, [R1+0x3dc] ;  /* 0x0003dc00010f7983 */ /* 0x000ee80000300800 */
        /* <DEDUP_REMOVED lines=19> */
[----:B------:R-:W-:Y:S04]  /*5a740*/  STL [R1+0x59c], R3 ;  /* 0x00059c0301007387 */ /* 0x000fe80000100800 */
[----:B------:R-:W3:Y:S04]  /*5a750*/  LDL.LU.64 R12, [R1+0x29c8] ;  /* 0x0029c800010c7983 */ /* 0x000ee80000300a00 */
[----:B-1----:R-:W5:Y:S09]  /*5a760*/  LDL.LU R19, [R1+0x340] ;  /* 0x0003400001137983 */ /* 0x002f720000300800 */
[----:B------:R0:W-:Y:S04]  /*5a770*/  STL.64 [R1+0x2b0], R4 ;  /* 0x0002b00401007387 */ /* 0x0001e80000100a00 */
[----:B------:R1:W-:Y:S01]  /*5a780*/  STL.64 [R1+0x2b8], R6 ;  /* 0x0002b80601007387 */ /* 0x0003e20000100a00 */
[----:B0-----:R-:W-:Y:S01]  /*5a790*/  F2FP.F16.E4M3.UNPACK_B R5, R21 ;  /* 0x00000015ff05723e */ /* 0x001fe200020006ff */
[----:B------:R-:W-:-:S02]  /*5a7a0*/  IMAD.MOV.U32 R4, RZ, RZ, R18 ;  /* 0x000000ffff047224 */ /* 0x000fc400078e0012 */
[----:B-1----:R-:W-:Y:S02]  /*5a7b0*/  IMAD.MOV.U32 R6, RZ, RZ, R20 ;  /* 0x000000ffff067224 */ /* 0x002fe400078e0014 */
[----:B------:R-:W-:Y:S01]  /*5a7c0*/  IMAD.MOV.U32 R7, RZ, RZ, R10 ;  /* 0x000000ffff077224 */ /* 0x000fe200078e000a */
[----:B------:R0:W-:Y:S01]  /*5a7d0*/  STL [R1+0x3d0], R5 ;  /* 0x0003d00501007387 */ /* 0x0001e20000100800 */
[----:B------:R-:W-:Y:S01]  /*5a7e0*/  F2FP.F16.E4M3.UNPACK_B R3, R21.H1 ;  /* 0x00000015ff03723e */ /* 0x000fe200030006ff */
[----:B0-----:R-:W-:-:S04]  /*5a7f0*/  IMAD.MOV.U32 R5, RZ, RZ, R8 ;  /* 0x000000ffff057224 */ /* 0x001fc800078e0008 */
[----:B------:R0:W-:Y:S01]  /*5a800*/  STL [R1+0x3d8], R3 ;  /* 0x0003d80301007387 */ /* 0x0001e20000100800 */
[-C--:B------:R-:W-:Y:S01]  /*5a810*/  F2FP.F16.E4M3.UNPACK_B R21, R17.reuse ;  /* 0x00000011ff15723e */ /* 0x080fe200020006ff */
[----:B------:R-:W-:Y:S01]  /*5a820*/  IMAD.MOV.U32 R25, RZ, RZ, R0 ;  /* 0x000000ffff197224 */ /* 0x000fe200078e0000 */
[-C--:B--2---:R-:W-:Y:S01]  /*5a830*/  F2FP.F16.E4M3.UNPACK_B R0, R28.reuse ;  /* 0x0000001cff00723e */ /* 0x084fe200020006ff */
[----:B------:R-:W-:Y:S02]  /*5a840*/  IMAD.MOV.U32 R24, RZ, RZ, R16 ;  /* 0x000000ffff187224 */ /* 0x000fe400078e0010 */
[----:B------:R4:W-:Y:S01]  /*5a850*/  STL [R1+0x3d4], R21 ;  /* 0x0003d41501007387 */ /* 0x0009e20000100800 */
[----:B0-----:R-:W-:Y:S02]  /*5a860*/  F2FP.F16.E4M3.UNPACK_B R3, R17.H1 ;  /* 0x00000011ff03723e */ /* 0x001fe400030006ff */
[----:B------:R-:W-:-:S03]  /*5a870*/  F2FP.F16.E4M3.UNPACK_B R16, R28.H1 ;  /* 0x0000001cff10723e */ /* 0x000fc600030006ff */
[----:B------:R0:W-:Y:S04]  /*5a880*/  STL [R1+0x3dc], R3 ;  /* 0x0003dc0301007387 */ /* 0x0001e80000100800 */
[----:B------:R-:W2:Y:S04]  /*5a890*/  LDL.LU R17, [R1+0x344] ;  /* 0x0003440001117983 */ /* 0x000ea80000300800 */
[----:B------:R-:W2:Y:S01]  /*5a8a0*/  LDL.LU R23, [R1+0x348] ;  /* 0x0003480001177983 */ /* 0x000ea20000300800 */
[----:B----4-:R-:W-:-:S03]  /*5a8b0*/  F2FP.F16.E4M3.UNPACK_B R21, R22 ;  /* 0x00000016ff15723e */ /* 0x010fc600020006ff */
[----:B0-----:R-:W4:Y:S04]  /*5a8c0*/  LDL.LU R3, [R1+0x350] ;  /* 0x0003500001037983 */ /* 0x001f280000300800 */
[----:B------:R0:W-:Y:S04]  /*5a8d0*/  STL [R1+0x528], R0 ;  /* 0x0005280001007387 */ /* 0x0001e80000100800 */
[----:B0-----:R-:W4:Y:S04]  /*5a8e0*/  LDL.LU R0, [R1+0x34c] ;  /* 0x00034c0001007983 */ /* 0x001f280000300800 */
[----:B------:R0:W-:Y:S04]  /*5a8f0*/  STL [R1+0x590], R16 ;  /* 0x0005901001007387 */ /* 0x0001e80000100800 */
[----:B------:R1:W-:Y:S04]  /*5a900*/  STL [R1+0x52c], R21 ;  /* 0x00052c1501007387 */ /* 0x0003e80000100800 */
[----:B------:R-:W4:Y:S01]  /*5a910*/  LDL.LU R29, [R1+0x354] ;  /* 0x00035400011d7983 */ /* 0x000f220000300800 */
[----:B0-----:R-:W-:-:S05]  /*5a920*/  F2FP.F16.E4M3.UNPACK_B R16, R22.H1 ;  /* 0x00000016ff10723e */ /* 0x001fca00030006ff */
[----:B------:R-:W-:Y:S04]  /*5a930*/  STL [R1+0x594], R16 ;  /* 0x0005941001007387 */ /* 0x000fe80000100800 */
[----:B-1----:R-:W4:Y:S01]  /*5a940*/  LDL.LU R21, [R1+0x358] ;  /* 0x0003580001157983 */ /* 0x002f220000300800 */
[----:B---3--:R-:W-:-:S15]  /*5a950*/  HMMA.16816.F32 R4, R4, R26, R12 ;  /* 0x0000001a0404723c */ /* 0x008fde000000180c */
[----:B------:R-:W-:-:S08]  /*5a960*/  NOP ;  /* 0x0000000000007918 */ /* 0x000fd00000000000 */
[----:B------:R5:W-:Y:S04]  /*5a970*/  STL.64 [R1+0x2c0], R4 ;  /* 0x0002c00401007387 */ /* 0x000be80000100a00 */
[----:B------:R0:W-:Y:S04]  /*5a980*/  STL.64 [R1+0x2c8], R6 ;  /* 0x0002c80601007387 */ /* 0x0001e80000100a00 */
[----:B------:R-:W3:Y:S04]  /*5a990*/  LDL.LU R26, [R1+0x35c] ;  /* 0x00035c00011a7983 */ /* 0x000ee80000300800 */
[----:B------:R-:W2:Y:S04]  /*5a9a0*/  LDL.LU R12, [R1+0x3a0] ;  /* 0x0003a000010c7983 */ /* 0x000ea80000300800 */
[----:B------:R-:W2:Y:S04]  /*5a9b0*/  LDL.LU R13, [R1+0x3a4] ;  /* 0x0003a400010d7983 */ /* 0x000ea80000300800 */
[----:B------:R-:W4:Y:S04]  /*5a9c0*/  LDL.LU R14, [R1+0x3a8] ;  /* 0x0003a800010e7983 */ /* 0x000f280000300800 */
[----:B------:R-:W4:Y:S01]  /*5a9d0*/  LDL.LU R15, [R1+0x3ac] ;  /* 0x0003ac00010f7983 */ /* 0x000f220000300800 */
[----:B-----5:R-:W-:-:S02]  /*5a9e0*/  F2FP.F16.E4M3.UNPACK_B R5, R19 ;  /* 0x00000013ff05723e */ /* 0x020fc400020006ff */
[----:B0-----:R-:W-:Y:S01]  /*5a9f0*/  F2FP.F16.E4M3.UNPACK_B R6, R19.H1 ;  /* 0x00000013ff06723e */ /* 0x001fe200030006ff */
[----:B----4-:R-:W-:Y:S04]  /*5aa00*/  STL.64 [R1+0x29b0], R14 ;  /* 0x0029b00e01007387 */ /* 0x010fe80000100a00 */
[----:B--2---:R0:W-:Y:S04]  /*5aa10*/  STL.64 [R1+0x29a8], R12 ;  /* 0x0029a80c01007387 */ /* 0x0041e80000100a00 */
[----:B0-----:R-:W2:Y:S04]  /*5aa20*/  LDL.LU R12, [R1+0x3b0] ;  /* 0x0003b000010c7983 */ /* 0x001ea80000300800 */
[----:B------:R-:W2:Y:S04]  /*5aa30*/  LDL.LU R13, [R1+0x3b4] ;  /* 0x0003b400010d7983 */ /* 0x000ea80000300800 */
[----:B------:R-:W2:Y:S04]  /*5aa40*/  LDL.LU R14, [R1+0x3b8] ;  /* 0x0003b800010e7983 */ /* 0x000ea80000300800 */
[----:B------:R-:W2:Y:S04]  /*5aa50*/  LDL.LU R15, [R1+0x3bc] ;  /* 0x0003bc00010f7983 */ /* 0x000ea80000300800 */
[----:B------:R-:W4:Y:S04]  /*5aa60*/  LDL.LU R27, [R1+0x360] ;  /* 0x00036000011b7983 */ /* 0x000f280000300800 */
[----:B------:R-:W5:Y:S01]  /*5aa70*/  LDL.LU R16, [R1+0x364] ;  /* 0x0003640001107983 */ /* 0x000f620000300800 */
[----:B------:R-:W-:-:S03]  /*5aa80*/  F2FP.F16.E4M3.UNPACK_B R19, R17 ;  /* 0x00000011ff13723e */ /* 0x000fc600020006ff */
[----:B------:R-:W5:Y:S04]  /*5aa90*/  LDL.LU R28, [R1+0x368] ;  /* 0x00036800011c7983 */ /* 0x000f680000300800 */
[----:B------:R-:W5:Y:S04]  /*5aaa0*/  LDL R22, [R1+0x36c] ;  /* 0x00036c0001167983 */ /* 0x000f680000100800 */
[----:B------:R-:W-:Y:S04]  /*5aab0*/  STL [R1+0x330], R5 ;  /* 0x0003300501007387 */ /* 0x000fe80000100800 */
[----:B------:R-:W-:Y:S04]  /*5aac0*/  STL [R1+0x3c0], R6 ;  /* 0x0003c00601007387 */ /* 0x000fe80000100800 */
[----:B------:R0:W-:Y:S02]  /*5aad0*/  STL [R1+0x334], R19 ;  /* 0x0003341301007387 */ /* 0x0001e40000100800 */
[----:B0-----:R-:W-:-:S02]  /*5aae0*/  F2FP.F16.E4M3.UNPACK_B R19, R17.H1 ;  /* 0x00000011ff13723e */ /* 0x001fc400030006ff */
[----:B------:R-:W5:Y:S04]  /*5aaf0*/  LDL.LU R17, [R1+0x57c] ;  /* 0x00057c0001117983 */ /* 0x000f680000300800 */
[----:B------:R0:W-:Y:S01]  /*5ab00*/  STL [R1+0x3c4], R19 ;  /* 0x0003c41301007387 */ /* 0x0001e20000100800 */
[----:B------:R-:W-:Y:S01]  /*5ab10*/  IMAD.MOV.U32 R4, RZ, RZ, R18 ;  /* 0x000000ffff047224 */ /* 0x000fe200078e0012 */
[-C--:B0-----:R-:W-:Y:S02]  /*5ab20*/  F2FP.F16.E4M3.UNPACK_B R19, R23.reuse ;  /* 0x00000017ff13723e */ /* 0x081fe400020006ff */
[----:B------:R-:W-:-:S03]  /*5ab30*/  F2FP.F16.E4M3.UNPACK_B R23, R23.H1 ;  /* 0x00000017ff17723e */ /* 0x000fc600030006ff */
[----:B------:R0:W-:Y:S01]  /*5ab40*/  STL [R1+0x3c8], R19 ;  /* 0x0003c81301007387 */ /* 0x0001e20000100800 */
[----:B------:R-:W-:Y:S02]  /*5ab50*/  IMAD.MOV.U32 R5, RZ, RZ, R8 ;  /* 0x000000ffff057224 */ /* 0x000fe400078e0008 */
[----:B------:R-:W-:Y:S02]  /*5ab60*/  IMAD.MOV.U32 R6, RZ, RZ, R20 ;  /* 0x000000ffff067224 */ /* 0x000fe400078e0014 */
[----:B------:R-:W-:Y:S01]  /*5ab70*/  IMAD.MOV.U32 R7, RZ, RZ, R10 ;  /* 0x000000ffff077224 */ /* 0x000fe200078e000a */
[----:B0-----:R-:W5:Y:S04]  /*5ab80*/  LDL.LU R19, [R1+0x29c0] ;  /* 0x0029c00001137983 */ /* 0x001f680000300800 */
[----:B------:R0:W-:Y:S02]  /*5ab90*/  STL [R1+0x588], R23 ;  /* 0x0005881701007387 */ /* 0x0001e40000100800 */
[----:B0-----:R-:W-:-:S02]  /*5aba0*/  F2FP.F16.E4M3.UNPACK_B R23, R0 ;  /* 0x00000000ff17723e */ /* 0x001fc400020006ff */
[----:B------:R-:W-:-:S03]  /*5abb0*/  F2FP.F16.E4M3.UNPACK_B R0, R0.H1 ;  /* 0x00000000ff00723e */ /* 0x000fc600030006ff */
[----:B------:R0:W-:Y:S04]  /*5abc0*/  STL [R1+0x3cc], R23 ;  /* 0x0003cc1701007387 */ /* 0x0001e80000100800 */
[----:B0-----:R-:W5:Y:S04]  /*5abd0*/  LDL.LU R23, [R1+0x29bc] ;  /* 0x0029bc0001177983 */ /* 0x001f680000300800 */
[----:B------:R0:W-:Y:S04]  /*5abe0*/  STL [R1+0x58c], R0 ;  /* 0x00058c0001007387 */ /* 0x0001e80000100800 */
[----:B0-----:R-:W5:Y:S01]  /*5abf0*/  LDL.LU R0, [R1+0x29b8] ;  /* 0x0029b80001007983 */ /* 0x001f620000300800 */
[----:B--2---:R-:W-:Y:S03]  /*5ac00*/  HMMA.16816.F32 R4, R4, R24, R12 ;  /* 0x000000180404723c */ /* 0x004fe6000000180c */
[----:B------:R-:W2:Y:S04]  /*5ac10*/  LDL.LU.64 R14, [R1+0x29b0] ;  /* 0x0029b000010e7983 */ /* 0x000ea80000300a00 */
[----:B------:R-:W2:Y:S04]  /*5ac20*/  LDL.LU.64 R12, [R1+0x29a8] ;  /* 0x0029a800010c7983 */ /* 0x000ea80000300a00 */
[----:B------:R-:W2:-:S12]  /*5ac30*/  LDL.LU.64 R24, [R1+0x29a0] ;  /* 0x0029a00001187983 */ /* 0x000e980000300a00 */
[----:B------:R0:W-:Y:S04]  /*5ac40*/  STL.64 [R1+0x2d0], R4 ;  /* 0x0002d00401007387 */ /* 0x0001e80000100a00 */
[----:B------:R1:W-:Y:S01]  /*5ac50*/  STL.64 [R1+0x2d8], R6 ;  /* 0x0002d80601007387 */ /* 0x0003e20000100a00 */
[-C--:B0-----:R-:W-:Y:S01]  /*5ac60*/  F2FP.F16.E4M3.UNPACK_B R5, R3.reuse ;  /* 0x00000003ff05723e */ /* 0x081fe200020006ff */
[----:B------:R-:W-:Y:S02]  /*5ac70*/  IMAD.MOV.U32 R4, RZ, RZ, R18 ;  /* 0x000000ffff047224 */ /* 0x000fe400078e0012 */
[----:B-1----:R-:W-:Y:S02]  /*5ac80*/  IMAD.MOV.U32 R6, RZ, RZ, R20 ;  /* 0x000000ffff067224 */ /* 0x002fe400078e0014 */
[----:B------:R-:W-:Y:S01]  /*5ac90*/  IMAD.MOV.U32 R7, RZ, RZ, R10 ;  /* 0x000000ffff077224 */ /* 0x000fe200078e000a */
[----:B------:R0:W-:Y:S01]  /*5aca0*/  STL [R1+0x338], R5 ;  /* 0x0003380501007387 */ /* 0x0001e20000100800 */
        /* <DEDUP_REMOVED lines=8> */
[----:B-1----:R-:W-:-:S03]  /*5ad30*/  F2FP.F16.E4M3.UNPACK_B R29, R21.H1 ;  /* 0x00000015ff1d723e */ /* 0x002fc600030006ff */
[----:B------:R0:W-:Y:S01]  /*5ad40*/  STL [R1+0x3b8], R3 ;  /* 0x0003b80301007387 */ /* 0x0001e20000100800 */
[----:B---3--:R-:W-:-:S03]  /*5ad50*/  F2FP.F16.E4M3.UNPACK_B R21, R26.H1 ;  /* 0x0000001aff15723e */ /* 0x008fc600030006ff */
[----:B------:R-:W-:Y:S01]  /*5ad60*/  STL [R1+0x580], R29 ;  /* 0x0005801d01007387 */ /* 0x000fe20000100800 */
[----:B0-----:R-:W-:-:S05]  /*5ad70*/  F2FP.F16.E4M3.UNPACK_B R3, R26 ;  /* 0x0000001aff03723e */ /* 0x001fca00020006ff */
[----:B------:R4:W-:Y:S04]  /*5ad80*/  STL [R1+0x3bc], R3 ;  /* 0x0003bc0301007387 */ /* 0x0009e80000100800 */
[----:B------:R-:W-:Y:S01]  /*5ad90*/  STL [R1+0x584], R21 ;  /* 0x0005841501007387 */ /* 0x000fe20000100800 */
[-C--:B----4-:R-:W-:Y:S01]  /*5ada0*/  F2FP.F16.E4M3.UNPACK_B R3, R27.reuse ;  /* 0x0000001bff03723e */ /* 0x090fe200020006ff */
[----:B--2---:R-:W-:Y:S02]  /*5adb0*/  HMMA.16816.F32 R12, R4, R24, R12 ;  /* 0x00000018040c723c */ /* 0x004fe4000000180c */
[----:B-----5:R-:W-:Y:S05]  /*5adc0*/  LDS.64 R24, [R23+UR7+0x1880] ;  /* 0x0018800717187984 */ /* 0x020fea0008000a00 */
[----:B------:R-:W-:-:S02]  /*5add0*/  F2FP.F16.E4M3.UNPACK_B R4, R27.H1 ;  /* 0x0000001bff04723e */ /* 0x000fc400030006ff */
[----:B------:R-:W-:Y:S02]  /*5ade0*/  F2FP.F16.E4M3.UNPACK_B R5, R16 ;  /* 0x00000010ff05723e */ /* 0x000fe400020006ff */
[----:B------:R-:W-:Y:S01]  /*5adf0*/  F2FP.F16.E4M3.UNPACK_B R6, R28.H1 ;  /* 0x0000001cff06723e */ /* 0x000fe200030006ff */
[----:B------:R-:W-:Y:S11]  /*5ae00*/  LDS.64 R26, [R17+UR7+0x1880] ;  /* 0x00188007111a7984 */ /* 0x000ff60008000a00 */
[----:B------:R-:W-:Y:S04]  /*5ae10*/  STL.64 [R1+0x2e0], R12 ;  /* 0x0002e00c01007387 */ /* 0x000fe80000100a00 */
[----:B------:R-:W-:Y:S04]  /*5ae20*/  STL.64 [R1+0x2e8], R14 ;  /* 0x0002e80e01007387 */ /* 0x000fe80000100a00 */
[----:B------:R0:W-:Y:S04]  /*5ae30*/  STL [R1+0x348], R3 ;  /* 0x0003480301007387 */ /* 0x0001e80000100800 */
[----:B------:R1:W-:Y:S04]  /*5ae40*/  STL [R1+0x3a0], R4 ;  /* 0x0003a00401007387 */ /* 0x0003e80000100800 */
[----:B------:R-:W-:Y:S01]  /*5ae50*/  STL [R1+0x34c], R5 ;  /* 0x00034c0501007387 */ /* 0x000fe20000100800 */
[----:B0-----:R-:W-:-:S02]  /*5ae60*/  F2FP.F16.E4M3.UNPACK_B R3, R16.H1 ;  /* 0x00000010ff03723e */ /* 0x001fc400030006ff */
[----:B-1----:R-:W-:Y:S02]  /*5ae70*/  F2FP.F16.E4M3.UNPACK_B R4, R28 ;  /* 0x0000001cff04723e */ /* 0x002fe400020006ff */
[----:B------:R-:W0:Y:S04]  /*5ae80*/  LDS.64 R28, [R23+UR7+0x880] ;  /* 0x00088007171c7984 */ /* 0x000e280008000a00 */
[----:B------:R1:W-:Y:S04]  /*5ae90*/  STL [R1+0x3a4], R3 ;  /* 0x0003a40301007387 */ /* 0x0003e80000100800 */
[----:B------:R-:W-:Y:S04]  /*5aea0*/  STL [R1+0x3a8], R4 ;  /* 0x0003a80401007387 */ /* 0x000fe80000100800 */
[----:B------:R-:W2:Y:S04]  /*5aeb0*/  LDS.64 R4, [R23+UR7+0x80] ;  /* 0x0000800717047984 */ /* 0x000ea80008000a00 */
[----:B------:R-:W-:Y:S04]  /*5aec0*/  STL [R1+0x578], R6 ;  /* 0x0005780601007387 */ /* 0x000fe80000100800 */
[----:B------:R-:W3:Y:S01]  /*5aed0*/  LDS.64 R6, [R23+UR7+0x1080] ;  /* 0x0010800717067984 */ /* 0x000ee20008000a00 */
[----:B-1----:R-:W-:-:S03]  /*5aee0*/  F2FP.F16.E4M3.UNPACK_B R3, R22 ;  /* 0x00000016ff03723e */ /* 0x002fc600020006ff */
[----:B------:R-:W1:Y:S04]  /*5aef0*/  LDS.64 R22, [R17+UR7+0x880] ;  /* 0x0008800711167984 */ /* 0x000e680008000a00 */
[----:B------:R-:W-:Y:S04]  /*5af00*/  STL [R1+0x3ac], R3 ;  /* 0x0003ac0301007387 */ /* 0x000fe80000100800 */
[----:B0-----:R-:W-:Y:S04]  /*5af10*/  STL [R1+0x2948], R29 ;  /* 0x0029481d01007387 */ /* 0x001fe80000100800 */
[----:B--2---:R-:W-:Y:S04]  /*5af20*/  STL.64 [R1], R4 ;  /* 0x0000000401007387 */ /* 0x004fe80000100a00 */
[----:B------:R-:W0:Y:S04]  /*5af30*/  LDS.64 R4, [R17+UR7+0x80] ;  /* 0x0000800711047984 */ /* 0x000e280008000a00 */
[----:B------:R-:W-:Y:S04]  /*5af40*/  STL [R1+0x294c], R28 ;  /* 0x00294c1c01007387 */ /* 0x000fe80000100800 */
[----:B---3--:R-:W-:Y:S04]  /*5af50*/  STL.64 [R1+0x40], R6 ;  /* 0x0000400601007387 */ /* 0x008fe80000100a00 */
[----:B------:R-:W-:Y:S04]  /*5af60*/  LDS.64 R6, [R0+UR7+0x80] ;  /* 0x0000800700067984 */ /* 0x000fe80008000a00 */
[----:B-1----:R-:W-:Y:S04]  /*5af70*/  STL [R1+0x2964], R22 ;  /* 0x0029641601007387 */ /* 0x002fe80000100800 */
[----:B0-----:R-:W-:Y:S04]  /*5af80*/  STL.64 [R1+0x8], R4 ;  /* 0x0000080401007387 */ /* 0x001fe80000100a00 */
[----:B------:R-:W0:Y:S04]  /*5af90*/  LDS.64 R4, [R17+UR7+0x1080] ;  /* 0x0010800711047984 */ /* 0x000e280008000a00 */
[----:B------:R-:W-:Y:S04]  /*5afa0*/  STL [R1+0x2960], R23 ;  /* 0x0029601701007387 */ /* 0x000fe80000100800 */
[----:B------:R-:W-:Y:S04]  /*5afb0*/  STL.64 [R1+0x2958], R26 ;  /* 0x0029581a01007387 */ /* 0x000fe80000100a00 */
[----:B------:R-:W1:Y:S04]  /*5afc0*/  LDS.64 R16, [R0+UR7+0x1000] ;  /* 0x0010000700107984 */ /* 0x000e680008000a00 */
[----:B0-----:R-:W-:Y:S04]  /*5afd0*/  STL.64 [R1+0x48], R4 ;  /* 0x0000480401007387 */ /* 0x001fe80000100a00 */
[----:B------:R-:W0:Y:S04]  /*5afe0*/  LDS.64 R4, [R0+UR7+0x880] ;  /* 0x0008800700047984 */ /* 0x000e280008000a00 */
[----:B------:R-:W-:Y:S04]  /*5aff0*/  STL.64 [R1+0x2950], R24 ;  /* 0x0029501801007387 */ /* 0x000fe80000100a00 */
[----:B------:R-:W-:Y:S04]  /*5b000*/  STL.64 [R1+0x230], R6 ;  /* 0x0002300601007387 */ /* 0x000fe80000100a00 */
[----:B-1----:R1:W-:Y:S04]  /*5b010*/  STL [R1+0x296c], R16 ;  /* 0x00296c1001007387 */ /* 0x0023e80000100800 */
[----:B------:R-:W-:Y:S04]  /*5b020*/  LDS.64 R6, [R0+UR7+0x1080] ;  /* 0x0010800700067984 */ /* 0x000fe80008000a00 */
[----:B0-----:R-:W-:Y:S04]  /*5b030*/  STL.64 [R1+0x228], R4 ;  /* 0x0002280401007387 */ /* 0x001fe80000100a00 */
[----:B-1----:R-:W2:Y:S04]  /*5b040*/  LDL.LU R16, [R1+0x380] ;  /* 0x0003800001107983 */ /* 0x002ea80000300800 */
[----:B------:R-:W0:Y:S01]  /*5b050*/  LDS.64 R4, [R0+UR7+0x1800] ;  /* 0x0018000700047984 */ /* 0x000e220008000a00 */
[----:B------:R-:W-:-:S02]  /*5b060*/  IMAD.MOV.U32 R28, RZ, RZ, R9 ;  /* 0x000000ffff1c7224 */ /* 0x000fc400078e0009 */
[----:B------:R-:W-:Y:S02]  /*5b070*/  IMAD.MOV.U32 R29, RZ, RZ, R2 ;  /* 0x000000ffff1d7224 */ /* 0x000fe400078e0002 */
[----:B------:R-:W1:Y:S04]  /*5b080*/  LDS.64 R2, [R0+UR7+0x1880] ;  /* 0x0018800700027984 */ /* 0x000e680008000a00 */
[----:B--2---:R-:W-:Y:S04]  /*5b090*/  STL [R1+0x2988], R16 ;  /* 0x0029881001007387 */ /* 0x004fe80000100800 */
[----:B------:R-:W-:Y:S04]  /*5b0a0*/  STL [R1+0x2968], R17 ;  /* 0x0029681101007387 */ /* 0x000fe80000100800 */
[----:B0-----:R0:W-:Y:S02]  /*5b0b0*/  STL.64 [R1+0x2970], R4 ;  /* 0x0029700401007387 */ /* 0x0011e40000100a00 */
[----:B0-----:R-:W-:-:S02]  /*5b0c0*/  IMAD.MOV.U32 R4, RZ, RZ, R19 ;  /* 0x000000ffff047224 */ /* 0x001fc400078e0013 */
[----:B------:R-:W-:-:S05]  /*5b0d0*/  IMAD.MOV.U32 R5, RZ, RZ, R11 ;  /* 0x000000ffff057224 */ /* 0x000fca00078e000b */
[----:B------:R0:W-:Y:S04]  /*5b0e0*/  STL.64 [R1+0x2990], R4 ;  /* 0x0029900401007387 */ /* 0x0001e80000100a00 */
[----:B0-----:R-:W2:Y:S04]  /*5b0f0*/  LDL.LU R5, [R1+0x20] ;  /* 0x0000200001057983 */ /* 0x001ea80000300800 */
[----:B------:R-:W3:Y:S04]  /*5b100*/  LDL.LU R16, [R1+0x36c] ;  /* 0x00036c0001107983 */ /* 0x000ee80000300800 */
[----:B------:R-:W-:Y:S04]  /*5b110*/  STL.64 [R1+0x248], R6 ;  /* 0x0002480601007387 */ /* 0x000fe80000100a00 */
[----:B------:R-:W-:Y:S04]  /*5b120*/  STL.64 [R1+0x2998], R28 ;  /* 0x0029981c01007387 */ /* 0x000fe80000100a00 */
[----:B------:R-:W4:Y:S04]  /*5b130*/  LDL.LU R17, [R1+0x384] ;  /* 0x0003840001117983 */ /* 0x000f280000300800 */
[----:B------:R-:W5:Y:S04]  /*5b140*/  LDL.LU R22, [R1+0x388] ;  /* 0x0003880001167983 */ /* 0x000f680000300800 */
[----:B------:R-:W5:Y:S04]  /*5b150*/  LDL.LU R23, [R1+0x38c] ;  /* 0x00038c0001177983 */ /* 0x000f680000300800 */
[----:B------:R-:W3:Y:S04]  /*5b160*/  LDL.LU R24, [R1+0x490] ;  /* 0x0004900001187983 */ /* 0x000ee80000300800 */
[----:B------:R-:W3:Y:S04]  /*5b170*/  LDL.LU R25, [R1+0x494] ;  /* 0x0004940001197983 */ /* 0x000ee80000300800 */
[----:B------:R-:W4:Y:S04]  /*5b180*/  LDL.LU R26, [R1+0x498] ;  /* 0x00049800011a7983 */ /* 0x000f280000300800 */
[----:B------:R-:W4:Y:S01]  /*5b190*/  LDL.LU R27, [R1+0x49c] ;  /* 0x00049c00011b7983 */ /* 0x000f220000300800 */
[----:B-1----:R-:W-:-:S03]  /*5b1a0*/  IMAD.MOV.U32 R0, RZ, RZ, R3 ;  /* 0x000000ffff007224 */ /* 0x002fc600078e0003 */
[----:B--2---:R-:W-:Y:S04]  /*5b1b0*/  LDS.64 R28, [R5+UR7+0x880] ;  /* 0x00088007051c7984 */ /* 0x004fe80008000a00 */
[----:B------:R-:W-:Y:S04]  /*5b1c0*/  LDS.64 R6, [R5+UR7+0x1800] ;  /* 0x0018000705067984 */ /* 0x000fe80008000a00 */
[----:B----4-:R-:W-:Y:S04]  /*5b1d0*/  STL.64 [R1+0x2980], R26 ;  /* 0x0029801a01007387 */ /* 0x010fe80000100a00 */
[----:B---3--:R0:W-:Y:S04]  /*5b1e0*/  STL.64 [R1+0x2978], R24 ;  /* 0x0029781801007387 */ /* 0x0081e80000100a00 */
[----:B0-----:R-:W2:Y:S04]  /*5b1f0*/  LDL.LU R24, [R1+0x4a0] ;  /* 0x0004a00001187983 */ /* 0x001ea80000300800 */
[----:B------:R-:W2:Y:S04]  /*5b200*/  LDL.LU R25, [R1+0x4a4] ;  /* 0x0004a40001197983 */ /* 0x000ea80000300800 */
[----:B------:R-:W2:Y:S04]  /*5b210*/  LDL.LU R26, [R1+0x4a8] ;  /* 0x0004a800011a7983 */ /* 0x000ea80000300800 */
[----:B------:R-:W2:Y:S04]  /*5b220*/  LDL.LU R27, [R1+0x4ac] ;  /* 0x0004ac00011b7983 */ /* 0x000ea80000300800 */
[----:B------:R-:W-:Y:S04]  /*5b230*/  STL.64 [R1+0x220], R2 ;  /* 0x0002200201007387 */ /* 0x000fe80000100a00 */
[----:B------:R-:W0:Y:S04]  /*5b240*/  LDS.64 R2, [R5+UR7+0x80] ;  /* 0x0000800705027984 */ /* 0x000e280008000a00 */
[----:B------:R-:W3:Y:S04]  /*5b250*/  LDL.LU R11, [R1+0x390] ;  /* 0x00039000010b7983 */ /* 0x000ee80000300800 */
[----:B------:R-:W4:Y:S04]  /*5b260*/  LDL.LU R21, [R1+0x394] ;  /* 0x0003940001157983 */ /* 0x000f280000300800 */
[----:B0-----:R-:W-:Y:S04]  /*5b270*/  STL.64 [R1+0x238], R2 ;  /* 0x0002380201007387 */ /* 0x001fe80000100a00 */
[----:B------:R-:W4:Y:S04]  /*5b280*/  LDL.LU R9, [R1+0x398] ;  /* 0x0003980001097983 */ /* 0x000f280000300800 */
[----:B------:R-:W4:Y:S04]  /*5b290*/  LDL.LU R19, [R1+0x39c] ;  /* 0x00039c0001137983 */ /* 0x000f280000300800 */
[----:B------:R-:W-:Y:S04]  /*5b2a0*/  STL.64 [R1+0x218], R28 ;  /* 0x0002181c01007387 */ /* 0x000fe80000100a00 */
[----:B------:R-:W0:Y:S04]  /*5b2b0*/  LDS.64 R28, [R5+UR7+0x1080] ;  /* 0x00108007051c7984 */ /* 0x000e280008000a00 */
[----:B------:R-:W-:Y:S04]  /*5b2c0*/  LDS.64 R2, [R5+UR7+0x1000] ;  /* 0x0010000705027984 */ /* 0x000fe80008000a00 */
[----:B------:R-:W1:Y:S04]  /*5b2d0*/  LDS.64 R4, [R5+UR7+0x1880] ;  /* 0x0018800705047984 */ /* 0x000e680008000a00 */
[----:B0-----:R0:W-:Y:S04]  /*5b2e0*/  STL.64 [R1+0x240], R28 ;  /* 0x0002401c01007387 */ /* 0x0011e80000100a00 */
[----:B0-----:R-:W3:Y:S04]  /*5b2f0*/  LDL.LU.64 R28, [R1+0x2998] ;  /* 0x00299800011c7983 */ /* 0x001ee80000300a00 */
[----:B-1----:R0:W-:Y:S04]  /*5b300*/  STL.64 [R1+0x210], R4 ;  /* 0x0002100401007387 */ /* 0x0021e80000100a00 */
[----:B0-----:R-:W2:Y:S01]  /*5b310*/  LDL.LU.64 R4, [R1+0x2990] ;  /* 0x0029900001047983 */ /* 0x001ea20000300a00 */
[----:B------:R-:W-:-:S05]  /*5b320*/  F2FP.F16.E4M3.UNPACK_B R16, R16.H1 ;  /* 0x00000010ff10723e */ /* 0x000fca00030006ff */
[----:B------:R0:W-:Y:S01]  /*5b330*/  STL [R1+0x57c], R16 ;  /* 0x00057c1001007387 */ /* 0x0001e20000100800 */
[----:B------:R-:W-:Y:S02]  /*5b340*/  IMAD.MOV.U32 R12, RZ, RZ, R18 ;  /* 0x000000ffff0c7224 */ /* 0x000fe400078e0012 */
[----:B------:R-:W-:Y:S02]  /*5b350*/  IMAD.MOV.U32 R13, RZ, RZ, R8 ;  /* 0x000000ffff0d7224 */ /* 0x000fe400078e0008 */
[----:B------:R-:W-:Y:S02]  /*5b360*/  IMAD.MOV.U32 R14, RZ, RZ, R20 ;  /* 0x000000ffff0e7224 */ /* 0x000fe400078e0014 */
[----:B------:R-:W-:Y:S01]  /*5b370*/  IMAD.MOV.U32 R15, RZ, RZ, R10 ;  /* 0x000000ffff0f7224 */ /* 0x000fe200078e000a */
[----:B0-----:R-:W5:Y:S06]  /*5b380*/  LDL.LU R16, [R1+0x2988] ;  /* 0x0029880001107983 */ /* 0x001f6c0000300800 */
[----:B--2---:R-:W-:Y:S01]  /*5b390*/  HMMA.16816.F32 R12, R12, R4, R24 ;  /* 0x000000040c0c723c */ /* 0x004fe20000001818 */
[----:B------:R-:W3:Y:S04]  /*5b3a0*/  LDL.LU.64 R26, [R1+0x2980] ;  /* 0x00298000011a7983 */ /* 0x000ee80000300a00 */
[----:B------:R-:W3:Y:S04]  /*5b3b0*/  LDL.LU.64 R24, [R1+0x2978] ;  /* 0x0029780001187983 */ /* 0x000ee80000300a00 */
[----:B------:R-:W2:-:S14]  /*5b3c0*/  LDL.LU.64 R4, [R1+0x2970] ;  /* 0x0029700001047983 */ /* 0x000e9c0000300a00 */
[----:B------:R5:W-:Y:S04]  /*5b3d0*/  STL.64 [R1+0x2f0], R12 ;  /* 0x0002f00c01007387 */ /* 0x000be80000100a00 */
[----:B------:R0:W-:Y:S01]  /*5b3e0*/  STL.64 [R1+0x2f8], R14 ;  /* 0x0002f80e01007387 */ /* 0x0001e20000100a00 */
[-C--:B-----5:R-:W-:Y:S02]  /*5b3f0*/  F2FP.F16.E4M3.UNPACK_B R13, R16.reuse ;  /* 0x00000010ff0d723e */ /* 0x0a0fe400020006ff */
[----:B0-----:R-:W-:Y:S01]  /*5b400*/  F2FP.F16.E4M3.UNPACK_B R14, R16.H1 ;  /* 0x00000010ff0e723e */ /* 0x001fe200030006ff */
[----:B------:R-:W-:Y:S02]  /*5b410*/  IMAD.MOV.U32 R12, RZ, RZ, R18 ;  /* 0x000000ffff0c7224 */ /* 0x000fe400078e0012 */
[----:B------:R-:W-:Y:S01]  /*5b420*/  IMAD.MOV.U32 R15, RZ, RZ, R10 ;  /* 0x000000ffff0f7224 */ /* 0x000fe200078e000a */
[----:B------:R0:W-:Y:S04]  /*5b430*/  STL [R1+0x340], R13 ;  /* 0x0003400d01007387 */ /* 0x0001e80000100800 */
[----:B------:R1:W-:Y:S01]  /*5b440*/  STL [R1+0x360], R14 ;  /* 0x0003600e01007387 */ /* 0x0003e20000100800 */
[----:B------:R-:W-:-:S02]  /*5b450*/  F2FP.F16.E4M3.UNPACK_B R16, R17 ;  /* 0x00000011ff10723e */ /* 0x000fc400020006ff */
[----:B------:R-:W-:Y:S01]  /*5b460*/  F2FP.F16.E4M3.UNPACK_B R17, R17.H1 ;  /* 0x00000011ff11723e */ /* 0x000fe200030006ff */
[----:B0-----:R-:W-:Y:S02]  /*5b470*/  IMAD.MOV.U32 R13, RZ, RZ, R8 ;  /* 0x000000ffff0d7224 */ /* 0x001fe400078e0008 */
[----:B-1----:R-:W-:Y:S01]  /*5b480*/  IMAD.MOV.U32 R14, RZ, RZ, R20 ;  /* 0x000000ffff0e7224 */ /* 0x002fe200078e0014 */
[----:B------:R0:W-:Y:S04]  /*5b490*/  STL [R1+0x344], R16 ;  /* 0x0003441001007387 */ /* 0x0001e80000100800 */
[----:B0-----:R-:W5:Y:S04]  /*5b4a0*/  LDL.LU R16, [R1+0x296c] ;  /* 0x00296c0001107983 */ /* 0x001f680000300800 */
[----:B------:R0:W-:Y:S02]  /*5b4b0*/  STL [R1+0x364], R17 ;  /* 0x0003641101007387 */ /* 0x0001e40000100800 */
[----:B0-----:R-:W-:-:S02]  /*5b4c0*/  F2FP.F16.E4M3.UNPACK_B R17, R22 ;  /* 0x00000016ff11723e */ /* 0x001fc400020006ff */
[----:B------:R-:W-:-:S03]  /*5b4d0*/  F2FP.F16.E4M3.UNPACK_B R22, R22.H1 ;  /* 0x00000016ff16723e */ /* 0x000fc600030006ff */
[----:B------:R0:W-:Y:S04]  /*5b4e0*/  STL [R1+0x380], R17 ;  /* 0x0003801101007387 */ /* 0x0001e80000100800 */
[----:B0-----:R-:W2:Y:S04]  /*5b4f0*/  LDL.LU R17, [R1+0x2968] ;  /* 0x0029680001117983 */ /* 0x001ea80000300800 */
[----:B------:R0:W-:Y:S02]  /*5b500*/  STL [R1+0x4a0], R22 ;  /* 0x0004a01601007387 */ /* 0x0001e40000100800 */
[----:B0-----:R-:W-:-:S02]  /*5b510*/  F2FP.F16.E4M3.UNPACK_B R22, R23 ;  /* 0x00000017ff16723e */ /* 0x001fc400020006ff */
[----:B------:R-:W-:-:S03]  /*5b520*/  F2FP.F16.E4M3.UNPACK_B R23, R23.H1 ;  /* 0x00000017ff17723e */ /* 0x000fc600030006ff */
[----:B------:R0:W-:Y:S04]  /*5b530*/  STL [R1+0x384], R22 ;  /* 0x0003841601007387 */ /* 0x0001e80000100800 */
[----:B0-----:R-:W5:Y:S04]  /*5b540*/  LDL.LU R22, [R1+0x2964] ;  /* 0x0029640001167983 */ /* 0x001f680000300800 */
[----:B------:R0:W-:Y:S04]  /*5b550*/  STL [R1+0x4a4], R23 ;  /* 0x0004a41701007387 */ /* 0x0001e80000100800 */
[----:B0-----:R-:W5:Y:S01]  /*5b560*/  LDL.LU R23, [R1+0x2960] ;  /* 0x0029600001177983 */ /* 0x001f620000300800 */
[----:B---3--:R-:W-:Y:S03]  /*5b570*/  HMMA.16816.F32 R12, R12, R28, R24 ;  /* 0x0000001c0c0c723c */ /* 0x008fe60000001818 */
[----:B------:R-:W3:Y:S04]  /*5b580*/  LDL.LU.64 R26, [R1+0x2958] ;  /* 0x00295800011a7983 */ /* 0x000ee80000300a00 */
[----:B------:R-:W3:Y:S04]  /*5b590*/  LDL.LU.64 R24, [R1+0x2950] ;  /* 0x0029500001187983 */ /* 0x000ee80000300a00 */
[----:B------:R-:W5:-:S12]  /*5b5a0*/  LDL.LU R28, [R1+0x294c] ;  /* 0x00294c00011c7983 */ /* 0x000f580000300800 */
[----:B------:R0:W-:Y:S04]  /*5b5b0*/  STL.64 [R1+0x300], R12 ;  /* 0x0003000c01007387 */ /* 0x0001e80000100a00 */
[----:B------:R1:W-:Y:S04]  /*5b5c0*/  STL.64 [R1+0x308], R14 ;  /* 0x0003080e01007387 */ /* 0x0003e80000100a00 */
[----:B0-----:R-:W2:Y:S04]  /*5b5d0*/  LDL.LU R12, [R1+0x370] ;  /* 0x00037000010c7983 */ /* 0x001ea80000300800 */
[----:B------:R-:W3:Y:S04]  /*5b5e0*/  LDL.LU R13, [R1+0x374] ;  /* 0x00037400010d7983 */ /* 0x000ee80000300800 */
[----:B-1----:R-:W5:Y:S04]  /*5b5f0*/  LDL.LU R14, [R1+0x378] ;  /* 0x00037800010e7983 */ /* 0x002f680000300800 */
[----:B------:R-:W5:Y:S01]  /*5b600*/  LDL.LU R15, [R1+0x37c] ;  /* 0x00037c00010f7983 */ /* 0x000f620000300800 */
[----:B------:R-:W-:-:S02]  /*5b610*/  F2FP.F16.E4M3.UNPACK_B R29, R11 ;  /* 0x0000000bff1d723e */ /* 0x000fc400020006ff */
[----:B------:R-:W-:-:S03]  /*5b620*/  F2FP.F16.E4M3.UNPACK_B R11, R11.H1 ;  /* 0x0000000bff0b723e */ /* 0x000fc600030006ff */
[----:B------:R0:W-:Y:S04]  /*5b630*/  STL [R1+0x350], R29 ;  /* 0x0003501d01007387 */ /* 0x0001e80000100800 */
[----:B0-----:R-:W5:Y:S04]  /*5b640*/  LDL.LU R29, [R1+0x2948] ;  /* 0x00294800011d7983 */ /* 0x001f680000300800 */
[----:B------:R4:W-:Y:S02]  /*5b650*/  STL [R1+0x368], R11 ;  /* 0x0003680b01007387 */ /* 0x0009e40000100800 */
[----:B----4-:R-:W-:-:S02]  /*5b660*/  F2FP.F16.E4M3.UNPACK_B R11, R21 ;  /* 0x00000015ff0b723e */ /* 0x010fc400020006ff */
[----:B------:R-:W-:-:S03]  /*5b670*/  F2FP.F16.E4M3.UNPACK_B R21, R21.H1 ;  /* 0x00000015ff15723e */ /* 0x000fc600030006ff */
[----:B------:R0:W-:Y:S04]  /*5b680*/  STL [R1+0x354], R11 ;  /* 0x0003540b01007387 */ /* 0x0001e80000100800 */
[----:B0-----:R-:W4:Y:S04]  /*5b690*/  LDL.LU R11, [R1+0x2944] ;  /* 0x00294400010b7983 */ /* 0x001f280000300800 */
[----:B------:R0:W-:Y:S02]  /*5b6a0*/  STL [R1+0x36c], R21 ;  /* 0x00036c1501007387 */ /* 0x0001e40000100800 */
[----:B0-----:R-:W-:-:S02]  /*5b6b0*/  F2FP.F16.E4M3.UNPACK_B R21, R9 ;  /* 0x00000009ff15723e */ /* 0x001fc400020006ff */
        /* <DEDUP_REMOVED lines=9> */
[----:B--2---:R-:W-:-:S02]  /*5b750*/  F2FP.F16.E4M3.UNPACK_B R19, R12 ;  /* 0x0000000cff13723e */ /* 0x004fc400020006ff */
[----:B------:R-:W-:-:S03]  /*5b760*/  F2FP.F16.E4M3.UNPACK_B R12, R12.H1 ;  /* 0x0000000cff0c723e */ /* 0x000fc600030006ff */
[----:B------:R0:W-:Y:S04]  /*5b770*/  STL [R1+0x358], R19 ;  /* 0x0003581301007387 */ /* 0x0001e80000100800 */
[----:B0-----:R-:W2:Y:S04]  /*5b780*/  LDL.LU R19, [R1+0x2938] ;  /* 0x0029380001137983 */ /* 0x001ea80000300800 */
[----:B------:R3:W-:Y:S02]  /*5b790*/  STL [R1+0x370], R12 ;  /* 0x0003700c01007387 */ /* 0x0007e40000100800 */
[----:B---3--:R-:W-:-:S02]  /*5b7a0*/  F2FP.F16.E4M3.UNPACK_B R12, R13 ;  /* 0x0000000dff0c723e */ /* 0x008fc400020006ff */
[----:B------:R-:W-:-:S03]  /*5b7b0*/  F2FP.F16.E4M3.UNPACK_B R13, R13.H1 ;  /* 0x0000000dff0d723e */ /* 0x000fc600030006ff */
[----:B------:R5:W-:Y:S04]  /*5b7c0*/  STL [R1+0x35c], R12 ;  /* 0x00035c0c01007387 */ /* 0x000be80000100800 */
[----:B------:R0:W-:Y:S01]  /*5b7d0*/  STL [R1+0x374], R13 ;  /* 0x0003740d01007387 */ /* 0x0001e20000100800 */
[-C--:B-----5:R-:W-:Y:S02]  /*5b7e0*/  F2FP.F16.E4M3.UNPACK_B R12, R14.reuse ;  /* 0x0000000eff0c723e */ /* 0x0a0fe400020006ff */
[----:B------:R-:W-:Y:S02]  /*5b7f0*/  F2FP.F16.E4M3.UNPACK_B R14, R14.H1 ;  /* 0x0000000eff0e723e */ /* 0x000fe400030006ff */
[-C--:B0-----:R-:W-:Y:S01]  /*5b800*/  F2FP.F16.E4M3.UNPACK_B R13, R15.reuse ;  /* 0x0000000fff0d723e */ /* 0x081fe200020006ff */
[----:B------:R0:W-:Y:S04]  /*5b810*/  STL [R1+0x390], R12 ;  /* 0x0003900c01007387 */ /* 0x0001e80000100800 */
[----:B------:R-:W-:Y:S04]  /*5b820*/  STL [R1+0x378], R14 ;  /* 0x0003780e01007387 */ /* 0x000fe80000100800 */
[----:B------:R-:W-:Y:S01]  /*5b830*/  STL [R1+0x394], R13 ;  /* 0x0003940d01007387 */ /* 0x000fe20000100800 */
[----:B0-----:R-:W-:-:S05]  /*5b840*/  F2FP.F16.E4M3.UNPACK_B R12, R15.H1 ;  /* 0x0000000fff0c723e */ /* 0x001fca00030006ff */
[----:B------:R-:W-:Y:S04]  /*5b850*/  STL [R1+0x37c], R12 ;  /* 0x00037c0c01007387 */ /* 0x000fe80000100800 */
[----:B----4-:R0:W-:Y:S04]  /*5b860*/  STL.64 [R1+0x30f8], R8 ;  /* 0x0030f80801007387 */ /* 0x0101e80000100a00 */
[----:B0-----:R-:W3:Y:S04]  /*5b870*/  LDL.LU R8, [R1+0x88] ;  /* 0x0000880001087983 */ /* 0x001ee80000300800 */
[----:B------:R-:W3:Y:S04]  /*5b880*/  LDL.LU R9, [R1+0x8c] ;  /* 0x00008c0001097983 */ /* 0x000ee80000300800 */
[----:B--2---:R0:W-:Y:S04]  /*5b890*/  STL.64 [R1+0x30e0], R18 ;  /* 0x0030e01201007387 */ /* 0x0041e80000100a00 */
[----:B0-----:R-:W2:Y:S04]  /*5b8a0*/  LDL.LU R18, [R1+0x80] ;  /* 0x0000800001127983 */ /* 0x001ea80000300800 */
[----:B------:R-:W2:Y:S04]  /*5b8b0*/  LDL.LU R19, [R1+0x84] ;  /* 0x0000840001137983 */ /* 0x000ea80000300800 */
[----:B------:R-:W-:Y:S04]  /*5b8c0*/  STL [R1+0x30ac], R21 ;  /* 0x0030ac1501007387 */ /* 0x000fe80000100800 */
[----:B------:R-:W-:Y:S04]  /*5b8d0*/  STL [R1+0x30a8], R11 ;  /* 0x0030a80b01007387 */ /* 0x000fe80000100800 */
[----:B------:R-:W-:Y:S04]  /*5b8e0*/  STL [R1+0x31a0], R10 ;  /* 0x0031a00a01007387 */ /* 0x000fe80000100800 */
[----:B---3--:R0:W-:Y:S04]  /*5b8f0*/  STL.64 [R1+0x3198], R8 ;  /* 0x0031980801007387 */ /* 0x0081e80000100a00 */
[----:B0-----:R-:W2:Y:S04]  /*5b900*/  LDL.LU R8, [R1+0x260] ;  /* 0x0002600001087983 */ /* 0x001ea80000300800 */
[----:B------:R-:W2:Y:S04]  /*5b910*/  LDL.LU R9, [R1+0x264] ;  /* 0x0002640001097983 */ /* 0x000ea80000300800 */
[----:B------:R-:W2:Y:S04]  /*5b920*/  LDL.LU R10, [R1+0x268] ;  /* 0x00026800010a7983 */ /* 0x000ea80000300800 */
[----:B------:R-:W2:Y:S04]  /*5b930*/  LDL.LU R11, [R1+0x26c] ;  /* 0x00026c00010b7983 */ /* 0x000ea80000300800 */
[----:B------:R-:W-:Y:S04]  /*5b940*/  STL [R1+0x30a4], R17 ;  /* 0x0030a41101007387 */ /* 0x000fe80000100800 */
[----:B------:R-:W-:Y:S04]  /*5b950*/  STL [R1+0x30a0], R3 ;  /* 0x0030a00301007387 */ /* 0x000fe80000100800 */
[----:B------:R-:W-:Y:S04]  /*5b960*/  STL [R1+0x2eb4], R28 ;  /* 0x002eb41c01007387 */ /* 0x000fe80000100800 */
[----:B------:R-:W-:Y:S01]  /*5b970*/  STL [R1+0x2eb0], R22 ;  /* 0x002eb01601007387 */ /* 0x000fe20000100800 */
[----:B------:R-:W-:-:S03]  /*5b980*/  IMAD.MOV.U32 R12, RZ, RZ, R16 ;  /* 0x000000ffff0c7224 */ /* 0x000fc600078e0010 */
[----:B------:R-:W-:Y:S01]  /*5b990*/  STL [R1+0x2d44], R29 ;  /* 0x002d441d01007387 */ /* 0x000fe20000100800 */
[----:B------:R-:W-:-:S03]  /*5b9a0*/  IMAD.MOV.U32 R13, RZ, RZ, R4 ;  /* 0x000000ffff0d7224 */ /* 0x000fc600078e0004 */
[----:B------:R-:W-:Y:S01]  /*5b9b0*/  STL [R1+0x2d40], R23 ;  /* 0x002d401701007387 */ /* 0x000fe20000100800 */
[----:B------:R-:W-:Y:S02]  /*5b9c0*/  IMAD.MOV.U32 R14, RZ, RZ, R2 ;  /* 0x000000ffff0e7224 */ /* 0x000fe400078e0002 */
[----:B------:R-:W-:Y:S01]  /*5b9d0*/  IMAD.MOV.U32 R15, RZ, RZ, R6 ;  /* 0x000000ffff0f7224 */ /* 0x000fe200078e0006 */
[----:B------:R-:W-:Y:S04]  /*5b9e0*/  STL [R1+0x2d24], R25 ;  /* 0x002d241901007387 */ /* 0x000fe80000100800 */
[----:B------:R-:W-:Y:S04]  /*5b9f0*/  STL [R1+0x2d20], R27 ;  /* 0x002d201b01007387 */ /* 0x000fe80000100800 */
[----:B------:R-:W-:Y:S04]  /*5ba00*/  STL [R1+0x3044], R26 ;  /* 0x0030441a01007387 */ /* 0x000fe80000100800 */
[----:B------:R0:W-:Y:S04]  /*5ba10*/  STL [R1+0x3040], R24 ;  /* 0x0030401801007387 */ /* 0x0001e80000100800 */
[----:B0-----:R-:W3:Y:S04]  /*5ba20*/  LDL.LU R24, [R1+0x250] ;  /* 0x0002500001187983 */ /* 0x001ee80000300800 */
[----:B------:R-:W3:Y:S04]  /*5ba30*/  LDL.LU R25, [R1+0x254] ;  /* 0x0002540001197983 */ /* 0x000ee80000300800 */
[----:B------:R-:W3:Y:S04]  /*5ba40*/  LDL.LU R26, [R1+0x258] ;  /* 0x00025800011a7983 */ /* 0x000ee80000300800 */
[----:B------:R-:W3:Y:S04]  /*5ba50*/  LDL.LU R27, [R1+0x25c] ;  /* 0x00025c00011b7983 */ /* 0x000ee80000300800 */
[----:B------:R-:W-:Y:S01]  /*5ba60*/  STL [R1+0x2a20], R0 ;  /* 0x002a200001007387 */ /* 0x000fe20000100800 */
[----:B--2---:R-:W-:Y:S03]  /*5ba70*/  HMMA.16816.F32 R12, R12, R18, R8 ;  /* 0x000000120c0c723c */ /* 0x004fe60000001808 */
[----:B------:R-:W2:Y:S04]  /*5ba80*/  LDL.LU R10, [R1+0x31a0] ;  /* 0x0031a000010a7983 */ /* 0x000ea80000300800 */
[----:B------:R-:W3:-:S15]  /*5ba90*/  LDL.LU.64 R8, [R1+0x3198] ;  /* 0x0031980001087983 */ /* 0x000ede0000300a00 */
[----:B------:R-:W-:-:S01]  /*5baa0*/  NOP ;  /* 0x0000000000007918 */ /* 0x000fc20000000000 */
[----:B------:R0:W-:Y:S01]  /*5bab0*/  STL.64 [R1+0x20], R12 ;  /* 0x0000200c01007387 */ /* 0x0001e20000100a00 */
[----:B------:R-:W-:Y:S02]  /*5bac0*/  IMAD.MOV.U32 R28, RZ, RZ, R14 ;  /* 0x000000ffff1c7224 */ /* 0x000fe400078e000e */
[----:B------:R-:W-:Y:S02]  /*5bad0*/  IMAD.MOV.U32 R22, RZ, RZ, R15 ;  /* 0x000000ffff167224 */ /* 0x000fe400078e000f */
[----:B------:R-:W-:Y:S01]  /*5bae0*/  IMAD.MOV.U32 R14, RZ, RZ, R2 ;  /* 0x000000ffff0e7224 */ /* 0x000fe200078e0002 */
[----:B------:R1:W-:Y:S01]  /*5baf0*/  STL [R1+0x3120], R28 ;  /* 0x0031201c01007387 */ /* 0x0003e20000100800 */
[----:B------:R-:W-:Y:S02]  /*5bb00*/  IMAD.MOV.U32 R15, RZ, RZ, R6 ;  /* 0x000000ffff0f7224 */ /* 0x000fe400078e0006 */
[----:B0-----:R-:W-:Y:S02]  /*5bb10*/  IMAD.MOV.U32 R12, RZ, RZ, R16 ;  /* 0x000000ffff0c7224 */ /* 0x001fe400078e0010 */
[----:B------:R-:W-:-:S07]  /*5bb20*/  IMAD.MOV.U32 R13, RZ, RZ, R4 ;  /* 0x000000ffff0d7224 */ /* 0x000fce00078e0004 */
[----:B---3--:R-:W-:Y:S01]  /*5bb30*/  HMMA.16816.F32 R24, R12, R8, R24 ;  /* 0x000000080c18723c */ /* 0x008fe20000001818 */
[----:B------:R-:W3:Y:S04]  /*5bb40*/  LDL.LU R8, [R1+0xa8] ;  /* 0x0000a80001087983 */ /* 0x000ee80000300800 */
[----:B------:R-:W3:-:S15]  /*5bb50*/  LDL.LU R9, [R1+0xac] ;  /* 0x0000ac0001097983 */ /* 0x000ede0000300800 */
[----:B------:R-:W-:-:S04]  /*5bb60*/  NOP ;  /* 0x0000000000007918 */ /* 0x000fc80000000000 */
[----:B------:R-:W-:Y:S02]  /*5bb70*/  IMAD.MOV.U32 R11, RZ, RZ, R25 ;  /* 0x000000ffff0b7224 */ /* 0x000fe400078e0019 */
[----:B------:R-:W-:Y:S02]  /*5bb80*/  IMAD.MOV.U32 R17, RZ, RZ, R26 ;  /* 0x000000ffff117224 */ /* 0x000fe400078e001a */
[----:B------:R-:W-:Y:S01]  /*5bb90*/  IMAD.MOV.U32 R3, RZ, RZ, R27 ;  /* 0x000000ffff037224 */ /* 0x000fe200078e001b */
[----:B--2---:R-:W-:Y:S01]  /*5bba0*/  STL.64 [R1+0x3150], R10 ;  /* 0x0031500a01007387 */ /* 0x004fe20000100a00 */
[----:B------:R-:W-:-:S03]  /*5bbb0*/  IMAD.MOV.U32 R21, RZ, RZ, R24 ;  /* 0x000000ffff157224 */ /* 0x000fc600078e0018 */
[----:B---3--:R-:W-:Y:S04]  /*5bbc0*/  STL.64 [R1+0x3148], R8 ;  /* 0x0031480801007387 */ /* 0x008fe80000100a00 */
[----:B------:R-:W2:Y:S04]  /*5bbd0*/  LDL.LU R18, [R1+0x98] ;  /* 0x0000980001127983 */ /* 0x000ea80000300800 */
[----:B------:R-:W2:Y:S04]  /*5bbe0*/  LDL.LU R19, [R1+0x9c] ;  /* 0x00009c0001137983 */ /* 0x000ea80000300800 */
[----:B--2---:R0:W-:Y:S04]  /*5bbf0*/  STL.64 [R1+0x3158], R18 ;  /* 0x0031581201007387 */ /* 0x0041e80000100a00 */
[----:B-1----:R-:W2:Y:S04]  /*5bc00*/  LDL.LU R28, [R1+0xa0] ;  /* 0x0000a000011c7983 */ /* 0x002ea80000300800 */
[----:B------:R-:W2:Y:S04]  /*5bc10*/  LDL.LU R29, [R1+0xa4] ;  /* 0x0000a400011d7983 */ /* 0x000ea80000300800 */
[----:B------:R-:W3:Y:S04]  /*5bc20*/  LDL.LU R26, [R1+0x70] ;  /* 0x00007000011a7983 */ /* 0x000ee80000300800 */
[----:B------:R-:W3:Y:S04]  /*5bc30*/  LDL.LU R27, [R1+0x74] ;  /* 0x00007400011b7983 */ /* 0x000ee80000300800 */
[----:B--2---:R1:W-:Y:S04]  /*5bc40*/  STL.64 [R1+0x3170], R28 ;  /* 0x0031701c01007387 */ /* 0x0043e80000100a00 */
[----:B0-----:R-:W2:Y:S04]  /*5bc50*/  LDL.LU R18, [R1+0x78] ;  /* 0x0000780001127983 */ /* 0x001ea80000300800 */
[----:B------:R-:W2:Y:S04]  /*5bc60*/  LDL.LU R19, [R1+0x7c] ;  /* 0x00007c0001137983 */ /* 0x000ea80000300800 */
[----:B-1----:R-:W4:Y:S04]  /*5bc70*/  LDL.LU R28, [R1+0x90] ;  /* 0x00009000011c7983 */ /* 0x002f280000300800 */
[----:B------:R-:W4:Y:S04]  /*5bc80*/  LDL.LU R29, [R1+0x94] ;  /* 0x00009400011d7983 */ /* 0x000f280000300800 */
[----:B------:R-:W5:Y:S04]  /*5bc90*/  LDL.LU R8, [R1+0x1d0] ;  /* 0x0001d00001087983 */ /* 0x000f680000300800 */
[----:B------:R-:W5:Y:S04]  /*5bca0*/  LDL.LU R9, [R1+0x1d4] ;  /* 0x0001d40001097983 */ /* 0x000f680000300800 */
[----:B------:R-:W3:Y:S04]  /*5bcb0*/  LDL.LU R10, [R1+0x1d8] ;  /* 0x0001d800010a7983 */ /* 0x000ee80000300800 */
[----:B------:R-:W3:Y:S04]  /*5bcc0*/  LDL.LU R11, [R1+0x1dc] ;  /* 0x0001dc00010b7983 */ /* 0x000ee80000300800 */
[----:B---3--:R-:W-:Y:S04]  /*5bcd0*/  STL.64 [R1+0x3168], R10 ;  /* 0x0031680a01007387 */ /* 0x008fe80000100a00 */
[----:B-----5:R0:W-:Y:S04]  /*5bce0*/  STL.64 [R1+0x3160], R8 ;  /* 0x0031600801007387 */ /* 0x0201e80000100a00 */
[----:B0-----:R-:W3:Y:S04]  /*5bcf0*/  LDL.LU R8, [R1+0x1e0] ;  /* 0x0001e00001087983 */ /* 0x001ee80000300800 */
[----:B------:R-:W3:Y:S04]  /*5bd00*/  LDL.LU R9, [R1+0x1e4] ;  /* 0x0001e40001097983 */ /* 0x000ee80000300800 */
[----:B------:R-:W5:Y:S04]  /*5bd10*/  LDL.LU R10, [R1+0x1e8] ;  /* 0x0001e800010a7983 */ /* 0x000f680000300800 */
[----:B------:R-:W5:Y:S04]  /*5bd20*/  LDL.LU R11, [R1+0x1ec] ;  /* 0x0001ec00010b7983 */ /* 0x000f680000300800 */
[----:B-----5:R-:W-:Y:S04]  /*5bd30*/  STL.64 [R1+0x3180], R10 ;  /* 0x0031800a01007387 */ /* 0x020fe80000100a00 */
[----:B---3--:R0:W-:Y:S04]  /*5bd40*/  STL.64 [R1+0x3178], R8 ;  /* 0x0031780801007387 */ /* 0x0081e80000100a00 */
        /* <DEDUP_REMOVED lines=8> */
[----:B------:R-:W3:Y:S04]  /*5bdd0*/  LDL.LU R10, [R1+0x208] ;  /* 0x00020800010a7983 */ /* 0x000ee80000300800 */
[----:B------:R-:W3:Y:S04]  /*5bde0*/  LDL.LU R11, [R1+0x20c] ;  /* 0x00020c00010b7983 */ /* 0x000ee80000300800 */
[----:B------:R-:W-:Y:S04]  /*5bdf0*/  STL [R1+0x30f0], R22 ;  /* 0x0030f01601007387 */ /* 0x000fe80000100800 */
[----:B------:R0:W-:Y:S04]  /*5be00*/  STL.64 [R1+0x30e8], R20 ;  /* 0x0030e81401007387 */ /* 0x0001e80000100a00 */
[----:B0-----:R-:W5:Y:S04]  /*5be10*/  LDL.LU R20, [R1+0x1a0] ;  /* 0x0001a00001147983 */ /* 0x001f680000300800 */
[----:B------:R-:W5:Y:S04]  /*5be20*/  LDL.LU R21, [R1+0x1a4] ;  /* 0x0001a40001157983 */ /* 0x000f680000300800 */
[----:B------:R-:W5:Y:S04]  /*5be30*/  LDL.LU R22, [R1+0x1a8] ;  /* 0x0001a80001167983 */ /* 0x000f680000300800 */
[----:B------:R-:W5:Y:S01]  /*5be40*/  LDL.LU R23, [R1+0x1ac] ;  /* 0x0001ac0001177983 */ /* 0x000f620000300800 */
[----:B---3--:R-:W-:Y:S03]  /*5be50*/  HMMA.16816.F32 R24, R12, R26, R8 ;  /* 0x0000001a0c18723c */ /* 0x008fe60000001808 */
[----:B------:R-:W4:Y:S04]  /*5be60*/  LDL.LU.64 R10, [R1+0x3190] ;  /* 0x00319000010a7983 */ /* 0x000f280000300a00 */
[----:B------:R-:W4:-:S15]  /*5be70*/  LDL.LU.64 R8, [R1+0x3188] ;  /* 0x0031880001087983 */ /* 0x000f1e0000300a00 */
[----:B------:R-:W-:-:S01]  /*5be80*/  NOP ;  /* 0x0000000000007918 */ /* 0x000fc20000000000 */
[----:B------:R-:W-:Y:S04]  /*5be90*/  STL.64 [R1+0x3050], R26 ;  /* 0x0030501a01007387 */ /* 0x000fe80000100a00 */
[----:B------:R0:W-:Y:S04]  /*5bea0*/  STL.64 [R1+0x3048], R24 ;  /* 0x0030481801007387 */ /* 0x0001e80000100a00 */
[----:B0-----:R-:W3:Y:S04]  /*5beb0*/  LDL.LU R24, [R1+0x1c0] ;  /* 0x0001c00001187983 */ /* 0x001ee80000300800 */
[----:B------:R-:W3:Y:S04]  /*5bec0*/  LDL.LU R25, [R1+0x1c4] ;  /* 0x0001c40001197983 */ /* 0x000ee80000300800 */
[----:B------:R-:W3:Y:S04]  /*5bed0*/  LDL.LU R26, [R1+0x1c8] ;  /* 0x0001c800011a7983 */ /* 0x000ee80000300800 */
[----:B------:R-:W3:Y:S01]  /*5bee0*/  LDL.LU R27, [R1+0x1cc] ;  /* 0x0001cc00011b7983 */ /* 0x000ee20000300800 */
[----:B----4-:R-:W-:Y:S03]  /*5bef0*/  HMMA.16816.F32 R12, R12, R28, R8 ;  /* 0x0000001c0c0c723c */ /* 0x010fe60000001808 */
[----:B------:R-:W2:Y:S04]  /*5bf00*/  LDL.LU.64 R10, [R1+0x3180] ;  /* 0x00318000010a7983 */ /* 0x000ea80000300a00 */
[----:B------:R-:W2:Y:S04]  /*5bf10*/  LDL.LU.64 R8, [R1+0x3178] ;  /* 0x0031780001087983 */ /* 0x000ea80000300a00 */
[----:B------:R-:W4:-:S12]  /*5bf20*/  LDL.LU.64 R28, [R1+0x3170] ;  /* 0x00317000011c7983 */ /* 0x000f180000300a00 */
[----:B------:R0:W-:Y:S04]  /*5bf30*/  STL.64 [R1+0x60], R12 ;  /* 0x0000600c01007387 */ /* 0x0001e80000100a00 */
[----:B------:R1:W-:Y:S01]  /*5bf40*/  STL.64 [R1+0x68], R14 ;  /* 0x0000680e01007387 */ /* 0x0003e20000100a00 */
[----:B0-----:R-:W-:Y:S02]  /*5bf50*/  IMAD.MOV.U32 R12, RZ, RZ, R16 ;  /* 0x000000ffff0c7224 */ /* 0x001fe400078e0010 */
[----:B------:R-:W-:Y:S02]  /*5bf60*/  IMAD.MOV.U32 R13, RZ, RZ, R4 ;  /* 0x000000ffff0d7224 */ /* 0x000fe400078e0004 */
[----:B-1----:R-:W-:Y:S02]  /*5bf70*/  IMAD.MOV.U32 R14, RZ, RZ, R2 ;  /* 0x000000ffff0e7224 */ /* 0x002fe400078e0002 */
[----:B------:R-:W-:-:S07]  /*5bf80*/  IMAD.MOV.U32 R15, RZ, RZ, R6 ;  /* 0x000000ffff0f7224 */ /* 0x000fce00078e0006 */
[----:B--2---:R-:W-:Y:S01]  /*5bf90*/  HMMA.16816.F32 R12, R12, R18, R8 ;  /* 0x000000120c0c723c */ /* 0x004fe20000001808 */
[----:B------:R-:W4:Y:S04]  /*5bfa0*/  LDL.LU.64 R10, [R1+0x3168] ;  /* 0x00316800010a7983 */ /* 0x000f280000300a00 */
[----:B------:R-:W4:Y:S04]  /*5bfb0*/  LDL.LU.64 R8, [R1+0x3160] ;  /* 0x0031600001087983 */ /* 0x000f280000300a00 */
[----:B------:R-:W3:-:S14]  /*5bfc0*/  LDL.LU.64 R18, [R1+0x3158] ;  /* 0x0031580001127983 */ /* 0x000edc0000300a00 */
[----:B------:R0:W-:Y:S04]  /*5bfd0*/  STL.64 [R1+0x70], R12 ;  /* 0x0000700c01007387 */ /* 0x0001e80000100a00 */
[----:B------:R1:W-:Y:S01]  /*5bfe0*/  STL.64 [R1+0x78], R14 ;  /* 0x0000780e01007387 */ /* 0x0003e20000100a00 */
[----:B0-----:R-:W-:Y:S02]  /*5bff0*/  IMAD.MOV.U32 R12, RZ, RZ, R16 ;  /* 0x000000ffff0c7224 */ /* 0x001fe400078e0010 */
[----:B------:R-:W-:Y:S02]  /*5c000*/  IMAD.MOV.U32 R13, RZ, RZ, R4 ;  /* 0x000000ffff0d7224 */ /* 0x000fe400078e0004 */
[----:B-1----:R-:W-:Y:S02]  /*5c010*/  IMAD.MOV.U32 R14, RZ, RZ, R2 ;  /* 0x000000ffff0e7224 */ /* 0x002fe400078e0002 */
[----:B------:R-:W-:-:S07]  /*5c020*/  IMAD.MOV.U32 R15, RZ, RZ, R6 ;  /* 0x000000ffff0f7224 */ /* 0x000fce00078e0006 */
[----:B----4-:R-:W-:Y:S01]  /*5c030*/  HMMA.16816.F32 R12, R12, R28, R8 ;  /* 0x0000001c0c0c723c */ /* 0x010fe20000001808 */
[----:B------:R-:W2:Y:S04]  /*5c040*/  LDL.LU.64 R10, [R1+0x3150] ;  /* 0x00315000010a7983 */ /* 0x000ea80000300a00 */
[----:B------:R-:W5:-:S15]  /*5c050*/  LDL.LU.64 R8, [R1+0x3148] ;  /* 0x0031480001087983 */ /* 0x000f5e0000300a00 */
[----:B------:R-:W-:-:S03]  /*5c060*/  NOP ;  /* 0x0000000000007918 */ /* 0x000fc60000000000 */
[----:B------:R0:W-:Y:S04]  /*5c070*/  STL.64 [R1+0x80], R12 ;  /* 0x0000800c01007387 */ /* 0x0001e80000100a00 */
[----:B------:R1:W-:Y:S01]  /*5c080*/  STL.64 [R1+0x88], R14 ;  /* 0x0000880e01007387 */ /* 0x0003e20000100a00 */
[----:B0-----:R-:W-:Y:S02]  /*5c090*/  IMAD.MOV.U32 R12, RZ, RZ, R16 ;  /* 0x000000ffff0c7224 */ /* 0x001fe400078e0010 */
[----:B------:R-:W-:Y:S02]  /*5c0a0*/  IMAD.MOV.U32 R13, RZ, RZ, R4 ;  /* 0x000000ffff0d7224 */ /* 0x000fe400078e0004 */
[----:B-1----:R-:W-:Y:S02]  /*5c0b0*/  IMAD.MOV.U32 R14, RZ, RZ, R2 ;  /* 0x000000ffff0e7224 */ /* 0x002fe400078e0002 */
[----:B------:R-:W-:-:S07]  /*5c0c0*/  IMAD.MOV.U32 R15, RZ, RZ, R6 ;  /* 0x000000ffff0f7224 */ /* 0x000fce00078e0006 */
[----:B---3--:R-:W-:-:S15]  /*5c0d0*/  HMMA.16816.F32 R24, R12, R18, R24 ;  /* 0x000000120c18723c */ /* 0x008fde0000001818 */
[----:B------:R-:W-:-:S08]  /*5c0e0*/  NOP ;  /* 0x0000000000007918 */ /* 0x000fd00000000000 */
[----:B------:R-:W-:Y:S04]  /*5c0f0*/  STL.64 [R1+0x90], R24 ;  /* 0x0000901801007387 */ /* 0x000fe80000100a00 */
[----:B------:R0:W-:Y:S04]  /*5c100*/  STL.64 [R1+0x98], R26 ;  /* 0x0000981a01007387 */ /* 0x0001e80000100a00 */
[----:B------:R-:W3:Y:S01]  /*5c110*/  LDL.LU R18, [R1+0x120] ;  /* 0x0001200001127983 */ /* 0x000ee20000300800 */
[----:B-----5:R-:W-:-:S15]  /*5c120*/  HMMA.16816.F32 R12, R12, R8, R20 ;  /* 0x000000080c0c723c */ /* 0x020fde0000001814 */
[----:B------:R-:W-:-:S08]  /*5c130*/  NOP ;  /* 0x0000000000007918 */ /* 0x000fd00000000000 */
[----:B------:R-:W-:Y:S04]  /*5c140*/  STL.64 [R1+0xa0], R12 ;  /* 0x0000a00c01007387 */ /* 0x000fe80000100a00 */
[----:B------:R-:W-:Y:S04]  /*5c150*/  STL.64 [R1+0xa8], R14 ;  /* 0x0000a80e01007387 */ /* 0x000fe80000100a00 */
[----:B------:R-:W3:Y:S04]  /*5c160*/  LDL.LU R19, [R1+0x124] ;  /* 0x0001240001137983 */ /* 0x000ee80000300800 */
[----:B------:R-:W3:Y:S04]  /*5c170*/  LDL.LU R20, [R1+0xb0] ;  /* 0x0000b00001147983 */ /* 0x000ee80000300800 */
[----:B------:R-:W3:Y:S04]  /*5c180*/  LDL.LU R21, [R1+0xb4] ;  /* 0x0000b40001157983 */ /* 0x000ee80000300800 */
[----:B------:R-:W3:Y:S04]  /*5c190*/  LDL.LU R22, [R1+0xb8] ;  /* 0x0000b80001167983 */ /* 0x000ee80000300800 */
[----:B------:R-:W3:Y:S04]  /*5c1a0*/  LDL.LU R23, [R1+0xbc] ;  /* 0x0000bc0001177983 */ /* 0x000ee80000300800 */
[----:B------:R-:W4:Y:S04]  /*5c1b0*/  LDL.LU R8, [R1+0x128] ;  /* 0x0001280001087983 */ /* 0x000f280000300800 */
[----:B------:R-:W4:Y:S04]  /*5c1c0*/  LDL.LU R9, [R1+0x12c] ;  /* 0x00012c0001097983 */ /* 0x000f280000300800 */
[----:B--2---:R-:W-:Y:S04]  /*5c1d0*/  STL.64 [R1+0x3118], R10 ;  /* 0x0031180a01007387 */ /* 0x004fe80000100a00 */
[----:B----4-:R1:W-:Y:S04]  /*5c1e0*/  STL.64 [R1+0x3110], R8 ;  /* 0x0031100801007387 */ /* 0x0103e80000100a00 */
[----:B0-----:R-:W2:Y:S04]  /*5c1f0*/  LDL.LU R26, [R1+0x160] ;  /* 0x00016000011a7983 */ /* 0x001ea80000300800 */
[----:B------:R-:W2:Y:S04]  /*5c200*/  LDL.LU R27, [R1+0x164] ;  /* 0x00016400011b7983 */ /* 0x000ea80000300800 */
[----:B------:R-:W4:Y:S04]  /*5c210*/  LDL.LU R28, [R1+0x110] ;  /* 0x00011000011c7983 */ /* 0x000f280000300800 */
[----:B------:R-:W4:Y:S04]  /*5c220*/  LDL.LU R29, [R1+0x114] ;  /* 0x00011400011d7983 */ /* 0x000f280000300800 */
[----:B------:R-:W5:Y:S04]  /*5c230*/  LDL.LU R24, [R1+0x118] ;  /* 0x0001180001187983 */ /* 0x000f680000300800 */
[----:B------:R-:W5:Y:S04]  /*5c240*/  LDL.LU R25, [R1+0x11c] ;  /* 0x00011c0001197983 */ /* 0x000f680000300800 */
[----:B-1----:R-:W3:Y:S04]  /*5c250*/  LDL.LU R8, [R1+0xe0] ;  /* 0x0000e00001087983 */ /* 0x002ee80000300800 */
[----:B------:R-:W3:Y:S04]  /*5c260*/  LDL.LU R9, [R1+0xe4] ;  /* 0x0000e40001097983 */ /* 0x000ee80000300800 */
[----:B------:R-:W2:Y:S04]  /*5c270*/  LDL.LU R10, [R1+0xe8] ;  /* 0x0000e800010a7983 */ /* 0x000ea80000300800 */
[----:B------:R-:W2:Y:S01]  /*5c280*/  LDL.LU R11, [R1+0xec] ;  /* 0x0000ec00010b7983 */ /* 0x000ea20000300800 */
[----:B------:R-:W-:-:S02]  /*5c290*/  IMAD.MOV.U32 R12, RZ, RZ, R16 ;  /* 0x000000ffff0c7224 */ /* 0x000fc400078e0010 */
[----:B------:R-:W-:Y:S02]  /*5c2a0*/  IMAD.MOV.U32 R13, RZ, RZ, R4 ;  /* 0x000000ffff0d7224 */ /* 0x000fe400078e0004 */
[----:B------:R-:W-:Y:S02]  /*5c2b0*/  IMAD.MOV.U32 R14, RZ, RZ, R2 ;  /* 0x000000ffff0e7224 */ /* 0x000fe400078e0002 */
[----:B------:R-:W-:Y:S01]  /*5c2c0*/  IMAD.MOV.U32 R15, RZ, RZ, R6 ;  /* 0x000000ffff0f7224 */ /* 0x000fe200078e0006 */
[----:B--2---:R-:W-:Y:S04]  /*5c2d0*/  STL.64 [R1+0x3130], R10 ;  /* 0x0031300a01007387 */ /* 0x004fe80000100a00 */
[----:B---3--:R0:W-:Y:S04]  /*5c2e0*/  STL.64 [R1+0x3128], R8 ;  /* 0x0031280801007387 */ /* 0x0081e80000100a00 */
[----:B0-----:R-:W2:Y:S04]  /*5c2f0*/  LDL.LU R8, [R1+0xd0] ;  /* 0x0000d00001087983 */ /* 0x001ea80000300800 */
[----:B------:R-:W2:Y:S04]  /*5c300*/  LDL.LU R9, [R1+0xd4] ;  /* 0x0000d40001097983 */ /* 0x000ea80000300800 */
[----:B------:R-:W3:Y:S04]  /*5c310*/  LDL.LU R10, [R1+0xd8] ;  /* 0x0000d800010a7983 */ /* 0x000ee80000300800 */
[----:B------:R-:W3:Y:S01]  /*5c320*/  LDL.LU R11, [R1+0xdc] ;  /* 0x0000dc00010b7983 */ /* 0x000ee20000300800 */
[----:B------:R-:W-:Y:S03]  /*5c330*/  HMMA.16816.F32 R12, R12, R18, R20 ;  /* 0x000000120c0c723c */ /* 0x000fe60000001814 */
[----:B---3--:R-:W-:Y:S04]  /*5c340*/  STL.64 [R1+0x3140], R10 ;  /* 0x0031400a01007387 */ /* 0x008fe80000100a00 */
[----:B--2---:R0:W-:Y:S04]  /*5c350*/  STL.64 [R1+0x3138], R8 ;  /* 0x0031380801007387 */ /* 0x0041e80000100a00 */
[----:B0-----:R-:W5:Y:S04]  /*5c360*/  LDL.LU R8, [R1+0xc0] ;  /* 0x0000c00001087983 */ /* 0x001f680000300800 */
[----:B------:R-:W5:Y:S04]  /*5c370*/  LDL.LU R9, [R1+0xc4] ;  /* 0x0000c40001097983 */ /* 0x000f680000300800 */
[----:B------:R-:W5:Y:S04]  /*5c380*/  LDL.LU R10, [R1+0xc8] ;  /* 0x0000c800010a7983 */ /* 0x000f680000300800 */
[----:B------:R-:W5:Y:S04]  /*5c390*/  LDL.LU R11, [R1+0xcc] ;  /* 0x0000cc00010b7983 */ /* 0x000f680000300800 */
[----:B------:R-:W2:Y:S04]  /*5c3a0*/  LDL.LU R18, [R1+0x180] ;  /* 0x0001800001127983 */ /* 0x000ea80000300800 */
[----:B------:R0:W-:Y:S04]  /*5c3b0*/  STL.64 [R1+0xb0], R12 ;  /* 0x0000b00c01007387 */ /* 0x0001e80000100a00 */
[----:B------:R1:W-:Y:S04]  /*5c3c0*/  STL.64 [R1+0xb8], R14 ;  /* 0x0000b80e01007387 */ /* 0x0003e80000100a00 */
[----:B------:R-:W2:Y:S04]  /*5c3d0*/  LDL.LU R19, [R1+0x184] ;  /* 0x0001840001137983 */ /* 0x000ea80000300800 */
[----:B------:R-:W3:Y:S04]  /*5c3e0*/  LDL.LU R20, [R1+0x100] ;  /* 0x0001000001147983 */ /* 0x000ee80000300800 */
[----:B------:R-:W3:Y:S04]  /*5c3f0*/  LDL.LU R21, [R1+0x104] ;  /* 0x0001040001157983 */ /* 0x000ee80000300800 */
[----:B------:R-:W4:Y:S04]  /*5c400*/  LDL.LU R22, [R1+0x108] ;  /* 0x0001080001167983 */ /* 0x000f280000300800 */
[----:B------:R-:W4:Y:S01]  /*5c410*/  LDL.LU R23, [R1+0x10c] ;  /* 0x00010c0001177983 */ /* 0x000f220000300800 */
[----:B0-----:R-:W-:-:S02]  /*5c420*/  IMAD.MOV.U32 R12, RZ, RZ, R16 ;  /* 0x000000ffff0c7224 */ /* 0x001fc400078e0010 */
[----:B------:R-:W-:Y:S02]  /*5c430*/  IMAD.MOV.U32 R13, RZ, RZ, R4 ;  /* 0x000000ffff0d7224 */ /* 0x000fe400078e0004 */
[----:B-1----:R-:W-:Y:S02]  /*5c440*/  IMAD.MOV.U32 R14, RZ, RZ, R2 ;  /* 0x000000ffff0e7224 */ /* 0x002fe400078e0002 */
[----:B------:R-:W-:-:S07]  /*5c450*/  IMAD.MOV.U32 R15, RZ, RZ, R6 ;  /* 0x000000ffff0f7224 */ /* 0x000fce00078e0006 */
[----:B-----5:R-:W-:Y:S01]  /*5c460*/  HMMA.16816.F32 R12, R12, R24, R8 ;  /* 0x000000180c0c723c */ /* 0x020fe20000001808 */
[----:B----4-:R-:W-:Y:S04]  /*5c470*/  STL.64 [R1+0x3108], R22 ;  /* 0x0031081601007387 */ /* 0x010fe80000100a00 */
[----:B---3--:R0:W-:Y:S04]  /*5c480*/  STL.64 [R1+0x3100], R20 ;  /* 0x0031001401007387 */ /* 0x0081e80000100a00 */
[----:B0-----:R-:W3:Y:S04]  /*5c490*/  LDL.LU R20, [R1+0xf0] ;  /* 0x0000f00001147983 */ /* 0x001ee80000300800 */
[----:B------:R-:W3:Y:S04]  /*5c4a0*/  LDL.LU R21, [R1+0xf4] ;  /* 0x0000f40001157983 */ /* 0x000ee80000300800 */
[----:B------:R-:W3:Y:S04]  /*5c4b0*/  LDL.LU R22, [R1+0xf8] ;  /* 0x0000f80001167983 */ /* 0x000ee80000300800 */
[----:B------:R-:W3:Y:S04]  /*5c4c0*/  LDL.LU R23, [R1+0xfc] ;  /* 0x0000fc0001177983 */ /* 0x000ee80000300800 */
[----:B------:R-:W4:Y:S04]  /*5c4d0*/  LDL.LU.64 R10, [R1+0x3140] ;  /* 0x00314000010a7983 */ /* 0x000f280000300a00 */
[----:B------:R-:W4:Y:S04]  /*5c4e0*/  LDL.LU.64 R8, [R1+0x3138] ;  /* 0x0031380001087983 */ /* 0x000f280000300a00 */
[----:B------:R-:W5:Y:S04]  /*5c4f0*/  LDL.LU R24, [R1+0x168] ;  /* 0x0001680001187983 */ /* 0x000f680000300800 */
[----:B------:R0:W-:Y:S04]  /*5c500*/  STL.64 [R1+0xc0], R12 ;  /* 0x0000c00c01007387 */ /* 0x0001e80000100a00 */
[----:B------:R1:W-:Y:S04]  /*5c510*/  STL.64 [R1+0xc8], R14 ;  /* 0x0000c80e01007387 */ /* 0x0003e80000100a00 */
[----:B------:R-:W5:Y:S01]  /*5c520*/  LDL.LU R25, [R1+0x16c] ;  /* 0x00016c0001197983 */ /* 0x000f620000300800 */
[----:B0-----:R-:W-:-:S02]  /*5c530*/  IMAD.MOV.U32 R12, RZ, RZ, R16 ;  /* 0x000000ffff0c7224 */ /* 0x001fc400078e0010 */
[----:B------:R-:W-:Y:S02]  /*5c540*/  IMAD.MOV.U32 R13, RZ, RZ, R4 ;  /* 0x000000ffff0d7224 */ /* 0x000fe400078e0004 */
[----:B-1----:R-:W-:Y:S02]  /*5c550*/  IMAD.MOV.U32 R14, RZ, RZ, R2 ;  /* 0x000000ffff0e7224 */ /* 0x002fe400078e0002 */
[----:B------:R-:W-:-:S07]  /*5c560*/  IMAD.MOV.U32 R15, RZ, RZ, R6 ;  /* 0x000000ffff0f7224 */ /* 0x000fce00078e0006 */
[----:B----4-:R-:W-:Y:S01]  /*5c570*/  HMMA.16816.F32 R12, R12, R28, R8 ;  /* 0x0000001c0c0c723c */ /* 0x010fe20000001808 */
[----:B------:R-:W4:Y:S04]  /*5c580*/  LDL.LU.64 R10, [R1+0x3130] ;  /* 0x00313000010a7983 */ /* 0x000f280000300a00 */
[----:B------:R-:W4:Y:S04]  /*5c590*/  LDL.LU.64 R8, [R1+0x3128] ;  /* 0x0031280001087983 */ /* 0x000f280000300a00 */
[----:B------:R-:W5:-:S14]  /*5c5a0*/  LDL.LU R28, [R1+0x3120] ;  /* 0x00312000011c7983 */ /* 0x000f5c0000300800 */
[----:B------:R0:W-:Y:S04]  /*5c5b0*/  STL.64 [R1+0xd0], R12 ;  /* 0x0000d00c01007387 */ /* 0x0001e80000100a00 */
[----:B------:R1:W-:Y:S01]  /*5c5c0*/  STL.64 [R1+0xd8], R14 ;  /* 0x0000d80e01007387 */ /* 0x0003e20000100a00 */
[----:B0-----:R-:W-:Y:S02]  /*5c5d0*/  IMAD.MOV.U32 R12, RZ, RZ, R16 ;  /* 0x000000ffff0c7224 */ /* 0x001fe400078e0010 */
[----:B------:R-:W-:Y:S02]  /*5c5e0*/  IMAD.MOV.U32 R13, RZ, RZ, R4 ;  /* 0x000000ffff0d7224 */ /* 0x000fe400078e0004 */
[----:B-1----:R-:W-:Y:S02]  /*5c5f0*/  IMAD.MOV.U32 R14, RZ, RZ, R2 ;  /* 0x000000ffff0e7224 */ /* 0x002fe400078e0002 */
[----:B------:R-:W-:-:S07]  /*5c600*/  IMAD.MOV.U32 R15, RZ, RZ, R6 ;  /* 0x000000ffff0f7224 */ /* 0x000fce00078e0006 */
[----:B----4-:R-:W-:Y:S01]  /*5c610*/  HMMA.16816.F32 R12, R12, R26, R8 ;  /* 0x0000001a0c0c723c */ /* 0x010fe20000001808 */
[----:B------:R-:W4:Y:S04]  /*5c620*/  LDL.LU.64 R10, [R1+0x3118] ;  /* 0x00311800010a7983 */ /* 0x000f280000300a00 */
[----:B------:R-:W3:Y:S04]  /*5c630*/  LDL.LU.64 R8, [R1+0x3110] ;  /* 0x0031100001087983 */ /* 0x000ee80000300a00 */
[----:B------:R-:W5:-:S14]  /*5c640*/  LDL.LU R26, [R1+0x188] ;  /* 0x00018800011a7983 */ /* 0x000f5c0000300800 */
[----:B------:R0:W-:Y:S04]  /*5c650*/  STL.64 [R1+0xe0], R12 ;  /* 0x0000e00c01007387 */ /* 0x0001e80000100a00 */
[----:B------:R1:W-:Y:S04]  /*5c660*/  STL.64 [R1+0xe8], R14 ;  /* 0x0000e80e01007387 */ /* 0x0003e80000100a00 */
[----:B------:R-:W5:Y:S01]  /*5c670*/  LDL.LU R27, [R1+0x18c] ;  /* 0x00018c00011b7983 */ /* 0x000f620000300800 */
[----:B0-----:R-:W-:Y:S02]  /*5c680*/  IMAD.MOV.U32 R12, RZ, RZ, R16 ;  /* 0x000000ffff0c7224 */ /* 0x001fe400078e0010 */
[----:B------:R-:W-:-:S02]  /*5c690*/  IMAD.MOV.U32 R13, RZ, RZ, R4 ;  /* 0x000000ffff0d7224 */ /* 0x000fc400078e0004 */
[----:B-1----:R-:W-:Y:S02]  /*5c6a0*/  IMAD.MOV.U32 R14, RZ, RZ, R2 ;  /* 0x000000ffff0e7224 */ /* 0x002fe400078e0002 */
[----:B------:R-:W-:-:S07]  /*5c6b0*/  IMAD.MOV.U32 R15, RZ, RZ, R6 ;  /* 0x000000ffff0f7224 */ /* 0x000fce00078e0006 */
[----:B---3--:R-:W-:Y:S01]  /*5c6c0*/  HMMA.16816.F32 R12, R12, R8, R20 ;  /* 0x000000080c0c723c */ /* 0x008fe20000001814 */
[----:B------:R-:W2:Y:S04]  /*5c6d0*/  LDL.LU.64 R22, [R1+0x3108] ;  /* 0x0031080001167983 */ /* 0x000ea80000300a00 */
[----:B------:R-:W2:Y:S04]  /*5c6e0*/  LDL.LU.64 R20, [R1+0x3100] ;  /* 0x0031000001147983 */ /* 0x000ea80000300a00 */
[----:B------:R-:W3:-:S14]  /*5c6f0*/  LDL.LU.64 R8, [R1+0x30f8] ;  /* 0x0030f80001087983 */ /* 0x000edc0000300a00 */
[----:B------:R0:W-:Y:S04]  /*5c700*/  STL.64 [R1+0xf0], R12 ;  /* 0x0000f00c01007387 */ /* 0x0001e80000100a00 */
[----:B------:R1:W-:Y:S04]  /*5c710*/  STL.64 [R1+0xf8], R14 ;  /* 0x0000f80e01007387 */ /* 0x0003e80000100a00 */
[----:B------:R-:W-:Y:S01]  /*5c720*/  STL.64 [R1+0x30d8], R6 ;  /* 0x0030d80601007387 */ /* 0x000fe20000100a00 */
[----:B0-----:R-:W-:Y:S02]  /*5c730*/  IMAD.MOV.U32 R12, RZ, RZ, R16 ;  /* 0x000000ffff0c7224 */ /* 0x001fe400078e0010 */
[----:B------:R-:W-:-:S02]  /*5c740*/  IMAD.MOV.U32 R13, RZ, RZ, R4 ;  /* 0x000000ffff0d7224 */ /* 0x000fc400078e0004 */
[----:B-1----:R-:W-:Y:S02]  /*5c750*/  IMAD.MOV.U32 R14, RZ, RZ, R2 ;  /* 0x000000ffff0e7224 */ /* 0x002fe400078e0002 */
[----:B------:R-:W-:Y:S01]  /*5c760*/  IMAD.MOV.U32 R15, RZ, RZ, R6 ;  /* 0x000000ffff0f7224 */ /* 0x000fe200078e0006 */
[----:B------:R0:W-:Y:S04]  /*5c770*/  STL.64 [R1+0x30d0], R4 ;  /* 0x0030d00401007387 */ /* 0x0001e80000100a00 */
[----:B0-----:R-:W5:Y:S04]  /*5c780*/  LDL.LU R4, [R1+0x510] ;  /* 0x0005100001047983 */ /* 0x001f680000300800 */
[----:B------:R-:W5:Y:S04]  /*5c790*/  LDL.LU R5, [R1+0x514] ;  /* 0x0005140001057983 */ /* 0x000f680000300800 */
[----:B------:R-:W5:Y:S04]  /*5c7a0*/  LDL.LU R6, [R1+0x518] ;  /* 0x0005180001067983 */ /* 0x000f680000300800 */
[----:B------:R-:W5:Y:S01]  /*5c7b0*/  LDL.LU R7, [R1+0x51c] ;  /* 0x00051c0001077983 */ /* 0x000f620000300800 */
[----:B--2---:R-:W-:Y:S03]  /*5c7c0*/  HMMA.16816.F32 R12, R12, R18, R20 ;  /* 0x000000120c0c723c */ /* 0x004fe60000001814 */
[----:B------:R-:W2:Y:S04]  /*5c7d0*/  LDL.LU R22, [R1+0x30f0] ;  /* 0x0030f00001167983 */ /* 0x000ea80000300800 */
[----:B------:R-:W5:Y:S04]  /*5c7e0*/  LDL.LU.64 R20, [R1+0x30e8] ;  /* 0x0030e80001147983 */ /* 0x000f680000300a00 */
[----:B------:R-:W2:-:S13]  /*5c7f0*/  LDL.LU.64 R18, [R1+0x30e0] ;  /* 0x0030e00001127983 */ /* 0x000e9a0000300a00 */
[----:B------:R-:W-:Y:S02]  /*5c800*/  IMAD.MOV.U32 R0, RZ, RZ, R15 ;  /* 0x000000ffff007224 */ /* 0x000fe400078e000f */
[----:B------:R-:W-:Y:S02]  /*5c810*/  IMAD.MOV.U32 R23, RZ, RZ, R14 ;  /* 0x000000ffff177224 */ /* 0x000fe400078e000e */
[----:B---3--:R-:W-:Y:S02]  /*5c820*/  IMAD.MOV.U32 R15, RZ, RZ, R8 ;  /* 0x000000ffff0f7224 */ /* 0x008fe400078e0008 */
[----:B------:R-:W-:Y:S01]  /*5c830*/  IMAD.MOV.U32 R29, RZ, RZ, R13 ;  /* 0x000000ffff1d7224 */ /* 0x000fe200078e000d */
[----:B------:R-:W-:Y:S01]  /*5c840*/  STL [R1+0x100], R12 ;  /* 0x0001000c01007387 */ /* 0x000fe20000100800 */
[----:B------:R-:W-:Y:S02]  /*5c850*/  IMAD.MOV.U32 R13, RZ, RZ, R15 ;  /* 0x000000ffff0d7224 */ /* 0x000fe400078e000f */
[----:B----4-:R-:W-:Y:S01]  /*5c860*/  IMAD.MOV.U32 R15, RZ, RZ, R10 ;  /* 0x000000ffff0f7224 */ /* 0x010fe200078e000a */
        /* <DEDUP_REMOVED lines=8> */
[----:B------:R-:W3:Y:S01]  /*5c8f0*/  LDL.LU R11, [R1+0x15c] ;  /* 0x00015c00010b7983 */ /* 0x000ee20000300800 */
[----:B-----5:R-:W-:-:S02]  /*5c900*/  IMAD.MOV.U32 R14, RZ, RZ, R20 ;  /* 0x000000ffff0e7224 */ /* 0x020fc400078e0014 */
[----:B--2---:R-:W-:-:S07]  /*5c910*/  IMAD.MOV.U32 R12, RZ, RZ, R18 ;  /* 0x000000ffff0c7224 */ /* 0x004fce00078e0012 */
[----:B------:R-:W-:Y:S01]  /*5c920*/  HMMA.16816.F32 R12, R12, R24, R4 ;  /* 0x000000180c0c723c */ /* 0x000fe20000001804 */
[----:B------:R-:W2:Y:S04]  /*5c930*/  LDL.LU.64 R6, [R1+0x30d8] ;  /* 0x0030d80001067983 */ /* 0x000ea80000300a00 */
[----:B------:R-:W4:-:S15]  /*5c940*/  LDL.LU.64 R4, [R1+0x30d0] ;  /* 0x0030d00001047983 */ /* 0x000f1e0000300a00 */
[----:B------:R-:W-:-:S04]  /*5c950*/  NOP ;  /* 0x0000000000007918 */ /* 0x000fc80000000000 */
[----:B------:R-:W-:Y:S02]  /*5c960*/  IMAD.MOV.U32 R29, RZ, RZ, R15 ;  /* 0x000000ffff1d7224 */ /* 0x000fe400078e000f */
[----:B------:R-:W-:Y:S02]  /*5c970*/  IMAD.MOV.U32 R23, RZ, RZ, R14 ;  /* 0x000000ffff177224 */ /* 0x000fe400078e000e */
[----:B------:R-:W-:Y:S01]  /*5c980*/  IMAD.MOV.U32 R0, RZ, RZ, R13 ;  /* 0x000000ffff007224 */ /* 0x000fe200078e000d */
[----:B------:R0:W-:Y:S01]  /*5c990*/  STL [R1+0x120], R12 ;  /* 0x0001200c01007387 */ /* 0x0001e20000100800 */
[----:B------:R-:W-:-:S03]  /*5c9a0*/  IMAD.MOV.U32 R14, RZ, RZ, R2 ;  /* 0x000000ffff0e7224 */ /* 0x000fc600078e0002 */
[----:B------:R-:W-:Y:S04]  /*5c9b0*/  STL [R1+0x2f24], R29 ;  /* 0x002f241d01007387 */ /* 0x000fe80000100800 */
[----:B------:R-:W-:Y:S01]  /*5c9c0*/  STL [R1+0x2f20], R23 ;  /* 0x002f201701007387 */ /* 0x000fe20000100800 */
[----:B0-----:R-:W-:-:S03]  /*5c9d0*/  IMAD.MOV.U32 R12, RZ, RZ, R16 ;  /* 0x000000ffff0c7224 */ /* 0x001fc600078e0010 */
[----:B------:R-:W-:Y:S01]  /*5c9e0*/  STL [R1+0x2f1c], R0 ;  /* 0x002f1c0001007387 */ /* 0x000fe20000100800 */
[----:B--2---:R-:W-:-:S03]  /*5c9f0*/  IMAD.MOV.U32 R15, RZ, RZ, R6 ;  /* 0x000000ffff0f7224 */ /* 0x004fc600078e0006 */
[----:B------:R-:W-:Y:S01]  /*5ca00*/  STL.64 [R1+0x30b8], R6 ;  /* 0x0030b80601007387 */ /* 0x000fe20000100a00 */
[----:B----4-:R-:W-:-:S03]  /*5ca10*/  IMAD.MOV.U32 R13, RZ, RZ, R4 ;  /* 0x000000ffff0d7224 */ /* 0x010fc600078e0004 */
[----:B------:R0:W-:Y:S04]  /*5ca20*/  STL.64 [R1+0x30b0], R4 ;  /* 0x0030b00401007387 */ /* 0x0001e80000100a00 */
[----:B---3--:R-:W-:Y:S01]  /*5ca30*/  HMMA.16816.F32 R12, R12, R24, R8 ;  /* 0x000000180c0c723c */ /* 0x008fe20000001808 */
[----:B0-----:R-:W2:Y:S04]  /*5ca40*/  LDL.LU R4, [R1+0x500] ;  /* 0x0005000001047983 */ /* 0x001ea80000300800 */
[----:B------:R-:W2:Y:S04]  /*5ca50*/  LDL.LU R5, [R1+0x504] ;  /* 0x0005040001057983 */ /* 0x000ea80000300800 */
[----:B------:R-:W2:Y:S04]  /*5ca60*/  LDL.LU R6, [R1+0x508] ;  /* 0x0005080001067983 */ /* 0x000ea80000300800 */
[----:B------:R-:W2:Y:S04]  /*5ca70*/  LDL.LU R7, [R1+0x50c] ;  /* 0x00050c0001077983 */ /* 0x000ea80000300800 */
[----:B------:R-:W3:Y:S04]  /*5ca80*/  LDL.LU.64 R10, [R1+0x30c8] ;  /* 0x0030c800010a7983 */ /* 0x000ee80000300a00 */
[----:B------:R-:W4:Y:S04]  /*5ca90*/  LDL.LU.64 R8, [R1+0x30c0] ;  /* 0x0030c00001087983 */ /* 0x000f280000300a00 */
[----:B------:R0:W-:Y:S04]  /*5caa0*/  STL.64 [R1+0x10], R12 ;  /* 0x0000100c01007387 */ /* 0x0001e80000100a00 */
[----:B------:R1:W-:Y:S01]  /*5cab0*/  STL.64 [R1+0x18], R14 ;  /* 0x0000180e01007387 */ /* 0x0003e20000100a00 */
[----:B0-----:R-:W-:-:S02]  /*5cac0*/  IMAD.MOV.U32 R12, RZ, RZ, R18 ;  /* 0x000000ffff0c7224 */ /* 0x001fc400078e0012 */
[----:B-1----:R-:W-:Y:S02]  /*5cad0*/  IMAD.MOV.U32 R14, RZ, RZ, R20 ;  /* 0x000000ffff0e7224 */ /* 0x002fe400078e0014 */
[----:B---3--:R-:W-:Y:S02]  /*5cae0*/  IMAD.MOV.U32 R15, RZ, RZ, R10 ;  /* 0x000000ffff0f7224 */ /* 0x008fe400078e000a */
[----:B----4-:R-:W-:-:S07]  /*5caf0*/  IMAD.MOV.U32 R13, RZ, RZ, R8 ;  /* 0x000000ffff0d7224 */ /* 0x010fce00078e0008 */
[----:B--2---:R-:W-:Y:S01]  /*5cb00*/  HMMA.16816.F32 R12, R12, R26, R4 ;  /* 0x0000001a0c0c723c */ /* 0x004fe20000001804 */
[----:B------:R-:W2:Y:S04]  /*5cb10*/  LDL.LU.64 R6, [R1+0x30b8] ;  /* 0x0030b80001067983 */ /* 0x000ea80000300a00 */
[----:B------:R-:W3:-:S15]  /*5cb20*/  LDL.LU.64 R4, [R1+0x30b0] ;  /* 0x0030b00001047983 */ /* 0x000ede0000300a00 */
[----:B------:R-:W-:-:S04]  /*5cb30*/  NOP ;  /* 0x0000000000007918 */ /* 0x000fc80000000000 */
[----:B------:R-:W-:Y:S02]  /*5cb40*/  IMAD.MOV.U32 R23, RZ, RZ, R13 ;  /* 0x000000ffff177224 */ /* 0x000fe400078e000d */
[----:B------:R-:W-:Y:S01]  /*5cb50*/  IMAD.MOV.U32 R18, RZ, RZ, R15 ;  /* 0x000000ffff127224 */ /* 0x000fe200078e000f */
[----:B--2---:R-:W-:Y:S01]  /*5cb60*/  STL [R1+0x309c], R7 ;  /* 0x00309c0701007387 */ /* 0x004fe20000100800 */
[----:B------:R-:W-:Y:S02]  /*5cb70*/  IMAD.MOV.U32 R15, RZ, RZ, R6 ;  /* 0x000000ffff0f7224 */ /* 0x000fe400078e0006 */
[----:B---3--:R-:W-:Y:S01]  /*5cb80*/  IMAD.MOV.U32 R13, RZ, RZ, R4 ;  /* 0x000000ffff0d7224 */ /* 0x008fe200078e0004 */
[----:B------:R0:W-:Y:S04]  /*5cb90*/  STL [R1+0x3098], R5 ;  /* 0x0030980501007387 */ /* 0x0001e80000100800 */
[----:B------:R-:W2:Y:S04]  /*5cba0*/  LDL.LU R4, [R1+0x130] ;  /* 0x0001300001047983 */ /* 0x000ea80000300800 */
[----:B0-----:R-:W2:Y:S04]  /*5cbb0*/  LDL.LU R5, [R1+0x134] ;  /* 0x0001340001057983 */ /* 0x001ea80000300800 */
[----:B------:R-:W2:Y:S04]  /*5cbc0*/  LDL.LU R6, [R1+0x138] ;  /* 0x0001380001067983 */ /* 0x000ea80000300800 */
[----:B------:R-:W2:Y:S01]  /*5cbd0*/  LDL.LU R7, [R1+0x13c] ;  /* 0x00013c0001077983 */ /* 0x000ea20000300800 */
[----:B------:R-:W-:-:S02]  /*5cbe0*/  IMAD.MOV.U32 R29, RZ, RZ, R12 ;  /* 0x000000ffff1d7224 */ /* 0x000fc400078e000c */
[----:B------:R-:W-:Y:S01]  /*5cbf0*/  IMAD.MOV.U32 R0, RZ, RZ, R14 ;  /* 0x000000ffff007224 */ /* 0x000fe200078e000e */
[----:B------:R-:W3:Y:S01]  /*5cc00*/  LDL.LU R24, [R1+0x190] ;  /* 0x0001900001187983 */ /* 0x000ee20000300800 */
[----:B------:R-:W-:Y:S02]  /*5cc10*/  IMAD.MOV.U32 R12, RZ, RZ, R16 ;  /* 0x000000ffff0c7224 */ /* 0x000fe400078e0010 */
[----:B------:R-:W-:Y:S01]  /*5cc20*/  IMAD.MOV.U32 R14, RZ, RZ, R2 ;  /* 0x000000ffff0e7224 */ /* 0x000fe200078e0002 */
[----:B------:R-:W3:Y:S06]  /*5cc30*/  LDL.LU R25, [R1+0x194] ;  /* 0x0001940001197983 */ /* 0x000eec0000300800 */
[----:B--2---:R-:W-:Y:S01]  /*5cc40*/  HMMA.16816.F32 R12, R12, R26, R4 ;  /* 0x0000001a0c0c723c */ /* 0x004fe20000001804 */
[----:B------:R-:W2:Y:S04]  /*5cc50*/  LDL.LU R26, [R1+0x198] ;  /* 0x00019800011a7983 */ /* 0x000ea80000300800 */
[----:B------:R-:W2:Y:S04]  /*5cc60*/  LDL.LU R27, [R1+0x19c] ;  /* 0x00019c00011b7983 */ /* 0x000ea80000300800 */
[----:B------:R-:W4:Y:S04]  /*5cc70*/  LDL.LU R4, [R1+0x140] ;  /* 0x0001400001047983 */ /* 0x000f280000300800 */
[----:B------:R-:W4:Y:S04]  /*5cc80*/  LDL.LU R5, [R1+0x144] ;  /* 0x0001440001057983 */ /* 0x000f280000300800 */
[----:B------:R-:W4:Y:S04]  /*5cc90*/  LDL.LU R6, [R1+0x148] ;  /* 0x0001480001067983 */ /* 0x000f280000300800 */
[----:B------:R-:W4:Y:S04]  /*5cca0*/  LDL.LU R7, [R1+0x14c] ;  /* 0x00014c0001077983 */ /* 0x000f280000300800 */
[----:B--2---:R0:W-:Y:S04]  /*5ccb0*/  STL.64 [R1+0x3060], R26 ;  /* 0x0030601a01007387 */ /* 0x0041e80000100a00 */
[----:B0-----:R-:W2:Y:S04]  /*5ccc0*/  LDL.LU R26, [R1+0x318] ;  /* 0x00031800011a7983 */ /* 0x001ea80000300800 */
[----:B------:R-:W2:Y:S04]  /*5ccd0*/  LDL.LU R27, [R1+0x31c] ;  /* 0x00031c00011b7983 */ /* 0x000ea80000300800 */
[----:B---3--:R0:W-:Y:S04]  /*5cce0*/  STL.64 [R1+0x3058], R24 ;  /* 0x0030581801007387 */ /* 0x0081e80000100a00 */
[----:B0-----:R-:W4:Y:S04]  /*5ccf0*/  LDL.LU R24, [R1+0x310] ;  /* 0x0003100001187983 */ /* 0x001f280000300800 */
[----:B------:R-:W4:Y:S04]  /*5cd00*/  LDL.LU R25, [R1+0x314] ;  /* 0x0003140001197983 */ /* 0x000f280000300800 */
[----:B--2---:R-:W-:Y:S04]  /*5cd10*/  STL.64 [R1+0x3080], R26 ;  /* 0x0030801a01007387 */ /* 0x004fe80000100a00 */
[----:B------:R0:W-:Y:S04]  /*5cd20*/  STL.64 [R1+0x2ec0], R14 ;  /* 0x002ec00e01007387 */ /* 0x0001e80000100a00 */
[----:B0-----:R-:W2:Y:S04]  /*5cd30*/  LDL.LU R14, [R1+0x460] ;  /* 0x00046000010e7983 */ /* 0x001ea80000300800 */
[----:B------:R-:W2:Y:S04]  /*5cd40*/  LDL.LU R15, [R1+0x464] ;  /* 0x00046400010f7983 */ /* 0x000ea80000300800 */
[----:B------:R0:W-:Y:S02]  /*5cd50*/  STL.64 [R1+0x2eb8], R12 ;  /* 0x002eb80c01007387 */ /* 0x0001e40000100a00 */
[----:B0-----:R-:W-:-:S02]  /*5cd60*/  IMAD.MOV.U32 R12, RZ, RZ, R21 ;  /* 0x000000ffff0c7224 */ /* 0x001fc400078e0015 */
[----:B------:R-:W-:Y:S01]  /*5cd70*/  IMAD.MOV.U32 R13, RZ, RZ, R11 ;  /* 0x000000ffff0d7224 */ /* 0x000fe200078e000b */
[----:B--2---:R0:W-:Y:S04]  /*5cd80*/  STL.64 [R1+0x3068], R14 ;  /* 0x0030680e01007387 */ /* 0x0041e80000100a00 */
[----:B------:R-:W2:Y:S04]  /*5cd90*/  LDL.LU R21, [R1+0x30ac] ;  /* 0x0030ac0001157983 */ /* 0x000ea80000300800 */
[----:B------:R-:W4:Y:S01]  /*5cda0*/  LDL.LU R11, [R1+0x30a8] ;  /* 0x0030a800010b7983 */ /* 0x000f220000300800 */
[----:B0-----:R-:W-:-:S02]  /*5cdb0*/  IMAD.MOV.U32 R14, RZ, RZ, R17 ;  /* 0x000000ffff0e7224 */ /* 0x001fc400078e0011 */
[----:B------:R-:W-:Y:S01]  /*5cdc0*/  IMAD.MOV.U32 R15, RZ, RZ, R3 ;  /* 0x000000ffff0f7224 */ /* 0x000fe200078e0003 */
[----:B------:R-:W3:Y:S04]  /*5cdd0*/  LDL.LU R17, [R1+0x30a4] ;  /* 0x0030a40001117983 */ /* 0x000ee80000300800 */
[----:B------:R-:W5:Y:S04]  /*5cde0*/  LDL.LU R3, [R1+0x30a0] ;  /* 0x0030a00001037983 */ /* 0x000f680000300800 */
[----:B------:R-:W-:Y:S04]  /*5cdf0*/  STL.64 [R1+0x3078], R14 ;  /* 0x0030780e01007387 */ /* 0x000fe80000100a00 */
[----:B------:R0:W-:Y:S04]  /*5ce00*/  STL.64 [R1+0x3070], R12 ;  /* 0x0030700c01007387 */ /* 0x0001e80000100a00 */
[----:B0-----:R-:W3:Y:S04]  /*5ce10*/  LDL.LU R12, [R1+0x170] ;  /* 0x00017000010c7983 */ /* 0x001ee80000300800 */
[----:B------:R-:W3:Y:S04]  /*5ce20*/  LDL.LU R13, [R1+0x174] ;  /* 0x00017400010d7983 */ /* 0x000ee80000300800 */
[----:B------:R-:W5:Y:S04]  /*5ce30*/  LDL.LU R14, [R1+0x178] ;  /* 0x00017800010e7983 */ /* 0x000f680000300800 */
[----:B------:R-:W5:Y:S01]  /*5ce40*/  LDL.LU R15, [R1+0x17c] ;  /* 0x00017c00010f7983 */ /* 0x000f620000300800 */
[----:B------:R-:W-:-:S02]  /*5ce50*/  IMAD.MOV.U32 R8, RZ, RZ, R19 ;  /* 0x000000ffff087224 */ /* 0x000fc400078e0013 */
[----:B--2---:R-:W-:-:S07]  /*5ce60*/  IMAD.MOV.U32 R10, RZ, RZ, R21 ;  /* 0x000000ffff0a7224 */ /* 0x004fce00078e0015 */
[----:B----4-:R-:W-:Y:S01]  /*5ce70*/  HMMA.16816.F32 R4, R8, R24, R4 ;  /* 0x000000180804723c */ /* 0x010fe20000001804 */
[----:B-----5:R-:W-:Y:S04]  /*5ce80*/  STL.64 [R1+0x3090], R14 ;  /* 0x0030900e01007387 */ /* 0x020fe80000100a00 */
[----:B---3--:R0:W-:Y:S04]  /*5ce90*/  STL.64 [R1+0x3088], R12 ;  /* 0x0030880c01007387 */ /* 0x0081e80000100a00 */
[----:B0-----:R-:W2:Y:S04]  /*5cea0*/  LDL.LU R12, [R1+0x20] ;  /* 0x00002000010c7983 */ /* 0x001ea80000300800 */
[----:B------:R-:W2:Y:S10]  /*5ceb0*/  LDL.LU R13, [R1+0x24] ;  /* 0x00002400010d7983 */ /* 0x000eb40000300800 */
[----:B------:R-:W-:Y:S04]  /*5cec0*/  STL.64 [R1+0x130], R4 ;  /* 0x0001300401007387 */ /* 0x000fe80000100a00 */
[----:B------:R0:W-:Y:S04]  /*5ced0*/  STL.64 [R1+0x138], R6 ;  /* 0x0001380601007387 */ /* 0x0001e80000100a00 */
[----:B0-----:R-:W2:Y:S04]  /*5cee0*/  LDL.LU R7, [R1+0x309c] ;  /* 0x00309c0001077983 */ /* 0x001ea80000300800 */
[----:B------:R-:W2:Y:S01]  /*5cef0*/  LDL.LU R5, [R1+0x3098] ;  /* 0x0030980001057983 */ /* 0x000ea20000300800 */
[----:B------:R-:W-:-:S02]  /*5cf00*/  IMAD.MOV.U32 R14, RZ, RZ, R28 ;  /* 0x000000ffff0e7224 */ /* 0x000fc400078e001c */
[----:B------:R-:W-:Y:S02]  /*5cf10*/  IMAD.MOV.U32 R15, RZ, RZ, R22 ;  /* 0x000000ffff0f7224 */ /* 0x000fe400078e0016 */
[----:B------:R-:W-:Y:S02]  /*5cf20*/  IMAD.MOV.U32 R4, RZ, RZ, R17 ;  /* 0x000000ffff047224 */ /* 0x000fe400078e0011 */
[----:B------:R-:W-:-:S07]  /*5cf30*/  IMAD.MOV.U32 R6, RZ, RZ, R3 ;  /* 0x000000ffff067224 */ /* 0x000fce00078e0003 */
[----:B--2---:R-:W-:Y:S01]  /*5cf40*/  HMMA.16816.F32 R24, R4, R24, R12 ;  /* 0x000000180418723c */ /* 0x004fe2000000180c */
[----:B------:R-:W2:Y:S04]  /*5cf50*/  LDL.LU.64 R14, [R1+0x3090] ;  /* 0x00309000010e7983 */ /* 0x000ea80000300a00 */
[----:B------:R-:W2:-:S15]  /*5cf60*/  LDL.LU.64 R12, [R1+0x3088] ;  /* 0x00308800010c7983 */ /* 0x000e9e0000300a00 */
[----:B------:R-:W-:-:S03]  /*5cf70*/  NOP ;  /* 0x0000000000007918 */ /* 0x000fc60000000000 */
[----:B------:R-:W-:Y:S04]  /*5cf80*/  STL.64 [R1+0x20], R24 ;  /* 0x0000201801007387 */ /* 0x000fe80000100a00 */
[----:B------:R0:W-:Y:S04]  /*5cf90*/  STL.64 [R1+0x28], R26 ;  /* 0x0000281a01007387 */ /* 0x0001e80000100a00 */
[----:B0-----:R-:W2:Y:S02]  /*5cfa0*/  LDL.LU.64 R26, [R1+0x3080] ;  /* 0x00308000011a7983 */ /* 0x001ea40000300a00 */
[----:B--2---:R-:W-:-:S15]  /*5cfb0*/  HMMA.16816.F32 R12, R8, R26, R12 ;  /* 0x0000001a080c723c */ /* 0x004fde000000180c */
[----:B------:R-:W-:-:S08]  /*5cfc0*/  NOP ;  /* 0x0000000000007918 */ /* 0x000fd00000000000 */
[----:B------:R0:W-:Y:S01]  /*5cfd0*/  STL.64 [R1+0x150], R12 ;  /* 0x0001500c01007387 */ /* 0x0001e20000100a00 */
[----:B------:R-:W-:Y:S02]  /*5cfe0*/  IMAD.MOV.U32 R20, RZ, RZ, R14 ;  /* 0x000000ffff147224 */ /* 0x000fe400078e000e */
[----:B------:R-:W-:Y:S02]  /*5cff0*/  IMAD.MOV.U32 R16, RZ, RZ, R15 ;  /* 0x000000ffff107224 */ /* 0x000fe400078e000f */
[----:B------:R-:W2:Y:S04]  /*5d000*/  LDL.LU.64 R14, [R1+0x3078] ;  /* 0x00307800010e7983 */ /* 0x000ea80000300a00 */
[----:B0-----:R-:W2:Y:S02]  /*5d010*/  LDL.LU.64 R12, [R1+0x3070] ;  /* 0x00307000010c7983 */ /* 0x001ea40000300a00 */
[----:B--2---:R-:W-:Y:S02]  /*5d020*/  HMMA.16816.F32 R24, R4, R26, R12 ;  /* 0x0000001a0418723c */ /* 0x004fe4000000180c */
[----:B------:R-:W2:-:S15]  /*5d030*/  LDL.LU.64 R14, [R1+0x3068] ;  /* 0x00306800010e7983 */ /* 0x000e9e0000300a00 */
[----:B------:R-:W-:-:S06]  /*5d040*/  NOP ;  /* 0x0000000000007918 */ /* 0x000fcc0000000000 */
[----:B------:R0:W-:Y:S01]  /*5d050*/  STL.64 [R1+0x140], R24 ;  /* 0x0001401801007387 */ /* 0x0001e20000100a00 */
[----:B------:R-:W-:Y:S02]  /*5d060*/  IMAD.MOV.U32 R28, RZ, RZ, R26 ;  /* 0x000000ffff1c7224 */ /* 0x000fe400078e001a */
[----:B------:R-:W-:Y:S02]  /*5d070*/  IMAD.MOV.U32 R22, RZ, RZ, R27 ;  /* 0x000000ffff167224 */ /* 0x000fe400078e001b */
[----:B------:R-:W2:Y:S04]  /*5d080*/  LDL.LU.64 R26, [R1+0x3060] ;  /* 0x00306000011a7983 */ /* 0x000ea80000300a00 */
[----:B0-----:R-:W2:Y:S02]  /*5d090*/  LDL.LU.64 R24, [R1+0x3058] ;  /* 0x0030580001187983 */ /* 0x001ea40000300a00 */
[----:B--2---:R-:W-:-:S15]  /*5d0a0*/  HMMA.16816.F32 R24, R8, R14, R24 ;  /* 0x0000000e0818723c */ /* 0x004fde0000001818 */
[----:B------:R-:W-:-:S08]  /*5d0b0*/  NOP ;  /* 0x0000000000007918 */ /* 0x000fd00000000000 */
[----:B------:R-:W-:Y:S04]  /*5d0c0*/  STL.64 [R1+0x170], R24 ;  /* 0x0001701801007387 */ /* 0x000fe80000100a00 */
[----:B------:R0:W-:Y:S04]  /*5d0d0*/  STL.64 [R1+0x178], R26 ;  /* 0x0001781a01007387 */ /* 0x0001e80000100a00 */
[----:B0-----:R-:W2:Y:S04]  /*5d0e0*/  LDL.LU.64 R26, [R1+0x3050] ;  /* 0x00305000011a7983 */ /* 0x001ea80000300a00 */
[----:B------:R-:W2:Y:S02]  /*5d0f0*/  LDL.LU.64 R24, [R1+0x3048] ;  /* 0x0030480001187983 */ /* 0x000ea40000300a00 */
[----:B--2---:R-:W-:Y:S02]  /*5d100*/  HMMA.16816.F32 R12, R4, R14, R24 ;  /* 0x0000000e040c723c */ /* 0x004fe40000001818 */
[----:B------:R-:W2:Y:S04]  /*5d110*/  LDL.LU R26, [R1+0x3044] ;  /* 0x00304400011a7983 */ /* 0x000ea80000300800 */
[----:B------:R-:W3:-:S15]  /*5d120*/  LDL.LU R24, [R1+0x3040] ;  /* 0x0030400001187983 */ /* 0x000ede0000300800 */
[----:B------:R-:W-:-:S02]  /*5d130*/  NOP ;  /* 0x0000000000007918 */ /* 0x000fc40000000000 */
[----:B------:R-:W-:Y:S01]  /*5d140*/  STL.64 [R1+0x160], R12 ;  /* 0x0001600c01007387 */ /* 0x000fe20000100a00 */
[----:B------:R-:W-:-:S03]  /*5d150*/  IMAD.MOV.U32 R27, RZ, RZ, R14 ;  /* 0x000000ffff1b7224 */ /* 0x000fc600078e000e */
[----:B------:R-:W-:Y:S01]  /*5d160*/  STL [R1+0x303c], R7 ;  /* 0x00303c0701007387 */ /* 0x000fe20000100800 */
[----:B------:R-:W-:-:S03]  /*5d170*/  IMAD.MOV.U32 R25, RZ, RZ, R15 ;  /* 0x000000ffff197224 */ /* 0x000fc600078e000f */
[----:B------:R0:W-:Y:S04]  /*5d180*/  STL [R1+0x3038], R5 ;  /* 0x0030380501007387 */ /* 0x0001e80000100800 */
[----:B------:R-:W4:Y:S04]  /*5d190*/  LDL.LU R4, [R1+0x1b0] ;  /* 0x0001b00001047983 */ /* 0x000f280000300800 */
[----:B0-----:R-:W4:Y:S04]  /*5d1a0*/  LDL.LU R5, [R1+0x1b4] ;  /* 0x0001b40001057983 */ /* 0x001f280000300800 */
[----:B------:R-:W4:Y:S04]  /*5d1b0*/  LDL.LU R6, [R1+0x1b8] ;  /* 0x0001b80001067983 */ /* 0x000f280000300800 */
[----:B------:R-:W4:Y:S04]  /*5d1c0*/  LDL.LU R7, [R1+0x1bc] ;  /* 0x0001bc0001077983 */ /* 0x000f280000300800 */
[----:B--2---:R-:W-:Y:S04]  /*5d1d0*/  STL.64 [R1+0x2ea8], R26 ;  /* 0x002ea81a01007387 */ /* 0x004fe80000100a00 */
[----:B---3--:R0:W-:Y:S04]  /*5d1e0*/  STL.64 [R1+0x2ea0], R24 ;  /* 0x002ea01801007387 */ /* 0x0081e80000100a00 */
[----:B0-----:R-:W2:Y:S04]  /*5d1f0*/  LDL.LU R24, [R1+0x478] ;  /* 0x0004780001187983 */ /* 0x001ea80000300800 */
[----:B------:R-:W2:Y:S04]  /*5d200*/  LDL.LU R25, [R1+0x47c] ;  /* 0x00047c0001197983 */ /* 0x000ea80000300800 */
[----:B------:R-:W3:Y:S04]  /*5d210*/  LDL.LU R12, [R1+0x280] ;  /* 0x00028000010c7983 */ /* 0x000ee80000300800 */
[----:B------:R-:W3:Y:S04]  /*5d220*/  LDL.LU R13, [R1+0x284] ;  /* 0x00028400010d7983 */ /* 0x000ee80000300800 */
[----:B------:R-:W5:Y:S04]  /*5d230*/  LDL.LU R14, [R1+0x288] ;  /* 0x00028800010e7983 */ /* 0x000f680000300800 */
[----:B------:R-:W5:Y:S04]  /*5d240*/  LDL.LU R15, [R1+0x28c] ;  /* 0x00028c00010f7983 */ /* 0x000f680000300800 */
[----:B-----5:R0:W-:Y:S04]  /*5d250*/  STL.64 [R1+0x3000], R14 ;  /* 0x0030000e01007387 */ /* 0x0201e80000100a00 */
[----:B0-----:R-:W5:Y:S04]  /*5d260*/  LDL.LU R14, [R1+0x470] ;  /* 0x00047000010e7983 */ /* 0x001f680000300800 */
[----:B------:R-:W5:Y:S04]  /*5d270*/  LDL.LU R15, [R1+0x474] ;  /* 0x00047400010f7983 */ /* 0x000f680000300800 */
[----:B---3--:R0:W-:Y:S04]  /*5d280*/  STL.64 [R1+0x2ff8], R12 ;  /* 0x002ff80c01007387 */ /* 0x0081e80000100a00 */
[----:B0-----:R-:W4:Y:S04]  /*5d290*/  LDL.LU R12, [R1+0x468] ;  /* 0x00046800010c7983 */ /* 0x001f280000300800 */
[----:B------:R-:W4:Y:S04]  /*5d2a0*/  LDL.LU R13, [R1+0x46c] ;  /* 0x00046c00010d7983 */ /* 0x000f280000300800 */
[----:B-----5:R-:W-:Y:S01]  /*5d2b0*/  STL.64 [R1+0x3020], R14 ;  /* 0x0030200e01007387 */ /* 0x020fe20000100a00 */
[----:B----4-:R-:W-:Y:S03]  /*5d2c0*/  HMMA.16816.F32 R4, R8, R12, R4 ;  /* 0x0000000c0804723c */ /* 0x010fe60000001804 */
[----:B------:R-:W-:Y:S04]  /*5d2d0*/  STL.64 [R1+0x3030], R22 ;  /* 0x0030301601007387 */ /* 0x000fe80000100a00 */
[----:B------:R0:W-:Y:S04]  /*5d2e0*/  STL.64 [R1+0x3028], R20 ;  /* 0x0030281401007387 */ /* 0x0001e80000100a00 */
[----:B0-----:R-:W3:Y:S04]  /*5d2f0*/  LDL.LU R20, [R1+0x60] ;  /* 0x0000600001147983 */ /* 0x001ee80000300800 */
[----:B------:R-:W3:Y:S04]  /*5d300*/  LDL.LU R21, [R1+0x64] ;  /* 0x0000640001157983 */ /* 0x000ee80000300800 */
[----:B------:R-:W3:Y:S04]  /*5d310*/  LDL.LU R22, [R1+0x68] ;  /* 0x0000680001167983 */ /* 0x000ee80000300800 */
[----:B------:R-:W3:Y:S04]  /*5d320*/  LDL.LU R23, [R1+0x6c] ;  /* 0x00006c0001177983 */ /* 0x000ee80000300800 */
[----:B------:R-:W-:Y:S04]  /*5d330*/  STL.64 [R1+0x190], R4 ;  /* 0x0001900401007387 */ /* 0x000fe80000100a00 */
[----:B------:R0:W-:Y:S04]  /*5d340*/  STL.64 [R1+0x198], R6 ;  /* 0x0001980601007387 */ /* 0x0001e80000100a00 */
[----:B0-----:R-:W3:Y:S04]  /*5d350*/  LDL.LU R7, [R1+0x303c] ;  /* 0x00303c0001077983 */ /* 0x001ee80000300800 */
[----:B------:R-:W3:Y:S04]  /*5d360*/  LDL.LU R5, [R1+0x3038] ;  /* 0x0030380001057983 */ /* 0x000ee80000300800 */
[----:B------:R-:W4:Y:S04]  /*5d370*/  LDL.LU R26, [R1+0x480] ;  /* 0x00048000011a7983 */ /* 0x000f280000300800 */
[----:B------:R-:W4:Y:S01]  /*5d380*/  LDL.LU R27, [R1+0x484] ;  /* 0x00048400011b7983 */ /* 0x000f220000300800 */
[----:B------:R-:W-:-:S02]  /*5d390*/  IMAD.MOV.U32 R4, RZ, RZ, R17 ;  /* 0x000000ffff047224 */ /* 0x000fc400078e0011 */
[----:B------:R-:W-:Y:S01]  /*5d3a0*/  IMAD.MOV.U32 R6, RZ, RZ, R3 ;  /* 0x000000ffff067224 */ /* 0x000fe200078e0003 */
[----:B----4-:R-:W-:Y:S04]  /*5d3b0*/  STL.64 [R1+0x2fe0], R26 ;  /* 0x002fe01a01007387 */ /* 0x010fe80000100a00 */
[----:B--2---:R0:W-:Y:S04]  /*5d3c0*/  STL.64 [R1+0x3008], R24 ;  /* 0x0030081801007387 */ /* 0x0041e80000100a00 */
[----:B0-----:R-:W2:Y:S04]  /*5d3d0*/  LDL.LU R24, [R1+0x70] ;  /* 0x0000700001187983 */ /* 0x001ea80000300800 */
[----:B------:R-:W2:Y:S04]  /*5d3e0*/  LDL.LU R25, [R1+0x74] ;  /* 0x0000740001197983 */ /* 0x000ea80000300800 */
[----:B------:R-:W4:Y:S04]  /*5d3f0*/  LDL.LU R26, [R1+0x78] ;  /* 0x00007800011a7983 */ /* 0x000f280000300800 */
[----:B------:R-:W4:Y:S01]  /*5d400*/  LDL.LU R27, [R1+0x7c] ;  /* 0x00007c00011b7983 */ /* 0x000f220000300800 */
[----:B---3--:R-:W-:Y:S03]  /*5d410*/  HMMA.16816.F32 R12, R4, R12, R20 ;  /* 0x0000000c040c723c */ /* 0x008fe60000001814 */
[----:B----4-:R-:W-:Y:S04]  /*5d420*/  STL.64 [R1+0x3018], R26 ;  /* 0x0030181a01007387 */ /* 0x010fe80000100a00 */
[----:B--2---:R0:W-:Y:S04]  /*5d430*/  STL.64 [R1+0x3010], R24 ;  /* 0x0030101801007387 */ /* 0x0041e80000100a00 */
[----:B0-----:R-:W2:Y:S04]  /*5d440*/  LDL.LU R24, [R1+0x270] ;  /* 0x0002700001187983 */ /* 0x001ea80000300800 */
[----:B------:R-:W2:Y:S04]  /*5d450*/  LDL.LU R25, [R1+0x274] ;  /* 0x0002740001197983 */ /* 0x000ea80000300800 */
[----:B------:R-:W2:Y:S04]  /*5d460*/  LDL.LU R26, [R1+0x278] ;  /* 0x00027800011a7983 */ /* 0x000ea80000300800 */
[----:B------:R-:W2:Y:S04]  /*5d470*/  LDL.LU R27, [R1+0x27c] ;  /* 0x00027c00011b7983 */ /* 0x000ea80000300800 */
[----:B------:R-:W3:Y:S04]  /*5d480*/  LDL.LU.64 R22, [R1+0x3030] ;  /* 0x0030300001167983 */ /* 0x000ee80000300a00 */
[----:B------:R-:W4:Y:S04]  /*5d490*/  LDL.LU.64 R20, [R1+0x3028] ;  /* 0x0030280001147983 */ /* 0x000f280000300a00 */
[----:B------:R-:W-:Y:S04]  /*5d4a0*/  STL.64 [R1+0x180], R12 ;  /* 0x0001800c01007387 */ /* 0x000fe80000100a00 */
[----:B------:R0:W-:Y:S04]  /*5d4b0*/  STL.64 [R1+0x188], R14 ;  /* 0x0001880e01007387 */ /* 0x0001e80000100a00 */
[----:B0-----:R-:W2:Y:S01]  /*5d4c0*/  LDL.LU.64 R14, [R1+0x3020] ;  /* 0x00302000010e7983 */ /* 0x001ea20000300a00 */
[----:B----4-:R-:W-:-:S07]  /*5d4d0*/  IMAD.MOV.U32 R10, RZ, RZ, R21 ;  /* 0x000000ffff0a7224 */ /* 0x010fce00078e0015 */
[----:B--2---:R-:W-:-:S15]  /*5d4e0*/  HMMA.16816.F32 R24, R8, R14, R24 ;  /* 0x0000000e0818723c */ /* 0x004fde0000001818 */
[----:B------:R-:W-:-:S08]  /*5d4f0*/  NOP ;  /* 0x0000000000007918 */ /* 0x000fd00000000000 */
[----:B------:R-:W-:Y:S04]  /*5d500*/  STL.64 [R1+0x1b0], R24 ;  /* 0x0001b01801007387 */ /* 0x000fe80000100a00 */
[----:B------:R0:W-:Y:S04]  /*5d510*/  STL.64 [R1+0x1b8], R26 ;  /* 0x0001b81a01007387 */ /* 0x0001e80000100a00 */
[----:B0-----:R-:W2:Y:S04]  /*5d520*/  LDL.LU.64 R26, [R1+0x3018] ;  /* 0x00301800011a7983 */ /* 0x001ea80000300a00 */
[----:B------:R-:W2:Y:S02]  /*5d530*/  LDL.LU.64 R24, [R1+0x3010] ;  /* 0x0030100001187983 */ /* 0x000ea40000300a00 */
[----:B--2---:R-:W-:Y:S02]  /*5d540*/  HMMA.16816.F32 R12, R4, R14, R24 ;  /* 0x0000000e040c723c */ /* 0x004fe40000001818 */
[----:B------:R-:W2:-:S15]  /*5d550*/  LDL.LU.64 R24, [R1+0x3008] ;  /* 0x0030080001187983 */ /* 0x000e9e0000300a00 */
[----:B------:R-:W-:-:S06]  /*5d560*/  NOP ;  /* 0x0000000000007918 */ /* 0x000fcc0000000000 */
[----:B------:R-:W-:Y:S04]  /*5d570*/  STL.64 [R1+0x1a0], R12 ;  /* 0x0001a00c01007387 */ /* 0x000fe80000100a00 */
[----:B------:R0:W-:Y:S04]  /*5d580*/  STL.64 [R1+0x1a8], R14 ;  /* 0x0001a80e01007387 */ /* 0x0001e80000100a00 */
[----:B0-----:R-:W2:Y:S04]  /*5d590*/  LDL.LU.64 R14, [R1+0x3000] ;  /* 0x00300000010e7983 */ /* 0x001ea80000300a00 */
[----:B------:R-:W2:Y:S04]  /*5d5a0*/  LDL.LU.64 R12, [R1+0x2ff8] ;  /* 0x002ff800010c7983 */ /* 0x000ea80000300a00 */
[----:B---3--:R-:W-:Y:S04]  /*5d5b0*/  STL.64 [R1+0x2ff0], R22 ;  /* 0x002ff01601007387 */ /* 0x008fe80000100a00 */
[----:B------:R0:W-:Y:S04]  /*5d5c0*/  STL.64 [R1+0x2fe8], R20 ;  /* 0x002fe81401007387 */ /* 0x0001e80000100a00 */
[----:B0-----:R-:W3:Y:S04]  /*5d5d0*/  LDL.LU R20, [R1+0x80] ;  /* 0x0000800001147983 */ /* 0x001ee80000300800 */
[----:B------:R-:W3:Y:S04]  /*5d5e0*/  LDL.LU R21, [R1+0x84] ;  /* 0x0000840001157983 */ /* 0x000ee80000300800 */
[----:B------:R-:W3:Y:S04]  /*5d5f0*/  LDL.LU R22, [R1+0x88] ;  /* 0x0000880001167983 */ /* 0x000ee80000300800 */
[----:B------:R-:W3:Y:S01]  /*5d600*/  LDL.LU R23, [R1+0x8c] ;  /* 0x00008c0001177983 */ /* 0x000ee20000300800 */
[----:B--2---:R-:W-:-:S15]  /*5d610*/  HMMA.16816.F32 R12, R8, R24, R12 ;  /* 0x00000018080c723c */ /* 0x004fde000000180c */
[----:B------:R-:W-:-:S08]  /*5d620*/  NOP ;  /* 0x0000000000007918 */ /* 0x000fd00000000000 */
[----:B------:R-:W-:Y:S04]  /*5d630*/  STL.64 [R1+0x1c0], R12 ;  /* 0x0001c00c01007387 */ /* 0x000fe80000100a00 */
[----:B------:R0:W-:Y:S04]  /*5d640*/  STL.64 [R1+0x1c8], R14 ;  /* 0x0001c80e01007387 */ /* 0x0001e80000100a00 */
[----:B0-----:R-:W2:Y:S04]  /*5d650*/  LDL.LU R14, [R1+0x4b0] ;  /* 0x0004b000010e7983 */ /* 0x001ea80000300800 */
[----:B------:R-:W2:Y:S04]  /*5d660*/  LDL.LU R15, [R1+0x4b4] ;  /* 0x0004b400010f7983 */ /* 0x000ea80000300800 */
[----:B------:R-:W4:Y:S04]  /*5d670*/  LDL.LU R12, [R1+0x488] ;  /* 0x00048800010c7983 */ /* 0x000f280000300800 */
[----:B------:R-:W4:Y:S04]  /*5d680*/  LDL.LU R13, [R1+0x48c] ;  /* 0x00048c00010d7983 */ /* 0x000f280000300800 */
[----:B--2---:R-:W-:Y:S04]  /*5d690*/  STL.64 [R1+0x2fa8], R14 ;  /* 0x002fa80e01007387 */ /* 0x004fe80000100a00 */
[----:B----4-:R0:W-:Y:S04]  /*5d6a0*/  STL.64 [R1+0x2fc8], R12 ;  /* 0x002fc80c01007387 */ /* 0x0101e80000100a00 */
        /* <DEDUP_REMOVED lines=24> */
[----:B------:R-:W2:Y:S04]  /*5d830*/  LDL.LU.64 R12, [R1+0x2fc8] ;  /* 0x002fc800010c7983 */ /* 0x000ea80000300a00 */
[----:B------:R-:W-:Y:S04]  /*5d840*/  STL [R1+0x2fc4], R7 ;  /* 0x002fc40701007387 */ /* 0x000fe80000100800 */
[----:B------:R0:W-:-:S13]  /*5d850*/  STL [R1+0x2fc0], R5 ;  /* 0x002fc00501007387 */ /* 0x0001da0000100800 */
[----:B------:R-:W-:Y:S04]  /*5d860*/  STL.64 [R1+0x1d0], R24 ;  /* 0x0001d01801007387 */ /* 0x000fe80000100a00 */
[----:B------:R1:W-:Y:S04]  /*5d870*/  STL.64 [R1+0x1d8], R26 ;  /* 0x0001d81a01007387 */ /* 0x0003e80000100a00 */
[----:B------:R-:W2:Y:S04]  /*5d880*/  LDL.LU R4, [R1+0x2a0] ;  /* 0x0002a00001047983 */ /* 0x000ea80000300800 */
[----:B0-----:R-:W2:Y:S04]  /*5d890*/  LDL.LU R5, [R1+0x2a4] ;  /* 0x0002a40001057983 */ /* 0x001ea80000300800 */
[----:B------:R-:W2:Y:S04]  /*5d8a0*/  LDL.LU R6, [R1+0x2a8] ;  /* 0x0002a80001067983 */ /* 0x000ea80000300800 */
[----:B------:R-:W2:Y:S04]  /*5d8b0*/  LDL.LU R7, [R1+0x2ac] ;  /* 0x0002ac0001077983 */ /* 0x000ea80000300800 */
[----:B-1----:R-:W4:Y:S04]  /*5d8c0*/  LDL.LU R26, [R1+0x4b8] ;  /* 0x0004b800011a7983 */ /* 0x002f280000300800 */
[----:B------:R-:W4:Y:S04]  /*5d8d0*/  LDL.LU R27, [R1+0x4bc] ;  /* 0x0004bc00011b7983 */ /* 0x000f280000300800 */
[----:B----4-:R0:W-:Y:S04]  /*5d8e0*/  STL.64 [R1+0x2f90], R26 ;  /* 0x002f901a01007387 */ /* 0x0101e80000100a00 */
[----:B------:R-:W4:Y:S04]  /*5d8f0*/  LDL.LU R24, [R1+0xb0] ;  /* 0x0000b00001187983 */ /* 0x000f280000300800 */
[----:B------:R-:W4:Y:S04]  /*5d900*/  LDL.LU R25, [R1+0xb4] ;  /* 0x0000b40001197983 */ /* 0x000f280000300800 */
[----:B0-----:R-:W5:Y:S04]  /*5d910*/  LDL.LU R26, [R1+0xb8] ;  /* 0x0000b800011a7983 */ /* 0x001f680000300800 */
[----:B------:R-:W5:Y:S01]  /*5d920*/  LDL.LU R27, [R1+0xbc] ;  /* 0x0000bc00011b7983 */ /* 0x000f620000300800 */
[----:B--2---:R-:W-:Y:S03]  /*5d930*/  HMMA.16816.F32 R4, R8, R12, R4 ;  /* 0x0000000c0804723c */ /* 0x004fe60000001804 */
[----:B-----5:R-:W-:Y:S04]  /*5d940*/  STL.64 [R1+0x2fa0], R26 ;  /* 0x002fa01a01007387 */ /* 0x020fe80000100a00 */
[----:B----4-:R0:W-:Y:S04]  /*5d950*/  STL.64 [R1+0x2f98], R24 ;  /* 0x002f981801007387 */ /* 0x0101e80000100a00 */
[----:B0-----:R-:W2:Y:S04]  /*5d960*/  LDL.LU R24, [R1+0x2b0] ;  /* 0x0002b00001187983 */ /* 0x001ea80000300800 */
[----:B------:R-:W2:Y:S04]  /*5d970*/  LDL.LU R25, [R1+0x2b4] ;  /* 0x0002b40001197983 */ /* 0x000ea80000300800 */
[----:B------:R-:W4:Y:S04]  /*5d980*/  LDL.LU R26, [R1+0x2b8] ;  /* 0x0002b800011a7983 */ /* 0x000f280000300800 */
[----:B------:R-:W4:Y:S04]  /*5d990*/  LDL.LU R27, [R1+0x2bc] ;  /* 0x0002bc00011b7983 */ /* 0x000f280000300800 */
[----:B----4-:R-:W-:Y:S04]  /*5d9a0*/  STL.64 [R1+0x2fb8], R26 ;  /* 0x002fb81a01007387 */ /* 0x010fe80000100a00 */
[----:B--2---:R0:W-:Y:S04]  /*5d9b0*/  STL.64 [R1+0x2fb0], R24 ;  /* 0x002fb01801007387 */ /* 0x0041e80000100a00 */
[----:B0-----:R-:W2:Y:S04]  /*5d9c0*/  LDL.LU R24, [R1+0xa0] ;  /* 0x0000a00001187983 */ /* 0x001ea80000300800 */
[----:B------:R-:W2:Y:S04]  /*5d9d0*/  LDL.LU R25, [R1+0xa4] ;  /* 0x0000a40001197983 */ /* 0x000ea80000300800 */
[----:B------:R-:W2:Y:S04]  /*5d9e0*/  LDL.LU R26, [R1+0xa8] ;  /* 0x0000a800011a7983 */ /* 0x000ea80000300800 */
[----:B------:R-:W2:Y:S04]  /*5d9f0*/  LDL.LU R27, [R1+0xac] ;  /* 0x0000ac00011b7983 */ /* 0x000ea80000300800 */
[----:B------:R-:W-:Y:S04]  /*5da00*/  STL.64 [R1+0x200], R4 ;  /* 0x0002000401007387 */ /* 0x000fe80000100a00 */
[----:B------:R0:W-:Y:S04]  /*5da10*/  STL.64 [R1+0x208], R6 ;  /* 0x0002080601007387 */ /* 0x0001e80000100a00 */
[----:B0-----:R-:W2:Y:S04]  /*5da20*/  LDL.LU R7, [R1+0x2fc4] ;  /* 0x002fc40001077983 */ /* 0x001ea80000300800 */
[----:B------:R-:W2:Y:S01]  /*5da30*/  LDL.LU R5, [R1+0x2fc0] ;  /* 0x002fc00001057983 */ /* 0x000ea20000300800 */
[----:B------:R-:W-:-:S02]  /*5da40*/  IMAD.MOV.U32 R4, RZ, RZ, R17 ;  /* 0x000000ffff047224 */ /* 0x000fc400078e0011 */
        /* <DEDUP_REMOVED lines=18> */
[----:B------:R1:W-:Y:S04]  /*5db70*/  STL.64 [R1+0x250], R12 ;  /* 0x0002500c01007387 */ /* 0x0003e80000100a00 */
[----:B------:R4:W-:Y:S04]  /*5db80*/  STL.64 [R1+0x258], R14 ;  /* 0x0002580e01007387 */ /* 0x0009e80000100a00 */
[----:B------:R-:W2:Y:S04]  /*5db90*/  LDL.LU R4, [R1+0x2c0] ;  /* 0x0002c00001047983 */ /* 0x000ea80000300800 */
[----:B0-----:R-:W2:Y:S04]  /*5dba0*/  LDL.LU R5, [R1+0x2c4] ;  /* 0x0002c40001057983 */ /* 0x001ea80000300800 */
[----:B------:R-:W2:Y:S04]  /*5dbb0*/  LDL.LU R6, [R1+0x2c8] ;  /* 0x0002c80001067983 */ /* 0x000ea80000300800 */
[----:B------:R-:W2:Y:S04]  /*5dbc0*/  LDL.LU R7, [R1+0x2cc] ;  /* 0x0002cc0001077983 */ /* 0x000ea80000300800 */
[----:B-1----:R-:W5:Y:S04]  /*5dbd0*/  LDL.LU R12, [R1+0x4c8] ;  /* 0x0004c800010c7983 */ /* 0x002f680000300800 */
[----:B------:R-:W5:Y:S04]  /*5dbe0*/  LDL.LU R13, [R1+0x4cc] ;  /* 0x0004cc00010d7983 */ /* 0x000f680000300800 */
[----:B----4-:R-:W4:Y:S04]  /*5dbf0*/  LDL.LU R14, [R1+0x4d0] ;  /* 0x0004d000010e7983 */ /* 0x010f280000300800 */
[----:B------:R-:W4:Y:S04]  /*5dc00*/  LDL.LU R15, [R1+0x4d4] ;  /* 0x0004d400010f7983 */ /* 0x000f280000300800 */
[----:B----4-:R0:W-:Y:S04]  /*5dc10*/  STL.64 [R1+0x2f38], R14 ;  /* 0x002f380e01007387 */ /* 0x0101e80000100a00 */
[----:B0-----:R-:W4:Y:S04]  /*5dc20*/  LDL.LU R14, [R1+0x4c0] ;  /* 0x0004c000010e7983 */ /* 0x001f280000300800 */
[----:B------:R-:W4:Y:S01]  /*5dc30*/  LDL.LU R15, [R1+0x4c4] ;  /* 0x0004c400010f7983 */ /* 0x000f220000300800 */
[----:B--2---:R-:W-:Y:S03]  /*5dc40*/  HMMA.16816.F32 R4, R8, R26, R4 ;  /* 0x0000001a0804723c */ /* 0x004fe60000001804 */
[----:B-----5:R0:W-:Y:S04]  /*5dc50*/  STL.64 [R1+0x2f60], R12 ;  /* 0x002f600c01007387 */ /* 0x0201e80000100a00 */
[----:B----4-:R1:W-:Y:S04]  /*5dc60*/  STL.64 [R1+0x2f80], R14 ;  /* 0x002f800e01007387 */ /* 0x0103e80000100a00 */
[----:B0-----:R-:W2:Y:S04]  /*5dc70*/  LDL.LU R12, [R1+0xc0] ;  /* 0x0000c000010c7983 */ /* 0x001ea80000300800 */
[----:B------:R-:W2:Y:S04]  /*5dc80*/  LDL.LU R13, [R1+0xc4] ;  /* 0x0000c400010d7983 */ /* 0x000ea80000300800 */
[----:B-1----:R-:W2:Y:S04]  /*5dc90*/  LDL.LU R14, [R1+0xc8] ;  /* 0x0000c800010e7983 */ /* 0x002ea80000300800 */
        /* <DEDUP_REMOVED lines=8> */
[----:B------:R-:W2:Y:S05]  /*5dd20*/  LDL.LU.64 R14, [R1+0x2f80] ;  /* 0x002f8000010e7983 */ /* 0x000eaa0000300a00 */
        /* <DEDUP_REMOVED lines=12> */
[----:B----4-:R-:W-:Y:S04]  /*5ddf0*/  STL.64 [R1+0x2f48], R26 ;  /* 0x002f481a01007387 */ /* 0x010fe80000100a00 */
[----:B-----5:R0:W-:Y:S04]  /*5de00*/  STL.64 [R1+0x2f40], R24 ;  /* 0x002f401801007387 */ /* 0x0201e80000100a00 */
[----:B0-----:R-:W4:Y:S04]  /*5de10*/  LDL.LU R24, [R1+0xe0] ;  /* 0x0000e00001187983 */ /* 0x001f280000300800 */
[----:B------:R-:W4:Y:S04]  /*5de20*/  LDL.LU R25, [R1+0xe4] ;  /* 0x0000e40001197983 */ /* 0x000f280000300800 */
[----:B------:R-:W5:Y:S04]  /*5de30*/  LDL.LU R26, [R1+0xe8] ;  /* 0x0000e800011a7983 */ /* 0x000f680000300800 */
        /* <DEDUP_REMOVED lines=24> */
[----:B------:R0:W-:Y:S04]  /*5dfc0*/  STL.64 [R1+0x290], R12 ;  /* 0x0002900c01007387 */ /* 0x0001e80000100a00 */
[----:B------:R-:W-:Y:S04]  /*5dfd0*/  STL.64 [R1+0x298], R14 ;  /* 0x0002980e01007387 */ /* 0x000fe80000100a00 */
        /* <DEDUP_REMOVED lines=9> */
[----:B------:R-:W2:-:S15]  /*5e070*/  LDL.LU.64 R24, [R1+0x2f40] ;  /* 0x002f400001187983 */ /* 0x000e9e0000300a00 */
[----:B------:R-:W-:-:S02]  /*5e080*/  NOP ;  /* 0x0000000000007918 */ /* 0x000fc40000000000 */
[----:B------:R-:W-:Y:S04]  /*5e090*/  STL.64 [R1+0x2b0], R12 ;  /* 0x0002b00c01007387 */ /* 0x000fe80000100a00 */
[----:B------:R0:W-:Y:S04]  /*5e0a0*/  STL.64 [R1+0x2b8], R14 ;  /* 0x0002b80e01007387 */ /* 0x0001e80000100a00 */
[----:B0-----:R-:W2:Y:S04]  /*5e0b0*/  LDL.LU.64 R14, [R1+0x2f38] ;  /* 0x002f3800010e7983 */ /* 0x001ea80000300a00 */
        /* <DEDUP_REMOVED lines=8> */
[----:B------:R0:W-:Y:S04]  /*5e140*/  STL.64 [R1+0x2e0], R24 ;  /* 0x0002e01801007387 */ /* 0x0001e80000100a00 */
[----:B------:R-:W-:Y:S01]  /*5e150*/  STL.64 [R1+0x2e8], R26 ;  /* 0x0002e81a01007387 */ /* 0x000fe20000100a00 */
[----:B---3--:R-:W-:Y:S03]  /*5e160*/  HMMA.16816.F32 R12, R4, R14, R20 ;  /* 0x0000000e040c723c */ /* 0x008fe60000001814 */
[----:B0-----:R-:W2:Y:S04]  /*5e170*/  LDL.LU R24, [R1+0x4d8] ;  /* 0x0004d80001187983 */ /* 0x001ea80000300800 */
[----:B------:R-:W2:Y:S04]  /*5e180*/  LDL.LU R25, [R1+0x4dc] ;  /* 0x0004dc0001197983 */ /* 0x000ea80000300800 */
[----:B------:R-:W3:Y:S04]  /*5e190*/  LDL.LU.64 R22, [R1+0x2f30] ;  /* 0x002f300001167983 */ /* 0x000ee80000300a00 */
[----:B------:R-:W4:Y:S04]  /*5e1a0*/  LDL.LU.64 R20, [R1+0x2f28] ;  /* 0x002f280001147983 */ /* 0x000f280000300a00 */
[----:B------:R-:W-:Y:S04]  /*5e1b0*/  STL [R1+0x2f0c], R7 ;  /* 0x002f0c0701007387 */ /* 0x000fe80000100800 */
[----:B------:R0:W-:Y:S04]  /*5e1c0*/  STL [R1+0x2f08], R5 ;  /* 0x002f080501007387 */ /* 0x0001e80000100800 */
[----:B------:R1:W-:Y:S04]  /*5e1d0*/  STL.64 [R1+0x2d0], R12 ;  /* 0x0002d00c01007387 */ /* 0x0003e80000100a00 */
[----:B------:R5:W-:Y:S04]  /*5e1e0*/  STL.64 [R1+0x2d8], R14 ;  /* 0x0002d80e01007387 */ /* 0x000be80000100a00 */
[----:B------:R-:W2:Y:S04]  /*5e1f0*/  LDL.LU R4, [R1+0x300] ;  /* 0x0003000001047983 */ /* 0x000ea80000300800 */
[----:B0-----:R-:W2:Y:S01]  /*5e200*/  LDL.LU R5, [R1+0x304] ;  /* 0x0003040001057983 */ /* 0x001ea20000300800 */
[----:B-1----:R-:W-:-:S03]  /*5e210*/  IMAD.MOV.U32 R12, RZ, RZ, R29 ;  /* 0x000000ffff0c7224 */ /* 0x002fc600078e001d */
[----:B------:R-:W2:Y:S01]  /*5e220*/  LDL.LU R6, [R1+0x308] ;  /* 0x0003080001067983 */ /* 0x000ea20000300800 */
[----:B-----5:R-:W-:Y:S02]  /*5e230*/  IMAD.MOV.U32 R14, RZ, RZ, R0 ;  /* 0x000000ffff0e7224 */ /* 0x020fe400078e0000 */
[----:B------:R-:W-:Y:S01]  /*5e240*/  IMAD.MOV.U32 R15, RZ, RZ, R18 ;  /* 0x000000ffff0f7224 */ /* 0x000fe200078e0012 */
[----:B------:R-:W2:Y:S04]  /*5e250*/  LDL.LU R7, [R1+0x30c] ;  /* 0x00030c0001077983 */ /* 0x000ea80000300800 */
[----:B------:R-:W5:Y:S01]  /*5e260*/  LDL.LU R29, [R1+0x2f24] ;  /* 0x002f2400011d7983 */ /* 0x000f620000300800 */
[----:B---3--:R-:W-:-:S03]  /*5e270*/  IMAD.MOV.U32 R13, RZ, RZ, R23 ;  /* 0x000000ffff0d7224 */ /* 0x008fc600078e0017 */
[----:B------:R-:W3:Y:S04]  /*5e280*/  LDL.LU R23, [R1+0x2f20] ;  /* 0x002f200001177983 */ /* 0x000ee80000300800 */
[----:B------:R-:W4:Y:S04]  /*5e290*/  LDL.LU R0, [R1+0x2f1c] ;  /* 0x002f1c0001007983 */ /* 0x000f280000300800 */
[----:B------:R-:W-:Y:S04]  /*5e2a0*/  STL.64 [R1+0x2ed0], R14 ;  /* 0x002ed00e01007387 */ /* 0x000fe80000100a00 */
[----:B------:R0:W-:Y:S04]  /*5e2b0*/  STL.64 [R1+0x2ec8], R12 ;  /* 0x002ec80c01007387 */ /* 0x0001e80000100a00 */
[----:B0-----:R-:W2:Y:S04]  /*5e2c0*/  LDL.LU R12, [R1+0x10] ;  /* 0x00001000010c7983 */ /* 0x001ea80000300800 */
[----:B------:R-:W2:Y:S04]  /*5e2d0*/  LDL.LU R13, [R1+0x14] ;  /* 0x00001400010d7983 */ /* 0x000ea80000300800 */
[----:B------:R-:W5:Y:S04]  /*5e2e0*/  LDL.LU R14, [R1+0x18] ;  /* 0x00001800010e7983 */ /* 0x000f680000300800 */
[----:B------:R-:W5:Y:S04]  /*5e2f0*/  LDL.LU R15, [R1+0x1c] ;  /* 0x00001c00010f7983 */ /* 0x000f680000300800 */
[----:B-----5:R-:W-:Y:S04]  /*5e300*/  STL.64 [R1+0x2ee0], R14 ;  /* 0x002ee00e01007387 */ /* 0x020fe80000100a00 */
[----:B--2---:R0:W-:Y:S04]  /*5e310*/  STL.64 [R1+0x2ed8], R12 ;  /* 0x002ed80c01007387 */ /* 0x0041e80000100a00 */
[----:B0-----:R-:W2:Y:S01]  /*5e320*/  LDL.LU R12, [R1+0x120] ;  /* 0x00012000010c7983 */ /* 0x001ea20000300800 */
[----:B---3--:R-:W-:-:S02]  /*5e330*/  IMAD.MOV.U32 R14, RZ, RZ, R23 ;  /* 0x000000ffff0e7224 */ /* 0x008fc400078e0017 */
[----:B------:R-:W-:Y:S02]  /*5e340*/  IMAD.MOV.U32 R15, RZ, RZ, R29 ;  /* 0x000000ffff0f7224 */ /* 0x000fe400078e001d */
[----:B----4-:R-:W-:Y:S02]  /*5e350*/  IMAD.MOV.U32 R13, RZ, RZ, R0 ;  /* 0x000000ffff0d7224 */ /* 0x010fe400078e0000 */
[----:B------:R-:W3:Y:S04]  /*5e360*/  LDL.LU R0, [R1+0x2f18] ;  /* 0x002f180001007983 */ /* 0x000ee80000300800 */
[----:B------:R-:W4:Y:S04]  /*5e370*/  LDL.LU R23, [R1+0x2f14] ;  /* 0x002f140001177983 */ /* 0x000f280000300800 */
[----:B------:R-:W5:Y:S04]  /*5e380*/  LDL.LU R29, [R1+0x2f10] ;  /* 0x002f1000011d7983 */ /* 0x000f680000300800 */
[----:B------:R0:W-:Y:S04]  /*5e390*/  STL.64 [R1+0x2ef0], R14 ;  /* 0x002ef00e01007387 */ /* 0x0001e80000100a00 */
[----:B0-----:R-:W3:Y:S04]  /*5e3a0*/  LDL.LU R14, [R1+0x4e0] ;  /* 0x0004e000010e7983 */ /* 0x001ee80000300800 */
[----:B------:R-:W3:Y:S04]  /*5e3b0*/  LDL.LU R15, [R1+0x4e4] ;  /* 0x0004e400010f7983 */ /* 0x000ee80000300800 */
[----:B--2---:R-:W-:Y:S04]  /*5e3c0*/  STL.64 [R1+0x2ee8], R12 ;  /* 0x002ee80c01007387 */ /* 0x004fe80000100a00 */
[----:B------:R-:W2:Y:S01]  /*5e3d0*/  LDL.LU.64 R26, [R1+0x4e8] ;  /* 0x0004e800011a7983 */ /* 0x000ea20000300a00 */
[----:B------:R-:W-:-:S07]  /*5e3e0*/  IMAD.MOV.U32 R10, RZ, RZ, R21 ;  /* 0x000000ffff0a7224 */ /* 0x000fce00078e0015 */
[----:B---3--:R-:W-:Y:S01]  /*5e3f0*/  HMMA.16816.F32 R4, R8, R14, R4 ;  /* 0x0000000e0804723c */ /* 0x008fe20000001804 */
[----:B--2---:R0:W-:Y:S04]  /*5e400*/  STL.64 [R1+0x2f00], R26 ;  /* 0x002f001a01007387 */ /* 0x0041e80000100a00 */
[----:B------:R1:W-:Y:S01]  /*5e410*/  STL.64 [R1+0x2ef8], R24 ;  /* 0x002ef81801007387 */ /* 0x0003e20000100a00 */
[----:B0-----:R-:W-:-:S15]  /*5e420*/  IMAD.MOV.U32 R27, RZ, RZ, R0 ;  /* 0x000000ffff1b7224 */ /* 0x001fde00078e0000 */
[----:B------:R-:W-:-:S03]  /*5e430*/  NOP ;  /* 0x0000000000007918 */ /* 0x000fc60000000000 */
[----:B------:R-:W-:Y:S01]  /*5e440*/  IMAD.MOV.U32 R0, RZ, RZ, R7 ;  /* 0x000000ffff007224 */ /* 0x000fe200078e0007 */
[----:B-1----:R-:W2:Y:S04]  /*5e450*/  LDL.LU R24, [R1+0x100] ;  /* 0x0001000001187983 */ /* 0x002ea80000300800 */
[----:B------:R0:W-:Y:S04]  /*5e460*/  STL.64 [R1+0x320], R4 ;  /* 0x0003200401007387 */ /* 0x0001e80000100a00 */
[----:B------:R1:W-:Y:S04]  /*5e470*/  STL [R1+0x328], R6 ;  /* 0x0003280601007387 */ /* 0x0003e80000100800 */
[----:B------:R-:W2:Y:S04]  /*5e480*/  LDL.LU R7, [R1+0x2f0c] ;  /* 0x002f0c0001077983 */ /* 0x000ea80000300800 */
[----:B0-----:R-:W2:Y:S01]  /*5e490*/  LDL.LU R5, [R1+0x2f08] ;  /* 0x002f080001057983 */ /* 0x001ea20000300800 */
[----:B-----5:R-:W-:-:S02]  /*5e4a0*/  IMAD.MOV.U32 R25, RZ, RZ, R29 ;  /* 0x000000ffff197224 */ /* 0x020fc400078e001d */
[----:B----4-:R-:W-:Y:S02]  /*5e4b0*/  IMAD.MOV.U32 R26, RZ, RZ, R23 ;  /* 0x000000ffff1a7224 */ /* 0x010fe400078e0017 */
[----:B------:R-:W-:Y:S02]  /*5e4c0*/  IMAD.MOV.U32 R4, RZ, RZ, R17 ;  /* 0x000000ffff047224 */ /* 0x000fe400078e0011 */
[----:B-1----:R-:W-:Y:S01]  /*5e4d0*/  IMAD.MOV.U32 R6, RZ, RZ, R3 ;  /* 0x000000ffff067224 */ /* 0x002fe200078e0003 */
[----:B------:R-:W-:Y:S04]  /*5e4e0*/  STL [R1+0x2da8], R0 ;  /* 0x002da80001007387 */ /* 0x000fe80000100800 */
[----:B------:R-:W3:Y:S04]  /*5e4f0*/  LDL.LU R2, [R1+0x40] ;  /* 0x0000400001027983 */ /* 0x000ee80000300800 */
[----:B------:R-:W4:Y:S01]  /*5e500*/  LDL.LU R23, [R1+0x48] ;  /* 0x0000480001177983 */ /* 0x000f220000300800 */
[----:B--2---:R-:W-:Y:S03]  /*5e510*/  HMMA.16816.F32 R12, R4, R14, R24 ;  /* 0x0000000e040c723c */ /* 0x004fe60000001818 */
[----:B------:R-:W2:Y:S04]  /*5e520*/  LDL.LU.64 R26, [R1+0x2f00] ;  /* 0x002f0000011a7983 */ /* 0x000ea80000300a00 */
[----:B------:R-:W5:-:S15]  /*5e530*/  LDL.LU.64 R24, [R1+0x2ef8] ;  /* 0x002ef80001187983 */ /* 0x000f5e0000300a00 */
[----:B------:R-:W-:-:S01]  /*5e540*/  NOP ;  /* 0x0000000000007918 */ /* 0x000fc20000000000 */
[----:B------:R-:W-:Y:S04]  /*5e550*/  STL.64 [R1+0x300], R12 ;  /* 0x0003000c01007387 */ /* 0x000fe80000100a00 */
[----:B------:R0:W-:Y:S04]  /*5e560*/  STL.64 [R1+0x308], R14 ;  /* 0x0003080e01007387 */ /* 0x0001e80000100a00 */
[----:B0-----:R-:W5:Y:S04]  /*5e570*/  LDL.LU.64 R14, [R1+0x2ef0] ;  /* 0x002ef000010e7983 */ /* 0x001f680000300a00 */
[----:B------:R-:W5:Y:S02]  /*5e580*/  LDL.LU.64 R12, [R1+0x2ee8] ;  /* 0x002ee800010c7983 */ /* 0x000f640000300a00 */
[----:B-----5:R-:W-:-:S15]  /*5e590*/  HMMA.16816.F32 R12, R8, R24, R12 ;  /* 0x00000018080c723c */ /* 0x020fde000000180c */
[----:B------:R-:W-:-:S08]  /*5e5a0*/  NOP ;  /* 0x0000000000007918 */ /* 0x000fd00000000000 */
[----:B------:R-:W-:Y:S01]  /*5e5b0*/  STL.64 [R1+0x310], R12 ;  /* 0x0003100c01007387 */ /* 0x000fe20000100a00 */
[----:B------:R-:W-:-:S03]  /*5e5c0*/  IMAD.MOV.U32 R0, RZ, RZ, R15 ;  /* 0x000000ffff007224 */ /* 0x000fc600078e000f */
[----:B------:R0:W-:Y:S04]  /*5e5d0*/  STL [R1+0x318], R14 ;  /* 0x0003180e01007387 */ /* 0x0001e80000100800 */
[----:B0-----:R-:W5:Y:S04]  /*5e5e0*/  LDL.LU.64 R14, [R1+0x2ee0] ;  /* 0x002ee000010e7983 */ /* 0x001f680000300a00 */
[----:B------:R-:W5:Y:S04]  /*5e5f0*/  LDL.LU.64 R12, [R1+0x2ed8] ;  /* 0x002ed800010c7983 */ /* 0x000f680000300a00 */
[----:B------:R-:W3:Y:S01]  /*5e600*/  LDL R29, [R1] ;  /* 0x00000000011d7983 */ /* 0x000ee20000100800 */
[----:B-----5:R-:W-:-:S15]  /*5e610*/  HMMA.16816.F32 R12, R4, R24, R12 ;  /* 0x00000018040c723c */ /* 0x020fde000000180c */
[----:B------:R-:W-:-:S08]  /*5e620*/  NOP ;  /* 0x0000000000007918 */ /* 0x000fd00000000000 */
[----:B------:R-:W-:Y:S04]  /*5e630*/  STL.64 [R1+0x2f0], R12 ;  /* 0x0002f00c01007387 */ /* 0x000fe80000100a00 */
[----:B------:R0:W-:Y:S04]  /*5e640*/  STL.64 [R1+0x2f8], R14 ;  /* 0x0002f80e01007387 */ /* 0x0001e80000100a00 */
[----:B0-----:R-:W5:Y:S04]  /*5e650*/  LDL.LU.64 R14, [R1+0x2ed0] ;  /* 0x002ed000010e7983 */ /* 0x001f680000300a00 */
[----:B------:R-:W5:Y:S04]  /*5e660*/  LDL.LU.64 R12, [R1+0x2ec8] ;  /* 0x002ec800010c7983 */ /* 0x000f680000300a00 */
[----:B------:R-:W4:Y:S04]  /*5e670*/  LDL.LU R18, [R1+0x4f0] ;  /* 0x0004f00001127983 */ /* 0x000f280000300800 */
[----:B------:R-:W4:Y:S01]  /*5e680*/  LDL.LU R19, [R1+0x4f4] ;  /* 0x0004f40001137983 */ /* 0x000f220000300800 */
[----:B--2---:R-:W-:Y:S01]  /*5e690*/  IMAD.MOV.U32 R6, RZ, RZ, R26 ;  /* 0x000000ffff067224 */ /* 0x004fe200078e001a */
[----:B-----5:R-:W-:Y:S02]  /*5e6a0*/  HMMA.16816.F32 R8, R8, R26, R12 ;  /* 0x0000001a0808723c */ /* 0x020fe4000000180c */
[----:B------:R-:W2:Y:S04]  /*5e6b0*/  LDL.LU.64 R14, [R1+0x2ec0] ;  /* 0x002ec000010e7983 */ /* 0x000ea80000300a00 */
[----:B------:R-:W2:Y:S01]  /*5e6c0*/  LDL.LU.64 R12, [R1+0x2eb8] ;  /* 0x002eb800010c7983 */ /* 0x000ea20000300a00 */
[----:B------:R-:W-:-:S15]  /*5e6d0*/  IMAD.MOV.U32 R4, RZ, RZ, R27 ;  /* 0x000000ffff047224 */ /* 0x000fde00078e001b */
[----:B------:R-:W-:-:S01]  /*5e6e0*/  NOP ;  /* 0x0000000000007918 */ /* 0x000fc20000000000 */
[----:B------:R-:W-:Y:S04]  /*5e6f0*/  STL.64 [R1+0xe0], R8 ;  /* 0x0000e00801007387 */ /* 0x000fe80000100a00 */
[----:B------:R0:W-:Y:S04]  /*5e700*/  STL.64 [R1+0xe8], R10 ;  /* 0x0000e80a01007387 */ /* 0x0001e80000100a00 */
[----:B------:R-:W4:Y:S04]  /*5e710*/  LDL.LU R24, [R1+0x130] ;  /* 0x0001300001187983 */ /* 0x000f280000300800 */
[----:B------:R-:W4:Y:S01]  /*5e720*/  LDL.LU R25, [R1+0x134] ;  /* 0x0001340001197983 */ /* 0x000f220000300800 */
[----:B0-----:R-:W-:-:S03]  /*5e730*/  IMAD.MOV.U32 R10, RZ, RZ, R6 ;  /* 0x000000ffff0a7224 */ /* 0x001fc600078e0006 */
[----:B------:R-:W4:Y:S01]  /*5e740*/  LDL.LU R26, [R1+0x138] ;  /* 0x00013800011a7983 */ /* 0x000f220000300800 */
[----:B------:R-:W-:Y:S02]  /*5e750*/  IMAD.MOV.U32 R11, RZ, RZ, R4 ;  /* 0x000000ffff0b7224 */ /* 0x000fe400078e0004 */
[----:B------:R-:W-:Y:S01]  /*5e760*/  IMAD.MOV.U32 R4, RZ, RZ, R17 ;  /* 0x000000ffff047224 */ /* 0x000fe200078e0011 */
[----:B------:R-:W4:Y:S01]  /*5e770*/  LDL.LU R27, [R1+0x13c] ;  /* 0x00013c00011b7983 */ /* 0x000f220000300800 */
[----:B------:R-:W-:-:S03]  /*5e780*/  IMAD.MOV.U32 R6, RZ, RZ, R3 ;  /* 0x000000ffff067224 */ /* 0x000fc600078e0003 */
[----:B------:R-:W5:Y:S04]  /*5e790*/  LDL.LU R8, [R1+0x450] ;  /* 0x0004500001087983 */ /* 0x000f680000300800 */
[----:B------:R-:W5:Y:S04]  /*5e7a0*/  LDL.LU R9, [R1+0x454] ;  /* 0x0004540001097983 */ /* 0x000f680000300800 */
[----:B------:R-:W4:Y:S01]  /*5e7b0*/  LDL.LU R3, [R1+0x8] ;  /* 0x0000080001037983 */ /* 0x000f220000300800 */
[----:B--2---:R-:W-:Y:S03]  /*5e7c0*/  HMMA.16816.F32 R4, R4, R10, R12 ;  /* 0x0000000a0404723c */ /* 0x004fe6000000180c */
[----:B------:R-:W2:-:S15]  /*5e7d0*/  LDL.LU R10, [R1+0x440] ;  /* 0x00044000010a7983 */ /* 0x000e9e0000300800 */
[----:B------:R-:W-:-:S05]  /*5e7e0*/  NOP ;  /* 0x0000000000007918 */ /* 0x000fca0000000000 */
[----:B------:R-:W-:Y:S04]  /*5e7f0*/  STL.64 [R1+0x60], R4 ;  /* 0x0000600401007387 */ /* 0x000fe80000100a00 */
[----:B------:R-:W-:Y:S04]  /*5e800*/  STL.64 [R1+0x68], R6 ;  /* 0x0000680601007387 */ /* 0x000fe80000100a00 */
[----:B------:R-:W2:Y:S01]  /*5e810*/  LDL.LU R11, [R1+0x444] ;  /* 0x00044400010b7983 */ /* 0x000ea20000300800 */
[----:B------:R-:W-:Y:S02]  /*5e820*/  IMAD.MOV.U32 R14, RZ, RZ, R28 ;  /* 0x000000ffff0e7224 */ /* 0x000fe400078e001c */
[----:B------:R-:W-:Y:S01]  /*5e830*/  IMAD.MOV.U32 R15, RZ, RZ, R22 ;  /* 0x000000ffff0f7224 */ /* 0x000fe200078e0016 */
[----:B--2---:R-:W-:Y:S04]  /*5e840*/  STL.64 [R1+0x2e98], R10 ;  /* 0x002e980a01007387 */ /* 0x004fe80000100a00 */
[----:B-----5:R0:W-:Y:S04]  /*5e850*/  STL.64 [R1+0x2e90], R8 ;  /* 0x002e900801007387 */ /* 0x0201e80000100a00 */
[----:B0-----:R-:W2:Y:S04]  /*5e860*/  LDL.LU R8, [R1+0x20] ;  /* 0x0000200001087983 */ /* 0x001ea80000300800 */
[----:B------:R-:W2:Y:S04]  /*5e870*/  LDL.LU R9, [R1+0x24] ;  /* 0x0000240001097983 */ /* 0x000ea80000300800 */
[----:B------:R-:W2:Y:S04]  /*5e880*/  LDL.LU R10, [R1+0x28] ;  /* 0x00002800010a7983 */ /* 0x000ea80000300800 */
[----:B------:R-:W2:Y:S04]  /*5e890*/  LDL.LU R11, [R1+0x2c] ;  /* 0x00002c00010b7983 */ /* 0x000ea80000300800 */
[----:B------:R-:W5:Y:S04]  /*5e8a0*/  LDL.LU R12, [R1+0x140] ;  /* 0x00014000010c7983 */ /* 0x000f680000300800 */
[----:B------:R-:W5:Y:S04]  /*5e8b0*/  LDL.LU R13, [R1+0x144] ;  /* 0x00014400010d7983 */ /* 0x000f680000300800 */
[----:B------:R-:W2:Y:S04]  /*5e8c0*/  LDL.LU R28, [R1+0x2eb4] ;  /* 0x002eb400011c7983 */ /* 0x000ea80000300800 */
[----:B------:R-:W5:Y:S01]  /*5e8d0*/  LDL.LU R22, [R1+0x2eb0] ;  /* 0x002eb00001167983 */ /* 0x000f620000300800 */
[----:B---3--:R-:W-:-:S02]  /*5e8e0*/  IMAD.MOV.U32 R4, RZ, RZ, R29 ;  /* 0x000000ffff047224 */ /* 0x008fc400078e001d */
[----:B----4-:R-:W-:Y:S01]  /*5e8f0*/  IMAD.MOV.U32 R6, RZ, RZ, R3 ;  /* 0x000000ffff067224 */ /* 0x010fe200078e0003 */
[----:B------:R-:W-:Y:S01]  /*5e900*/  STL.64 [R1+0x2e88], R14 ;  /* 0x002e880e01007387 */ /* 0x000fe20000100a00 */
[----:B--2---:R-:W-:Y:S02]  /*5e910*/  IMAD.MOV.U32 R5, RZ, RZ, R28 ;  /* 0x000000ffff057224 */ /* 0x004fe400078e001c */
[----:B-----5:R-:W-:Y:S01]  /*5e920*/  IMAD.MOV.U32 R7, RZ, RZ, R22 ;  /* 0x000000ffff077224 */ /* 0x020fe200078e0016 */
[----:B------:R0:W-:Y:S06]  /*5e930*/  STL.64 [R1+0x2e80], R12 ;  /* 0x002e800c01007387 */ /* 0x0001ec0000100a00 */
[----:B------:R-:W-:Y:S01]  /*5e940*/  HMMA.16816.F32 R4, R4, R18, R24 ;  /* 0x000000120404723c */ /* 0x000fe20000001818 */
[----:B0-----:R-:W2:Y:S04]  /*5e950*/  LDL.LU R12, [R1+0x150] ;  /* 0x00015000010c7983 */ /* 0x001ea80000300800 */
[----:B------:R-:W2:Y:S04]  /*5e960*/  LDL.LU R13, [R1+0x154] ;  /* 0x00015400010d7983 */ /* 0x000ea80000300800 */
[----:B------:R-:W3:Y:S04]  /*5e970*/  LDL.LU.64 R26, [R1+0x2ea8] ;  /* 0x002ea800011a7983 */ /* 0x000ee80000300a00 */
[----:B------:R-:W4:Y:S01]  /*5e980*/  LDL.LU.64 R24, [R1+0x2ea0] ;  /* 0x002ea00001187983 */ /* 0x000f220000300a00 */
[----:B------:R-:W-:-:S09]  /*5e990*/  IMAD.MOV.U32 R14, RZ, RZ, R20 ;  /* 0x000000ffff0e7224 */ /* 0x000fd200078e0014 */
[----:B------:R0:W-:Y:S01]  /*5e9a0*/  STL.64 [R1+0x50], R4 ;  /* 0x0000500401007387 */ /* 0x0001e20000100a00 */
[----:B------:R-:W-:Y:S02]  /*5e9b0*/  IMAD.MOV.U32 R21, RZ, RZ, R6 ;  /* 0x000000ffff157224 */ /* 0x000fe400078e0006 */
[----:B------:R-:W-:Y:S02]  /*5e9c0*/  IMAD.MOV.U32 R20, RZ, RZ, R7 ;  /* 0x000000ffff147224 */ /* 0x000fe400078e0007 */
[----:B------:R-:W-:Y:S02]  /*5e9d0*/  IMAD.MOV.U32 R6, RZ, RZ, R23 ;  /* 0x000000ffff067224 */ /* 0x000fe400078e0017 */
[----:B0-----:R-:W-:Y:S01]  /*5e9e0*/  IMAD.MOV.U32 R4, RZ, RZ, R2 ;  /* 0x000000ffff047224 */ /* 0x001fe200078e0002 */
[----:B------:R-:W-:Y:S01]  /*5e9f0*/  STL.64 [R1+0x2dc0], R20 ;  /* 0x002dc01401007387 */ /* 0x000fe20000100a00 */
[----:B------:R-:W-:Y:S02]  /*5ea00*/  IMAD.MOV.U32 R15, RZ, RZ, R16 ;  /* 0x000000ffff0f7224 */ /* 0x000fe400078e0010 */
[----:B---3--:R-:W-:-:S02]  /*5ea10*/  IMAD.MOV.U32 R7, RZ, RZ, R26 ;  /* 0x000000ffff077224 */ /* 0x008fc400078e001a */
[----:B----4-:R-:W-:-:S07]  /*5ea20*/  IMAD.MOV.U32 R5, RZ, RZ, R24 ;  /* 0x000000ffff057224 */ /* 0x010fce00078e0018 */
[----:B------:R-:W-:Y:S01]  /*5ea30*/  HMMA.16816.F32 R16, R4, R18, R8 ;  /* 0x000000120410723c */ /* 0x000fe20000001808 */
[----:B------:R-:W3:Y:S04]  /*5ea40*/  LDL.LU.64 R10, [R1+0x2e98] ;  /* 0x002e9800010a7983 */ /* 0x000ee80000300a00 */
[----:B------:R-:W2:Y:S02]  /*5ea50*/  LDL.LU.64 R8, [R1+0x2e90] ;  /* 0x002e900001087983 */ /* 0x000ea40000300a00 */
[----:B------:R-:W-:Y:S02]  /*5ea60*/  IMAD.MOV.U32 R4, RZ, RZ, R29 ;  /* 0x000000ffff047224 */ /* 0x000fe400078e001d */
[----:B------:R-:W-:Y:S02]  /*5ea70*/  IMAD.MOV.U32 R5, RZ, RZ, R28 ;  /* 0x000000ffff057224 */ /* 0x000fe400078e001c */
[----:B------:R-:W-:-:S02]  /*5ea80*/  IMAD.MOV.U32 R6, RZ, RZ, R3 ;  /* 0x000000ffff067224 */ /* 0x000fc400078e0003 */
[----:B------:R-:W-:-:S10]  /*5ea90*/  IMAD.MOV.U32 R7, RZ, RZ, R22 ;  /* 0x000000ffff077224 */ /* 0x000fd400078e0016 */
[----:B------:R-:W-:Y:S04]  /*5eaa0*/  STL [R1+0x2d2c], R18 ;  /* 0x002d2c1201007387 */ /* 0x000fe80000100800 */
[----:B------:R-:W-:Y:S04]  /*5eab0*/  STL [R1+0x2d28], R19 ;  /* 0x002d281301007387 */ /* 0x000fe80000100800 */
[----:B------:R0:W-:Y:S04]  /*5eac0*/  STL.64 [R1+0x2e78], R16 ;  /* 0x002e781001007387 */ /* 0x0001e80000100a00 */
[----:B0-----:R-:W3:Y:S04]  /*5ead0*/  LDL.LU R16, [R1+0x170] ;  /* 0x0001700001107983 */ /* 0x001ee80000300800 */
[----:B------:R-:W3:Y:S04]  /*5eae0*/  LDL.LU R17, [R1+0x174] ;  /* 0x0001740001117983 */ /* 0x000ee80000300800 */
[----:B------:R-:W3:Y:S04]  /*5eaf0*/  LDL.LU R18, [R1+0x178] ;  /* 0x0001780001127983 */ /* 0x000ee80000300800 */
[----:B------:R-:W3:Y:S01]  /*5eb00*/  LDL.LU R19, [R1+0x17c] ;  /* 0x00017c0001137983 */ /* 0x000ee20000300800 */
[----:B--2---:R-:W-:Y:S03]  /*5eb10*/  HMMA.16816.F32 R4, R4, R8, R12 ;  /* 0x000000080404723c */ /* 0x004fe6000000180c */
[----:B------:R-:W2:Y:S04]  /*5eb20*/  LDL.LU.64 R14, [R1+0x2e88] ;  /* 0x002e8800010e7983 */ /* 0x000ea80000300a00 */
[----:B------:R-:W2:-:S15]  /*5eb30*/  LDL.LU.64 R12, [R1+0x2e80] ;  /* 0x002e8000010c7983 */ /* 0x000e9e0000300a00 */
[----:B------:R-:W-:-:S01]  /*5eb40*/  NOP ;  /* 0x0000000000007918 */ /* 0x000fc20000000000 */
[----:B------:R0:W-:Y:S01]  /*5eb50*/  STL.64 [R1+0x30], R4 ;  /* 0x0000300401007387 */ /* 0x0001e20000100a00 */
[----:B------:R-:W-:Y:S02]  /*5eb60*/  IMAD.MOV.U32 R29, RZ, RZ, R7 ;  /* 0x000000ffff1d7224 */ /* 0x000fe400078e0007 */
[----:B------:R-:W-:Y:S01]  /*5eb70*/  IMAD.MOV.U32 R7, RZ, RZ, R26 ;  /* 0x000000ffff077224 */ /* 0x000fe200078e001a */
[----:B------:R1:W-:Y:S04]  /*5eb80*/  STL [R1+0x38], R6 ;  /* 0x0000380601007387 */ /* 0x0003e80000100800 */
[----:B------:R-:W4:Y:S01]  /*5eb90*/  LDL.LU R20, [R1+0x430] ;  /* 0x0004300001147983 */ /* 0x000f220000300800 */
[----:B0-----:R-:W-:-:S03]  /*5eba0*/  IMAD.MOV.U32 R4, RZ, RZ, R2 ;  /* 0x000000ffff047224 */ /* 0x001fc600078e0002 */
[----:B------:R-:W4:Y:S01]  /*5ebb0*/  LDL.LU R21, [R1+0x434] ;  /* 0x0004340001157983 */ /* 0x000f220000300800 */
[----:B------:R-:W-:Y:S02]  /*5ebc0*/  IMAD.MOV.U32 R5, RZ, RZ, R24 ;  /* 0x000000ffff057224 */ /* 0x000fe400078e0018 */
[----:B-1----:R-:W-:-:S07]  /*5ebd0*/  IMAD.MOV.U32 R6, RZ, RZ, R23 ;  /* 0x000000ffff067224 */ /* 0x002fce00078e0017 */
[----:B--2---:R-:W-:-:S15]  /*5ebe0*/  HMMA.16816.F32 R12, R4, R8, R12 ;  /* 0x00000008040c723c */ /* 0x004fde000000180c */
[----:B------:R-:W-:-:S08]  /*5ebf0*/  NOP ;  /* 0x0000000000007918 */ /* 0x000fd00000000000 */
[----:B------:R-:W-:Y:S04]  /*5ec00*/  STL.64 [R1+0x2d10], R14 ;  /* 0x002d100e01007387 */ /* 0x000fe80000100a00 */
[----:B------:R0:W-:Y:S04]  /*5ec10*/  STL.64 [R1+0x2d08], R12 ;  /* 0x002d080c01007387 */ /* 0x0001e80000100a00 */
[----:B0-----:R-:W2:Y:S01]  /*5ec20*/  LDL.LU R13, [R1] ;  /* 0x00000000010d7983 */ /* 0x001ea20000300800 */
[----:B------:R-:W-:Y:S02]  /*5ec30*/  IMAD.MOV.U32 R5, RZ, RZ, R28 ;  /* 0x000000ffff057224 */ /* 0x000fe400078e001c */
[----:B------:R-:W-:-:S02]  /*5ec40*/  IMAD.MOV.U32 R6, RZ, RZ, R3 ;  /* 0x000000ffff067224 */ /* 0x000fc400078e0003 */
[----:B------:R-:W-:Y:S02]  /*5ec50*/  IMAD.MOV.U32 R7, RZ, RZ, R22 ;  /* 0x000000ffff077224 */ /* 0x000fe400078e0016 */
[----:B------:R-:W-:Y:S01]  /*5ec60*/  IMAD.MOV.U32 R14, RZ, RZ, R27 ;  /* 0x000000ffff0e7224 */ /* 0x000fe200078e001b */
[----:B--2---:R0:W-:Y:S01]  /*5ec70*/  STL [R1+0x2e70], R13 ;  /* 0x002e700d01007387 */ /* 0x0041e20000100800 */
[----:B------:R-:W-:-:S03]  /*5ec80*/  IMAD.MOV.U32 R4, RZ, RZ, R13 ;  /* 0x000000ffff047224 */ /* 0x000fc600078e000d */
[----:B------:R-:W2:Y:S04]  /*5ec90*/  LDL.LU R12, [R1+0x160] ;  /* 0x00016000010c7983 */ /* 0x000ea80000300800 */
[----:B0-----:R-:W2:Y:S01]  /*5eca0*/  LDL.LU R13, [R1+0x164] ;  /* 0x00016400010d7983 */ /* 0x001ea20000300800 */
[----:B---3--:R-:W-:Y:S03]  /*5ecb0*/  HMMA.16816.F32 R4, R4, R10, R16 ;  /* 0x0000000a0404723c */ /* 0x008fe60000001810 */
[----:B------:R-:W3:Y:S01]  /*5ecc0*/  LDL.LU.64 R16, [R1+0x2e78] ;  /* 0x002e780001107983 */ /* 0x000ee20000300a00 */
[----:B------:R-:W-:-:S15]  /*5ecd0*/  IMAD.MOV.U32 R15, RZ, RZ, R25 ;  /* 0x000000ffff0f7224 */ /* 0x000fde00078e0019 */
[----:B------:R-:W-:-:S05]  /*5ece0*/  NOP ;  /* 0x0000000000007918 */ /* 0x000fca0000000000 */
[----:B------:R-:W-:Y:S02]  /*5ecf0*/  IMAD.MOV.U32 R18, RZ, RZ, R4 ;  /* 0x000000ffff127224 */ /* 0x000fe400078e0004 */
[----:B------:R-:W-:Y:S02]  /*5ed00*/  IMAD.MOV.U32 R19, RZ, RZ, R5 ;  /* 0x000000ffff137224 */ /* 0x000fe400078e0005 */
[----:B------:R-:W-:Y:S02]  /*5ed10*/  IMAD.MOV.U32 R25, RZ, RZ, R6 ;  /* 0x000000ffff197224 */ /* 0x000fe400078e0006 */
[----:B------:R-:W-:Y:S02]  /*5ed20*/  IMAD.MOV.U32 R27, RZ, RZ, R7 ;  /* 0x000000ffff1b7224 */ /* 0x000fe400078e0007 */
[----:B------:R-:W-:Y:S02]  /*5ed30*/  IMAD.MOV.U32 R4, RZ, RZ, R2 ;  /* 0x000000ffff047224 */ /* 0x000fe400078e0002 */
[----:B------:R-:W-:-:S02]  /*5ed40*/  IMAD.MOV.U32 R5, RZ, RZ, R24 ;  /* 0x000000ffff057224 */ /* 0x000fc400078e0018 */
[----:B------:R-:W-:Y:S02]  /*5ed50*/  IMAD.MOV.U32 R6, RZ, RZ, R23 ;  /* 0x000000ffff067224 */ /* 0x000fe400078e0017 */
[----:B------:R-:W-:Y:S01]  /*5ed60*/  IMAD.MOV.U32 R7, RZ, RZ, R26 ;  /* 0x000000ffff077224 */ /* 0x000fe200078e001a */
[----:B------:R-:W-:Y:S06]  /*5ed70*/  STL.64 [R1+0x2d38], R18 ;  /* 0x002d381201007387 */ /* 0x000fec0000100a00 */
[----:B--2---:R-:W-:Y:S01]  /*5ed80*/  HMMA.16816.F32 R8, R4, R10, R12 ;  /* 0x0000000a0408723c */ /* 0x004fe2000000180c */
[----:B---3--:R0:W-:Y:S04]  /*5ed90*/  STL.64 [R1+0x2d30], R16 ;  /* 0x002d301001007387 */ /* 0x0081e80000100a00 */
[----:B0-----:R-:W2:Y:S04]  /*5eda0*/  LDL.LU R16, [R1+0x180] ;  /* 0x0001800001107983 */ /* 0x001ea80000300800 */
[----:B------:R-:W2:Y:S04]  /*5edb0*/  LDL.LU R17, [R1+0x184] ;  /* 0x0001840001117983 */ /* 0x000ea80000300800 */
[----:B------:R-:W2:Y:S04]  /*5edc0*/  LDL.LU R18, [R1+0x188] ;  /* 0x0001880001127983 */ /* 0x000ea80000300800 */
[----:B------:R-:W2:Y:S04]  /*5edd0*/  LDL.LU R19, [R1+0x18c] ;  /* 0x00018c0001137983 */ /* 0x000ea80000300800 */
[----:B------:R-:W3:Y:S04]  /*5ede0*/  LDL.LU R13, [R1+0x2e70] ;  /* 0x002e7000010d7983 */ /* 0x000ee80000300800 */
[----:B------:R-:W-:Y:S04]  /*5edf0*/  STL.64 [R1+0x2d00], R10 ;  /* 0x002d000a01007387 */ /* 0x000fe80000100a00 */
        /* <DEDUP_REMOVED lines=8> */
[----:B---3--:R-:W-:-:S07]  /*5ee80*/  IMAD.MOV.U32 R4, RZ, RZ, R13 ;  /* 0x000000ffff047224 */ /* 0x008fce00078e000d */
[----:B----4-:R-:W-:Y:S07]  /*5ee90*/  HMMA.16816.F32 R8, R4, R20, R8 ;  /* 0x000000140408723c */ /* 0x010fee0000001808 */
[----:B------:R-:W-:Y:S02]  /*5eea0*/  IMAD.MOV.U32 R4, RZ, RZ, R2 ;  /* 0x000000ffff047224 */ /* 0x000fe400078e0002 */
[----:B------:R-:W-:Y:S02]  /*5eeb0*/  IMAD.MOV.U32 R5, RZ, RZ, R24 ;  /* 0x000000ffff057224 */ /* 0x000fe400078e0018 */
[----:B------:R-:W-:-:S02]  /*5eec0*/  IMAD.MOV.U32 R6, RZ, RZ, R23 ;  /* 0x000000ffff067224 */ /* 0x000fc400078e0017 */
[----:B------:R-:W-:-:S07]  /*5eed0*/  IMAD.MOV.U32 R7, RZ, RZ, R26 ;  /* 0x000000ffff077224 */ /* 0x000fce00078e001a */
[----:B--2---:R-:W-:Y:S03]  /*5eee0*/  HMMA.16816.F32 R4, R4, R20, R16 ;  /* 0x000000140404723c */ /* 0x004fe60000001810 */
[----:B------:R-:W-:Y:S04]  /*5eef0*/  STL.64 [R1+0x10], R8 ;  /* 0x0000100801007387 */ /* 0x000fe80000100a00 */
[----:B------:R0:W-:Y:S04]  /*5ef00*/  STL.64 [R1+0x18], R10 ;  /* 0x0000180a01007387 */ /* 0x0001e80000100a00 */
[----:B------:R-:W-:Y:S04]  /*5ef10*/  STL.64 [R1+0x2e68], R26 ;  /* 0x002e681a01007387 */ /* 0x000fe80000100a00 */
[----:B------:R-:W-:Y:S04]  /*5ef20*/  STL.64 [R1+0x2e60], R24 ;  /* 0x002e601801007387 */ /* 0x000fe80000100a00 */
[----:B------:R-:W2:Y:S04]  /*5ef30*/  LDL.LU R20, [R1+0x400] ;  /* 0x0004000001147983 */ /* 0x000ea80000300800 */
[----:B------:R-:W-:Y:S04]  /*5ef40*/  STL.64 [R1+0x70], R4 ;  /* 0x0000700401007387 */ /* 0x000fe80000100a00 */
[----:B------:R-:W-:Y:S04]  /*5ef50*/  STL.64 [R1+0x78], R6 ;  /* 0x0000780601007387 */ /* 0x000fe80000100a00 */
[----:B------:R-:W2:Y:S04]  /*5ef60*/  LDL.LU R21, [R1+0x404] ;  /* 0x0004040001157983 */ /* 0x000ea80000300800 */
[----:B--2---:R1:W-:Y:S04]  /*5ef70*/  STL.64 [R1+0x2e48], R20 ;  /* 0x002e481401007387 */ /* 0x0043e80000100a00 */
[----:B------:R-:W2:Y:S04]  /*5ef80*/  LDL.LU R14, [R1+0x410] ;  /* 0x00041000010e7983 */ /* 0x000ea80000300800 */
[----:B------:R-:W2:Y:S04]  /*5ef90*/  LDL.LU R15, [R1+0x414] ;  /* 0x00041400010f7983 */ /* 0x000ea80000300800 */
[----:B0-----:R-:W3:Y:S04]  /*5efa0*/  LDL.LU R10, [R1+0x3f0] ;  /* 0x0003f000010a7983 */ /* 0x001ee80000300800 */
[----:B------:R-:W3:Y:S04]  /*5efb0*/  LDL.LU R11, [R1+0x3f4] ;  /* 0x0003f400010b7983 */ /* 0x000ee80000300800 */
[----:B-1----:R-:W4:Y:S04]  /*5efc0*/  LDL.LU R20, [R1+0x420] ;  /* 0x0004200001147983 */ /* 0x002f280000300800 */
[----:B------:R-:W4:Y:S04]  /*5efd0*/  LDL.LU R21, [R1+0x424] ;  /* 0x0004240001157983 */ /* 0x000f280000300800 */
[----:B---3--:R0:W-:Y:S04]  /*5efe0*/  STL.64 [R1+0x2e10], R10 ;  /* 0x002e100a01007387 */ /* 0x0081e80000100a00 */
[----:B------:R-:W3:Y:S04]  /*5eff0*/  LDL.LU R8, [R1+0x1d0] ;  /* 0x0001d00001087983 */ /* 0x000ee80000300800 */
[----:B------:R-:W3:Y:S04]  /*5f000*/  LDL.LU R9, [R1+0x1d4] ;  /* 0x0001d40001097983 */ /* 0x000ee80000300800 */
[----:B0-----:R-:W5:Y:S04]  /*5f010*/  LDL.LU R10, [R1+0x1d8] ;  /* 0x0001d800010a7983 */ /* 0x001f680000300800 */
[----:B------:R-:W5:Y:S04]  /*5f020*/  LDL.LU R11, [R1+0x1dc] ;  /* 0x0001dc00010b7983 */ /* 0x000f680000300800 */
[----:B------:R-:W4:Y:S04]  /*5f030*/  LDL.LU R24, [R1+0x1b0] ;  /* 0x0001b00001187983 */ /* 0x000f280000300800 */
[----:B------:R-:W4:Y:S04]  /*5f040*/  LDL.LU R25, [R1+0x1b4] ;  /* 0x0001b40001197983 */ /* 0x000f280000300800 */
[----:B------:R-:W4:Y:S04]  /*5f050*/  LDL.LU R26, [R1+0x1b8] ;  /* 0x0001b800011a7983 */ /* 0x000f280000300800 */
[----:B------:R-:W4:Y:S04]  /*5f060*/  LDL.LU R27, [R1+0x1bc] ;  /* 0x0001bc00011b7983 */ /* 0x000f280000300800 */
        /* <DEDUP_REMOVED lines=17> */
[----:B------:R-:W5:Y:S01]  /*5f180*/  LDL.LU R11, [R1+0x1cc] ;  /* 0x0001cc00010b7983 */ /* 0x000f620000300800 */
[----:B------:R-:W-:-:S02]  /*5f190*/  IMAD.MOV.U32 R4, RZ, RZ, R13 ;  /* 0x000000ffff047224 */ /* 0x000fc400078e000d */
[----:B------:R-:W-:Y:S02]  /*5f1a0*/  IMAD.MOV.U32 R5, RZ, RZ, R28 ;  /* 0x000000ffff057224 */ /* 0x000fe400078e001c */
[----:B------:R-:W-:Y:S02]  /*5f1b0*/  IMAD.MOV.U32 R6, RZ, RZ, R3 ;  /* 0x000000ffff067224 */ /* 0x000fe400078e0003 */
        /* <DEDUP_REMOVED lines=8> */
[----:B------:R-:W4:Y:S04]  /*5f240*/  LDL.LU R16, [R1+0x200] ;  /* 0x0002000001107983 */ /* 0x000f280000300800 */
[----:B------:R-:W4:Y:S04]  /*5f250*/  LDL.LU R17, [R1+0x204] ;  /* 0x0002040001117983 */ /* 0x000f280000300800 */
[----:B------:R-:W4:Y:S04]  /*5f260*/  LDL.LU R18, [R1+0x208] ;  /* 0x0002080001127983 */ /* 0x000f280000300800 */
[----:B------:R-:W4:Y:S04]  /*5f270*/  LDL.LU R19, [R1+0x20c] ;  /* 0x00020c0001137983 */ /* 0x000f280000300800 */
[----:B------:R-:W5:Y:S04]  /*5f280*/  LDL.LU.64 R26, [R1+0x2e68] ;  /* 0x002e6800011a7983 */ /* 0x000f680000300a00 */
[----:B------:R-:W2:Y:S04]  /*5f290*/  LDL.LU.64 R24, [R1+0x2e60] ;  /* 0x002e600001187983 */ /* 0x000ea80000300a00 */
[----:B------:R0:W-:Y:S04]  /*5f2a0*/  STL.64 [R1+0x90], R4 ;  /* 0x0000900401007387 */ /* 0x0001e80000100a00 */
[----:B------:R1:W-:Y:S01]  /*5f2b0*/  STL.64 [R1+0x98], R6 ;  /* 0x0000980601007387 */ /* 0x0003e20000100a00 */
[----:B0-----:R-:W-:-:S02]  /*5f2c0*/  IMAD.MOV.U32 R4, RZ, RZ, R2 ;  /* 0x000000ffff047224 */ /* 0x001fc400078e0002 */
[----:B-1----:R-:W-:Y:S02]  /*5f2d0*/  IMAD.MOV.U32 R6, RZ, RZ, R23 ;  /* 0x000000ffff067224 */ /* 0x002fe400078e0017 */
[----:B-----5:R-:W-:Y:S02]  /*5f2e0*/  IMAD.MOV.U32 R7, RZ, RZ, R26 ;  /* 0x000000ffff077224 */ /* 0x020fe400078e001a */
[----:B--2---:R-:W-:-:S07]  /*5f2f0*/  IMAD.MOV.U32 R5, RZ, RZ, R24 ;  /* 0x000000ffff057224 */ /* 0x004fce00078e0018 */
[----:B---3--:R-:W-:Y:S01]  /*5f300*/  HMMA.16816.F32 R4, R4, R20, R8 ;  /* 0x000000140404723c */ /* 0x008fe20000001808 */
[----:B------:R-:W2:Y:S04]  /*5f310*/  LDL.LU.64 R10, [R1+0x2e58] ;  /* 0x002e5800010a7983 */ /* 0x000ea80000300a00 */
[----:B------:R-:W2:Y:S04]  /*5f320*/  LDL.LU.64 R8, [R1+0x2e50] ;  /* 0x002e500001087983 */ /* 0x000ea80000300a00 */
[----:B------:R-:W3:-:S14]  /*5f330*/  LDL.LU.64 R20, [R1+0x2e48] ;  /* 0x002e480001147983 */ /* 0x000edc0000300a00 */
[----:B------:R0:W-:Y:S04]  /*5f340*/  STL.64 [R1+0xa0], R4 ;  /* 0x0000a00401007387 */ /* 0x0001e80000100a00 */
[----:B------:R1:W-:Y:S01]  /*5f350*/  STL.64 [R1+0xa8], R6 ;  /* 0x0000a80601007387 */ /* 0x0003e20000100a00 */
[----:B0-----:R-:W-:Y:S02]  /*5f360*/  IMAD.MOV.U32 R4, RZ, RZ, R13 ;  /* 0x000000ffff047224 */ /* 0x001fe400078e000d */
[----:B------:R-:W-:Y:S02]  /*5f370*/  IMAD.MOV.U32 R5, RZ, RZ, R28 ;  /* 0x000000ffff057224 */ /* 0x000fe400078e001c */
[----:B-1----:R-:W-:Y:S02]  /*5f380*/  IMAD.MOV.U32 R6, RZ, RZ, R3 ;  /* 0x000000ffff067224 */ /* 0x002fe400078e0003 */
[----:B------:R-:W-:-:S07]  /*5f390*/  IMAD.MOV.U32 R7, RZ, RZ, R22 ;  /* 0x000000ffff077224 */ /* 0x000fce00078e0016 */
[----:B--2---:R-:W-:Y:S01]  /*5f3a0*/  HMMA.16816.F32 R4, R4, R14, R8 ;  /* 0x0000000e0404723c */ /* 0x004fe20000001808 */
[----:B------:R-:W2:Y:S04]  /*5f3b0*/  LDL.LU.64 R10, [R1+0x2e40] ;  /* 0x002e4000010a7983 */ /* 0x000ea80000300a00 */
[----:B------:R-:W2:-:S15]  /*5f3c0*/  LDL.LU.64 R8, [R1+0x2e38] ;  /* 0x002e380001087983 */ /* 0x000e9e0000300a00 */
[----:B------:R-:W-:-:S03]  /*5f3d0*/  NOP ;  /* 0x0000000000007918 */ /* 0x000fc60000000000 */
[----:B------:R0:W-:Y:S04]  /*5f3e0*/  STL.64 [R1+0xb0], R4 ;  /* 0x0000b00401007387 */ /* 0x0001e80000100a00 */
[----:B------:R1:W-:Y:S01]  /*5f3f0*/  STL.64 [R1+0xb8], R6 ;  /* 0x0000b80601007387 */ /* 0x0003e20000100a00 */
[----:B0-----:R-:W-:Y:S02]  /*5f400*/  IMAD.MOV.U32 R4, RZ, RZ, R2 ;  /* 0x000000ffff047224 */ /* 0x001fe400078e0002 */
[----:B------:R-:W-:Y:S02]  /*5f410*/  IMAD.MOV.U32 R5, RZ, RZ, R24 ;  /* 0x000000ffff057224 */ /* 0x000fe400078e0018 */
[----:B-1----:R-:W-:Y:S02]  /*5f420*/  IMAD.MOV.U32 R6, RZ, RZ, R23 ;  /* 0x000000ffff067224 */ /* 0x002fe400078e0017 */
[----:B------:R-:W-:-:S07]  /*5f430*/  IMAD.MOV.U32 R7, RZ, RZ, R26 ;  /* 0x000000ffff077224 */ /* 0x000fce00078e001a */
[----:B--2---:R-:W-:Y:S01]  /*5f440*/  HMMA.16816.F32 R4, R4, R14, R8 ;  /* 0x0000000e0404723c */ /* 0x004fe20000001808 */
        /* <DEDUP_REMOVED lines=8> */
[----:B------:R-:W-:-:S07]  /*5f4d0*/  IMAD.MOV.U32 R7, RZ, RZ, R22 ;  /* 0x000000ffff077224 */ /* 0x000fce00078e0016 */
[----:B---3--:R-:W-:Y:S01]  /*5f4e0*/  HMMA.16816.F32 R4, R4, R20, R8 ;  /* 0x000000140404723c */ /* 0x008fe20000001808 */
        /* <DEDUP_REMOVED lines=10> */
[----:B------:R-:W4:-:S15]  /*5f590*/  LDL.LU.64 R10, [R1+0x2e10] ;  /* 0x002e1000010a7983 */ /* 0x000f1e0000300a00 */
[----:B------:R-:W-:-:S07]  /*5f5a0*/  NOP ;  /* 0x0000000000007918 */ /* 0x000fce0000000000 */
[----:B------:R0:W-:Y:S04]  /*5f5b0*/  STL.64 [R1+0xf0], R4 ;  /* 0x0000f00401007387 */ /* 0x0001e80000100a00 */
[----:B------:R1:W-:Y:S04]  /*5f5c0*/  STL.64 [R1+0xf8], R6 ;  /* 0x0000f80601007387 */ /* 0x0003e80000100a00 */
[----:B------:R-:W2:Y:S01]  /*5f5d0*/  LDL.LU R14, [R1+0x330] ;  /* 0x00033000010e7983 */ /* 0x000ea20000300800 */
[----:B0-----:R-:W-:Y:S02]  /*5f5e0*/  IMAD.MOV.U32 R4, RZ, RZ, R13 ;  /* 0x000000ffff047224 */ /* 0x001fe400078e000d */
[----:B------:R-:W-:-:S02]  /*5f5f0*/  IMAD.MOV.U32 R5, RZ, RZ, R28 ;  /* 0x000000ffff057224 */ /* 0x000fc400078e001c */
[----:B-1----:R-:W-:Y:S02]  /*5f600*/  IMAD.MOV.U32 R6, RZ, RZ, R3 ;  /* 0x000000ffff067224 */ /* 0x002fe400078e0003 */
[----:B------:R-:W-:-:S07]  /*5f610*/  IMAD.MOV.U32 R7, RZ, RZ, R22 ;  /* 0x000000ffff077224 */ /* 0x000fce00078e0016 */
[----:B----4-:R-:W-:-:S15]  /*5f620*/  HMMA.16816.F32 R4, R4, R10, R16 ;  /* 0x0000000a0404723c */ /* 0x010fde0000001810 */
[----:B------:R-:W-:-:S08]  /*5f630*/  NOP ;  /* 0x0000000000007918 */ /* 0x000fd00000000000 */
[----:B------:R-:W-:Y:S04]  /*5f640*/  STL.64 [R1+0x100], R4 ;  /* 0x0001000401007387 */ /* 0x000fe80000100a00 */
[----:B------:R-:W-:Y:S04]  /*5f650*/  STL.64 [R1+0x108], R6 ;  /* 0x0001080601007387 */ /* 0x000fe80000100a00 */
[----:B------:R-:W2:Y:S04]  /*5f660*/  LDL.LU R15, [R1+0x334] ;  /* 0x00033400010f7983 */ /* 0x000ea80000300800 */
[----:B--2---:R0:W-:Y:S04]  /*5f670*/  STL.64 [R1+0x2de8], R14 ;  /* 0x002de80e01007387 */ /* 0x0041e80000100a00 */
[----:B0-----:R-:W2:Y:S04]  /*5f680*/  LDL.LU R14, [R1+0x3e0] ;  /* 0x0003e000010e7983 */ /* 0x001ea80000300800 */
[----:B------:R-:W2:Y:S01]  /*5f690*/  LDL.LU R15, [R1+0x3e4] ;  /* 0x0003e400010f7983 */ /* 0x000ea20000300800 */
[----:B------:R-:W-:-:S03]  /*5f6a0*/  IMAD.MOV.U32 R4, RZ, RZ, R2 ;  /* 0x000000ffff047224 */ /* 0x000fc600078e0002 */
[----:B--2---:R-:W-:Y:S04]  /*5f6b0*/  STL.64 [R1+0x2e08], R14 ;  /* 0x002e080e01007387 */ /* 0x004fe80000100a00 */
        /* <DEDUP_REMOVED lines=8> */
[----:B------:R-:W-:-:S03]  /*5f740*/  IMAD.MOV.U32 R7, RZ, RZ, R26 ;  /* 0x000000ffff077224 */ /* 0x000fc600078e001a */
[----:B------:R-:W3:Y:S04]  /*5f750*/  LDL.LU R21, [R1+0x3d4] ;  /* 0x0003d40001157983 */ /* 0x000ee80000300800 */
[----:B------:R-:W4:Y:S04]  /*5f760*/  LDL.LU R16, [R1+0x260] ;  /* 0x0002600001107983 */ /* 0x000f280000300800 */
[----:B------:R-:W4:Y:S04]  /*5f770*/  LDL.LU R17, [R1+0x264] ;  /* 0x0002640001117983 */ /* 0x000f280000300800 */
[----:B------:R-:W4:Y:S04]  /*5f780*/  LDL.LU R18, [R1+0x268] ;  /* 0x0002680001127983 */ /* 0x000f280000300800 */
[----:B------:R-:W4:Y:S01]  /*5f790*/  LDL.LU R19, [R1+0x26c] ;  /* 0x00026c0001137983 */ /* 0x000f220000300800 */
[----:B--2---:R-:W-:Y:S03]  /*5f7a0*/  HMMA.16816.F32 R4, R4, R10, R12 ;  /* 0x0000000a0404723c */ /* 0x004fe6000000180c */
[----:B------:R-:W4:Y:S04]  /*5f7b0*/  LDL.LU.64 R14, [R1+0x2e08] ;  /* 0x002e0800010e7983 */ /* 0x000f280000300a00 */
[----:B------:R-:W2:Y:S04]  /*5f7c0*/  LDL.LU R13, [R1+0x2e00] ;  /* 0x002e0000010d7983 */ /* 0x000ea80000300800 */
[----:B------:R-:W5:-:S12]  /*5f7d0*/  LDL.LU R8, [R1+0x2a0] ;  /* 0x0002a00001087983 */ /* 0x000f580000300800 */
[----:B------:R-:W-:Y:S04]  /*5f7e0*/  STL.64 [R1+0x110], R4 ;  /* 0x0001100401007387 */ /* 0x000fe80000100a00 */
[----:B------:R-:W-:Y:S04]  /*5f7f0*/  STL.64 [R1+0x118], R6 ;  /* 0x0001180601007387 */ /* 0x000fe80000100a00 */
        /* <DEDUP_REMOVED lines=8> */
[----:B------:R-:W5:Y:S01]  /*5f880*/  LDL.LU R11, [R1+0x27c] ;  /* 0x00027c00010b7983 */ /* 0x000f620000300800 */
[----:B--2---:R-:W-:-:S02]  /*5f890*/  IMAD.MOV.U32 R4, RZ, RZ, R13 ;  /* 0x000000ffff047224 */ /* 0x004fc400078e000d */
[----:B------:R-:W-:Y:S02]  /*5f8a0*/  IMAD.MOV.U32 R5, RZ, RZ, R28 ;  /* 0x000000ffff057224 */ /* 0x000fe400078e001c */
[----:B------:R-:W-:Y:S02]  /*5f8b0*/  IMAD.MOV.U32 R6, RZ, RZ, R3 ;  /* 0x000000ffff067224 */ /* 0x000fe400078e0003 */
[----:B------:R-:W-:Y:S01]  /*5f8c0*/  IMAD.MOV.U32 R7, RZ, RZ, R22 ;  /* 0x000000ffff077224 */ /* 0x000fe200078e0016 */
[----:B-----5:R-:W-:Y:S04]  /*5f8d0*/  STL.64 [R1+0x2de0], R10 ;  /* 0x002de00a01007387 */ /* 0x020fe80000100a00 */
[----:B---3--:R0:W-:Y:S04]  /*5f8e0*/  STL.64 [R1+0x2dd8], R8 ;  /* 0x002dd80801007387 */ /* 0x0081e80000100a00 */
[----:B0-----:R-:W2:Y:S04]  /*5f8f0*/  LDL.LU R8, [R1+0x280] ;  /* 0x0002800001087983 */ /* 0x001ea80000300800 */
[----:B------:R-:W2:Y:S04]  /*5f900*/  LDL.LU R9, [R1+0x284] ;  /* 0x0002840001097983 */ /* 0x000ea80000300800 */
[----:B------:R-:W3:Y:S04]  /*5f910*/  LDL.LU R10, [R1+0x288] ;  /* 0x00028800010a7983 */ /* 0x000ee80000300800 */
[----:B------:R-:W3:Y:S01]  /*5f920*/  LDL.LU R11, [R1+0x28c] ;  /* 0x00028c00010b7983 */ /* 0x000ee20000300800 */
[----:B----4-:R-:W-:Y:S03]  /*5f930*/  HMMA.16816.F32 R4, R4, R14, R16 ;  /* 0x0000000e0404723c */ /* 0x010fe60000001810 */
[----:B---3--:R-:W-:Y:S04]  /*5f940*/  STL.64 [R1+0x2df8], R10 ;  /* 0x002df80a01007387 */ /* 0x008fe80000100a00 */
[----:B--2---:R0:W-:Y:S04]  /*5f950*/  STL.64 [R1+0x2df0], R8 ;  /* 0x002df00801007387 */ /* 0x0041e80000100a00 */
[----:B0-----:R-:W2:Y:S04]  /*5f960*/  LDL.LU R8, [R1+0x250] ;  /* 0x0002500001087983 */ /* 0x001ea80000300800 */
[----:B------:R-:W2:Y:S04]  /*5f970*/  LDL.LU R9, [R1+0x254] ;  /* 0x0002540001097983 */ /* 0x000ea80000300800 */
[----:B------:R-:W2:Y:S04]  /*5f980*/  LDL.LU R10, [R1+0x258] ;  /* 0x00025800010a7983 */ /* 0x000ea80000300800 */
[----:B------:R-:W2:Y:S04]  /*5f990*/  LDL.LU R11, [R1+0x25c] ;  /* 0x00025c00010b7983 */ /* 0x000ea80000300800 */
[----:B------:R-:W3:Y:S04]  /*5f9a0*/  LDL.LU R18, [R1+0x338] ;  /* 0x0003380001127983 */ /* 0x000ee80000300800 */
[----:B------:R0:W-:Y:S04]  /*5f9b0*/  STL.64 [R1+0x120], R4 ;  /* 0x0001200401007387 */ /* 0x0001e80000100a00 */
[----:B------:R1:W-:Y:S04]  /*5f9c0*/  STL.64 [R1+0x128], R6 ;  /* 0x0001280601007387 */ /* 0x0003e80000100a00 */
[----:B------:R-:W3:Y:S01]  /*5f9d0*/  LDL.LU R19, [R1+0x33c] ;  /* 0x00033c0001137983 */ /* 0x000ee20000300800 */
[----:B0-----:R-:W-:-:S02]  /*5f9e0*/  IMAD.MOV.U32 R4, RZ, RZ, R2 ;  /* 0x000000ffff047224 */ /* 0x001fc400078e0002 */
[----:B------:R-:W-:Y:S02]  /*5f9f0*/  IMAD.MOV.U32 R5, RZ, RZ, R24 ;  /* 0x000000ffff057224 */ /* 0x000fe400078e0018 */
[----:B-1----:R-:W-:Y:S02]  /*5fa00*/  IMAD.MOV.U32 R6, RZ, RZ, R23 ;  /* 0x000000ffff067224 */ /* 0x002fe400078e0017 */
[----:B------:R-:W-:-:S07]  /*5fa10*/  IMAD.MOV.U32 R7, RZ, RZ, R26 ;  /* 0x000000ffff077224 */ /* 0x000fce00078e001a */
[----:B--2---:R-:W-:Y:S01]  /*5fa20*/  HMMA.16816.F32 R4, R4, R14, R8 ;  /* 0x0000000e0404723c */ /* 0x004fe20000001808 */
[----:B---3--:R0:W-:Y:S04]  /*5fa30*/  STL.64 [R1+0x2db8], R18 ;  /* 0x002db81201007387 */ /* 0x0081e80000100a00 */
[----:B------:R-:W2:Y:S04]  /*5fa40*/  LDL.LU R16, [R1+0x290] ;  /* 0x0002900001107983 */ /* 0x000ea80000300800 */
[----:B------:R-:W2:Y:S04]  /*5fa50*/  LDL.LU R17, [R1+0x294] ;  /* 0x0002940001117983 */ /* 0x000ea80000300800 */
[----:B0-----:R-:W2:Y:S04]  /*5fa60*/  LDL.LU R18, [R1+0x298] ;  /* 0x0002980001127983 */ /* 0x001ea80000300800 */
[----:B------:R-:W2:Y:S04]  /*5fa70*/  LDL.LU R19, [R1+0x29c] ;  /* 0x00029c0001137983 */ /* 0x000ea80000300800 */
[----:B------:R-:W3:Y:S04]  /*5fa80*/  LDL.LU.64 R10, [R1+0x2df8] ;  /* 0x002df800010a7983 */ /* 0x000ee80000300a00 */
[----:B------:R-:W3:Y:S04]  /*5fa90*/  LDL.LU.64 R8, [R1+0x2df0] ;  /* 0x002df00001087983 */ /* 0x000ee80000300a00 */
[----:B------:R-:W4:Y:S04]  /*5faa0*/  LDL.LU.64 R14, [R1+0x2de8] ;  /* 0x002de800010e7983 */ /* 0x000f280000300a00 */
[----:B------:R0:W-:Y:S04]  /*5fab0*/  STL.64 [R1+0x140], R4 ;  /* 0x0001400401007387 */ /* 0x0001e80000100a00 */
[----:B------:R1:W-:Y:S01]  /*5fac0*/  STL.64 [R1+0x148], R6 ;  /* 0x0001480601007387 */ /* 0x0003e20000100a00 */
[----:B0-----:R-:W-:-:S02]  /*5fad0*/  IMAD.MOV.U32 R4, RZ, RZ, R13 ;  /* 0x000000ffff047224 */ /* 0x001fc400078e000d */
[----:B------:R-:W-:Y:S02]  /*5fae0*/  IMAD.MOV.U32 R5, RZ, RZ, R28 ;  /* 0x000000ffff057224 */ /* 0x000fe400078e001c */
[----:B-1----:R-:W-:Y:S02]  /*5faf0*/  IMAD.MOV.U32 R6, RZ, RZ, R3 ;  /* 0x000000ffff067224 */ /* 0x002fe400078e0003 */
[----:B------:R-:W-:-:S07]  /*5fb00*/  IMAD.MOV.U32 R7, RZ, RZ, R22 ;  /* 0x000000ffff077224 */ /* 0x000fce00078e0016 */
        /* <DEDUP_REMOVED lines=21> */
[----:B------:R-:W4:-:S15]  /*5fc60*/  LDL.LU R10, [R1+0x340] ;  /* 0x00034000010a7983 */ /* 0x000f1e0000300800 */
[----:B------:R-:W-:-:S07]  /*5fc70*/  NOP ;  /* 0x0000000000007918 */ /* 0x000fce0000000000 */
[----:B------:R0:W-:Y:S04]  /*5fc80*/  STL.64 [R1+0x170], R4 ;  /* 0x0001700401007387 */ /* 0x0001e80000100a00 */
[----:B------:R1:W-:Y:S04]  /*5fc90*/  STL.64 [R1+0x178], R6 ;  /* 0x0001780601007387 */ /* 0x0003e80000100a00 */
[----:B------:R-:W4:Y:S01]  /*5fca0*/  LDL.LU R11, [R1+0x344] ;  /* 0x00034400010b7983 */ /* 0x000f220000300800 */
[----:B0-----:R-:W-:Y:S02]  /*5fcb0*/  IMAD.MOV.U32 R4, RZ, RZ, R2 ;  /* 0x000000ffff047224 */ /* 0x001fe400078e0002 */
[----:B------:R-:W-:-:S02]  /*5fcc0*/  IMAD.MOV.U32 R5, RZ, RZ, R24 ;  /* 0x000000ffff057224 */ /* 0x000fc400078e0018 */
[----:B-1----:R-:W-:Y:S02]  /*5fcd0*/  IMAD.MOV.U32 R6, RZ, RZ, R23 ;  /* 0x000000ffff067224 */ /* 0x002fe400078e0017 */
[----:B------:R-:W-:-:S07]  /*5fce0*/  IMAD.MOV.U32 R7, RZ, RZ, R26 ;  /* 0x000000ffff077224 */ /* 0x000fce00078e001a */
[----:B--2---:R-:W-:Y:S01]  /*5fcf0*/  HMMA.16816.F32 R4, R4, R14, R16 ;  /* 0x0000000e0404723c */ /* 0x004fe20000001810 */
[----:B----4-:R0:W-:Y:S04]  /*5fd00*/  STL.64 [R1+0x2d90], R10 ;  /* 0x002d900a01007387 */ /* 0x0101e80000100a00 */
[----:B------:R-:W2:Y:S04]  /*5fd10*/  LDL.LU R8, [R1+0x2c0] ;  /* 0x0002c00001087983 */ /* 0x000ea80000300800 */
[----:B------:R-:W2:Y:S04]  /*5fd20*/  LDL.LU R9, [R1+0x2c4] ;  /* 0x0002c40001097983 */ /* 0x000ea80000300800 */
[----:B0-----:R-:W2:Y:S04]  /*5fd30*/  LDL.LU R10, [R1+0x2c8] ;  /* 0x0002c800010a7983 */ /* 0x001ea80000300800 */
[----:B------:R-:W2:Y:S04]  /*5fd40*/  LDL.LU R11, [R1+0x2cc] ;  /* 0x0002cc00010b7983 */ /* 0x000ea80000300800 */
[----:B------:R-:W2:Y:S04]  /*5fd50*/  LDL.LU.64 R18, [R1+0x2db8] ;  /* 0x002db80001127983 */ /* 0x000ea80000300a00 */
[----:B------:R-:W4:Y:S04]  /*5fd60*/  LDL.LU R14, [R1+0x348] ;  /* 0x00034800010e7983 */ /* 0x000f280000300800 */
[----:B------:R0:W-:Y:S04]  /*5fd70*/  STL.64 [R1+0x180], R4 ;  /* 0x0001800401007387 */ /* 0x0001e80000100a00 */
[----:B------:R1:W-:Y:S04]  /*5fd80*/  STL.64 [R1+0x188], R6 ;  /* 0x0001880601007387 */ /* 0x0003e80000100a00 */
[----:B------:R-:W4:Y:S01]  /*5fd90*/  LDL.LU R15, [R1+0x34c] ;  /* 0x00034c00010f7983 */ /* 0x000f220000300800 */
[----:B0-----:R-:W-:-:S02]  /*5fda0*/  IMAD.MOV.U32 R4, RZ, RZ, R13 ;  /* 0x000000ffff047224 */ /* 0x001fc400078e000d */
[----:B------:R-:W-:Y:S02]  /*5fdb0*/  IMAD.MOV.U32 R5, RZ, RZ, R28 ;  /* 0x000000ffff057224 */ /* 0x000fe400078e001c */
[----:B-1----:R-:W-:Y:S02]  /*5fdc0*/  IMAD.MOV.U32 R6, RZ, RZ, R3 ;  /* 0x000000ffff067224 */ /* 0x002fe400078e0003 */
[----:B------:R-:W-:-:S07]  /*5fdd0*/  IMAD.MOV.U32 R7, RZ, RZ, R22 ;  /* 0x000000ffff077224 */ /* 0x000fce00078e0016 */
[----:B--2---:R-:W-:Y:S01]  /*5fde0*/  HMMA.16816.F32 R4, R4, R18, R8 ;  /* 0x000000120404723c */ /* 0x004fe20000001808 */
[----:B----4-:R-:W-:Y:S04]  /*5fdf0*/  STL.64 [R1+0x2db0], R14 ;  /* 0x002db00e01007387 */ /* 0x010fe80000100a00 */
[----:B------:R0:W-:Y:S04]  /*5fe00*/  STL [R1+0x2dac], R13 ;  /* 0x002dac0d01007387 */ /* 0x0001e80000100800 */
[----:B------:R-:W2:Y:S04]  /*5fe10*/  LDL.LU R12, [R1+0x2b0] ;  /* 0x0002b000010c7983 */ /* 0x000ea80000300800 */
[----:B0-----:R-:W2:Y:S04]  /*5fe20*/  LDL.LU R13, [R1+0x2b4] ;  /* 0x0002b400010d7983 */ /* 0x001ea80000300800 */
[----:B------:R-:W2:Y:S04]  /*5fe30*/  LDL.LU R14, [R1+0x2b8] ;  /* 0x0002b800010e7983 */ /* 0x000ea80000300800 */
[----:B------:R-:W2:Y:S04]  /*5fe40*/  LDL.LU R15, [R1+0x2bc] ;  /* 0x0002bc00010f7983 */ /* 0x000ea80000300800 */
[----:B------:R-:W4:Y:S04]  /*5fe50*/  LDL.LU R8, [R1+0x2d0] ;  /* 0x0002d00001087983 */ /* 0x000f280000300800 */
[----:B------:R0:W-:Y:S04]  /*5fe60*/  STL.64 [R1+0x190], R4 ;  /* 0x0001900401007387 */ /* 0x0001e80000100a00 */
[----:B------:R1:W-:Y:S04]  /*5fe70*/  STL.64 [R1+0x198], R6 ;  /* 0x0001980601007387 */ /* 0x0003e80000100a00 */
[----:B------:R-:W4:Y:S04]  /*5fe80*/  LDL.LU R9, [R1+0x2d4] ;  /* 0x0002d40001097983 */ /* 0x000f280000300800 */
[----:B------:R-:W5:Y:S04]  /*5fe90*/  LDL.LU R10, [R1+0x2d8] ;  /* 0x0002d800010a7983 */ /* 0x000f680000300800 */
[----:B------:R-:W5:Y:S01]  /*5fea0*/  LDL.LU R11, [R1+0x2dc] ;  /* 0x0002dc00010b7983 */ /* 0x000f620000300800 */
[----:B0-----:R-:W-:-:S02]  /*5feb0*/  IMAD.MOV.U32 R4, RZ, RZ, R2 ;  /* 0x000000ffff047224 */ /* 0x001fc400078e0002 */
[----:B------:R-:W-:Y:S02]  /*5fec0*/  IMAD.MOV.U32 R5, RZ, RZ, R24 ;  /* 0x000000ffff057224 */ /* 0x000fe400078e0018 */
[----:B-1----:R-:W-:Y:S02]  /*5fed0*/  IMAD.MOV.U32 R6, RZ, RZ, R23 ;  /* 0x000000ffff067224 */ /* 0x002fe400078e0017 */
[----:B------:R-:W-:-:S07]  /*5fee0*/  IMAD.MOV.U32 R7, RZ, RZ, R26 ;  /* 0x000000ffff077224 */ /* 0x000fce00078e001a */
[----:B--2---:R-:W-:Y:S01]  /*5fef0*/  HMMA.16816.F32 R4, R4, R18, R12 ;  /* 0x000000120404723c */ /* 0x004fe2000000180c */
[----:B-----5:R-:W-:Y:S04]  /*5ff00*/  STL.64 [R1+0x2da0], R10 ;  /* 0x002da00a01007387 */ /* 0x020fe80000100a00 */
[----:B----4-:R0:W-:Y:S04]  /*5ff10*/  STL.64 [R1+0x2d98], R8 ;  /* 0x002d980801007387 */ /* 0x0101e80000100a00 */
[----:B0-----:R-:W2:Y:S04]  /*5ff20*/  LDL.LU R8, [R1+0x2e0] ;  /* 0x0002e00001087983 */ /* 0x001ea80000300800 */
[----:B------:R-:W2:Y:S04]  /*5ff30*/  LDL.LU R9, [R1+0x2e4] ;  /* 0x0002e40001097983 */ /* 0x000ea80000300800 */
[----:B------:R-:W2:Y:S04]  /*5ff40*/  LDL.LU R10, [R1+0x2e8] ;  /* 0x0002e800010a7983 */ /* 0x000ea80000300800 */
[----:B------:R-:W2:Y:S04]  /*5ff50*/  LDL.LU R11, [R1+0x2ec] ;  /* 0x0002ec00010b7983 */ /* 0x000ea80000300800 */
[----:B------:R-:W2:Y:S04]  /*5ff60*/  LDL.LU.64 R14, [R1+0x2db0] ;  /* 0x002db000010e7983 */ /* 0x000ea80000300a00 */
[----:B------:R-:W4:Y:S04]  /*5ff70*/  LDL.LU R13, [R1+0x2dac] ;  /* 0x002dac00010d7983 */ /* 0x000f280000300800 */
[----:B------:R-:W5:Y:S04]  /*5ff80*/  LDL.LU R16, [R1+0x310] ;  /* 0x0003100001107983 */ /* 0x000f680000300800 */
[----:B------:R-:W-:Y:S04]  /*5ff90*/  STL.64 [R1+0x1a0], R4 ;  /* 0x0001a00401007387 */ /* 0x000fe80000100a00 */
[----:B------:R-:W-:Y:S04]  /*5ffa0*/  STL.64 [R1+0x1a8], R6 ;  /* 0x0001a80601007387 */ /* 0x000fe80000100a00 */
[----:B------:R-:W5:Y:S04]  /*5ffb0*/  LDL.LU R17, [R1+0x314] ;  /* 0x0003140001117983 */ /* 0x000f680000300800 */
[----:B------:R-:W3:Y:S01]  /*5ffc0*/  LDL.LU R18, [R1+0x318] ;  /* 0x0003180001127983 */ /* 0x000ee20000300800 */
[----:B------:R-:W-:-:S03]  /*5ffd0*/  IMAD.MOV.U32 R19, RZ, RZ, R0 ;  /* 0x000000ffff137224 */ /* 0x000fc600078e0000 */
[----:B------:R-:W2:Y:S04]  /*5ffe0*/  LDL.LU R0, [R1+0x2da8] ;  /* 0x002da80001007983 */ /* 0x000ea80000300800 */
[----:B---3--:R-:W-:Y:S04]  /*5fff0*/  STL.64 [R1+0x2d78], R18 ;  /* 0x002d781201007387 */ /* 0x008fe80000100a00 */
[----:B-----5:R0:W-:Y:S04]  /*60000*/  STL.64 [R1+0x2d70], R16 ;  /* 0x002d701001007387 */ /* 0x0201e80000100a00 */
[----:B0-----:R-:W3:Y:S04]  /*60010*/  LDL.LU R16, [R1+0x300] ;  /* 0x0003000001107983 */ /* 0x001ee80000300800 */
[----:B------:R-:W3:Y:S04]  /*60020*/  LDL.LU R17, [R1+0x304] ;  /* 0x0003040001117983 */ /* 0x000ee80000300800 */
[----:B------:R-:W5:Y:S04]  /*60030*/  LDL.LU R18, [R1+0x308] ;  /* 0x0003080001127983 */ /* 0x000f680000300800 */
[----:B------:R-:W5:Y:S01]  /*60040*/  LDL.LU R19, [R1+0x30c] ;  /* 0x00030c0001137983 */ /* 0x000f620000300800 */
[----:B----4-:R-:W-:-:S02]  /*60050*/  IMAD.MOV.U32 R4, RZ, RZ, R13 ;  /* 0x000000ffff047224 */ /* 0x010fc400078e000d */
[----:B------:R-:W-:Y:S02]  /*60060*/  IMAD.MOV.U32 R5, RZ, RZ, R28 ;  /* 0x000000ffff057224 */ /* 0x000fe400078e001c */
[----:B------:R-:W-:Y:S02]  /*60070*/  IMAD.MOV.U32 R6, RZ, RZ, R3 ;  /* 0x000000ffff067224 */ /* 0x000fe400078e0003 */
[----:B------:R-:W-:-:S07]  /*60080*/  IMAD.MOV.U32 R7, RZ, RZ, R22 ;  /* 0x000000ffff077224 */ /* 0x000fce00078e0016 */
[----:B--2---:R-:W-:Y:S01]  /*60090*/  HMMA.16816.F32 R4, R4, R14, R8 ;  /* 0x0000000e0404723c */ /* 0x004fe20000001808 */
[----:B-----5:R-:W-:Y:S04]  /*600a0*/  STL.64 [R1+0x2d88], R18 ;  /* 0x002d881201007387 */ /* 0x020fe80000100a00 */
[----:B---3--:R0:W-:Y:S04]  /*600b0*/  STL.64 [R1+0x2d80], R16 ;  /* 0x002d801001007387 */ /* 0x0081e80000100a00 */
[----:B0-----:R-:W2:Y:S04]  /*600c0*/  LDL.LU R16, [R1+0x320] ;  /* 0x0003200001107983 */ /* 0x001ea80000300800 */
[----:B------:R-:W2:Y:S04]  /*600d0*/  LDL.LU R17, [R1+0x324] ;  /* 0x0003240001117983 */ /* 0x000ea80000300800 */
[----:B------:R-:W2:Y:S04]  /*600e0*/  LDL.LU R18, [R1+0x328] ;  /* 0x0003280001127983 */ /* 0x000ea80000300800 */
[----:B------:R-:W3:Y:S04]  /*600f0*/  LDL.LU.64 R10, [R1+0x2da0] ;  /* 0x002da000010a7983 */ /* 0x000ee80000300a00 */
[----:B------:R-:W3:Y:S04]  /*60100*/  LDL.LU.64 R8, [R1+0x2d98] ;  /* 0x002d980001087983 */ /* 0x000ee80000300a00 */
[----:B------:R0:W-:Y:S04]  /*60110*/  STL.64 [R1+0x1c0], R4 ;  /* 0x0001c00401007387 */ /* 0x0001e80000100a00 */
[----:B------:R1:W-:Y:S01]  /*60120*/  STL.64 [R1+0x1c8], R6 ;  /* 0x0001c80601007387 */ /* 0x0003e20000100a00 */
[----:B0-----:R-:W-:-:S02]  /*60130*/  IMAD.MOV.U32 R4, RZ, RZ, R2 ;  /* 0x000000ffff047224 */ /* 0x001fc400078e0002 */
[----:B------:R-:W-:Y:S02]  /*60140*/  IMAD.MOV.U32 R5, RZ, RZ, R24 ;  /* 0x000000ffff057224 */ /* 0x000fe400078e0018 */
[----:B-1----:R-:W-:Y:S02]  /*60150*/  IMAD.MOV.U32 R6, RZ, RZ, R23 ;  /* 0x000000ffff067224 */ /* 0x002fe400078e0017 */
[----:B------:R-:W-:-:S07]  /*60160*/  IMAD.MOV.U32 R7, RZ, RZ, R26 ;  /* 0x000000ffff077224 */ /* 0x000fce00078e001a */
[----:B---3--:R-:W-:Y:S01]  /*60170*/  HMMA.16816.F32 R4, R4, R14, R8 ;  /* 0x0000000e0404723c */ /* 0x008fe20000001808 */
[----:B------:R-:W2:Y:S01]  /*60180*/  LDL.LU.64 R10, [R1+0x2d90] ;  /* 0x002d9000010a7983 */ /* 0x000ea20000300a00 */
[----:B------:R-:W-:-:S15]  /*60190*/  IMAD.MOV.U32 R19, RZ, RZ, R0 ;  /* 0x000000ffff137224 */ /* 0x000fde00078e0000 */
[----:B------:R-:W-:-:S06]  /*601a0*/  NOP ;  /* 0x0000000000007918 */ /* 0x000fcc0000000000 */
        /* <DEDUP_REMOVED lines=11> */
[----:B------:R1:W-:Y:S04]  /*60260*/  STL [R1+0x1e8], R6 ;  /* 0x0001e80601007387 */ /* 0x0003e80000100800 */
[----:B------:R-:W3:Y:S01]  /*60270*/  LDL.LU.64 R14, [R1+0x358] ;  /* 0x00035800010e7983 */ /* 0x000ee20000300a00 */
[----:B------:R-:W-:Y:S02]  /*60280*/  IMAD.MOV.U32 R0, RZ, RZ, R7 ;  /* 0x000000ffff007224 */ /* 0x000fe400078e0007 */
[----:B------:R-:W-:-:S02]  /*60290*/  IMAD.MOV.U32 R7, RZ, RZ, R26 ;  /* 0x000000ffff077224 */ /* 0x000fc400078e001a */
[----:B0-----:R-:W-:Y:S02]  /*602a0*/  IMAD.MOV.U32 R4, RZ, RZ, R2 ;  /* 0x000000ffff047224 */ /* 0x001fe400078e0002 */
[----:B------:R-:W-:Y:S02]  /*602b0*/  IMAD.MOV.U32 R5, RZ, RZ, R24 ;  /* 0x000000ffff057224 */ /* 0x000fe400078e0018 */
[----:B-1----:R-:W-:-:S07]  /*602c0*/  IMAD.MOV.U32 R6, RZ, RZ, R23 ;  /* 0x000000ffff067224 */ /* 0x002fce00078e0017 */
[----:B--2---:R-:W-:Y:S01]  /*602d0*/  HMMA.16816.F32 R8, R4, R10, R16 ;  /* 0x0000000a0408723c */ /* 0x004fe20000001810 */
[----:B---3--:R0:W-:Y:S04]  /*602e0*/  STL.64 [R1+0x2d58], R14 ;  /* 0x002d580e01007387 */ /* 0x0081e80000100a00 */
[----:B0-----:R-:W2:Y:S04]  /*602f0*/  LDL.LU R14, [R1+0x350] ;  /* 0x00035000010e7983 */ /* 0x001ea80000300800 */
[----:B------:R-:W2:Y:S04]  /*60300*/  LDL.LU R15, [R1+0x354] ;  /* 0x00035400010f7983 */ /* 0x000ea80000300800 */
[----:B------:R0:W-:Y:S04]  /*60310*/  STL [R1+0x2c50], R0 ;  /* 0x002c500001007387 */ /* 0x0001e80000100800 */
[----:B0-----:R-:W3:Y:S04]  /*60320*/  LDL R0, [R1+0x4] ;  /* 0x0000040001007983 */ /* 0x001ee80000100800 */
[----:B------:R-:W2:Y:S04]  /*60330*/  LDL.LU.64 R18, [R1+0x2d78] ;  /* 0x002d780001127983 */ /* 0x000ea80000300a00 */
[----:B------:R-:W2:Y:S01]  /*60340*/  LDL.LU.64 R16, [R1+0x2d70] ;  /* 0x002d700001107983 */ /* 0x000ea20000300a00 */
[----:B------:R-:W-:-:S02]  /*60350*/  IMAD.MOV.U32 R4, RZ, RZ, R13 ;  /* 0x000000ffff047224 */ /* 0x000fc400078e000d */
[----:B------:R-:W-:Y:S02]  /*60360*/  IMAD.MOV.U32 R5, RZ, RZ, R28 ;  /* 0x000000ffff057224 */ /* 0x000fe400078e001c */
[----:B------:R-:W-:Y:S02]  /*60370*/  IMAD.MOV.U32 R6, RZ, RZ, R3 ;  /* 0x000000ffff067224 */ /* 0x000fe400078e0003 */
[----:B------:R-:W-:Y:S01]  /*60380*/  IMAD.MOV.U32 R7, RZ, RZ, R22 ;  /* 0x000000ffff077224 */ /* 0x000fe200078e0016 */
[----:B------:R-:W-:Y:S04]  /*60390*/  STL.64 [R1+0x1d0], R8 ;  /* 0x0001d00801007387 */ /* 0x000fe80000100a00 */
[----:B------:R-:W-:Y:S02]  /*603a0*/  STL.64 [R1+0x1d8], R10 ;  /* 0x0001d80a01007387 */ /* 0x000fe40000100a00 */
[----:B--2---:R-:W-:Y:S02]  /*603b0*/  HMMA.16816.F32 R4, R4, R14, R16 ;  /* 0x0000000e0404723c */ /* 0x004fe40000001810 */
[----:B------:R-:W2:-:S15]  /*603c0*/  LDL.LU R16, [R1+0x60] ;  /* 0x0000600001107983 */ /* 0x000e9e0000300800 */
[----:B------:R-:W-:-:S06]  /*603d0*/  NOP ;  /* 0x0000000000007918 */ /* 0x000fcc0000000000 */
[----:B------:R-:W-:Y:S04]  /*603e0*/  STL.64 [R1+0x250], R4 ;  /* 0x0002500401007387 */ /* 0x000fe80000100a00 */
[----:B------:R-:W-:Y:S04]  /*603f0*/  STL.64 [R1+0x258], R6 ;  /* 0x0002580601007387 */ /* 0x000fe80000100a00 */
[----:B------:R-:W2:Y:S04]  /*60400*/  LDL.LU R17, [R1+0x64] ;  /* 0x0000640001117983 */ /* 0x000ea80000300800 */
[----:B------:R-:W4:Y:S04]  /*60410*/  LDL.LU R18, [R1+0x68] ;  /* 0x0000680001127983 */ /* 0x000f280000300800 */
[----:B------:R-:W4:Y:S04]  /*60420*/  LDL.LU R19, [R1+0x6c] ;  /* 0x00006c0001137983 */ /* 0x000f280000300800 */
[----:B----4-:R-:W-:Y:S04]  /*60430*/  STL.64 [R1+0x2d50], R18 ;  /* 0x002d501201007387 */ /* 0x010fe80000100a00 */
[----:B--2---:R0:W-:Y:S04]  /*60440*/  STL.64 [R1+0x2d48], R16 ;  /* 0x002d481001007387 */ /* 0x0041e80000100a00 */
[----:B0-----:R-:W2:Y:S04]  /*60450*/  LDL.LU R16, [R1+0xe0] ;  /* 0x0000e00001107983 */ /* 0x001ea80000300800 */
[----:B------:R-:W2:Y:S04]  /*60460*/  LDL.LU R17, [R1+0xe4] ;  /* 0x0000e40001117983 */ /* 0x000ea80000300800 */
[----:B------:R-:W4:Y:S04]  /*60470*/  LDL.LU R18, [R1+0xe8] ;  /* 0x0000e80001127983 */ /* 0x000f280000300800 */
[----:B------:R-:W4:Y:S01]  /*60480*/  LDL.LU R19, [R1+0xec] ;  /* 0x0000ec0001137983 */ /* 0x000f220000300800 */
[----:B------:R-:W-:-:S03]  /*60490*/  IMAD.MOV.U32 R4, RZ, RZ, R2 ;  /* 0x000000ffff047224 */ /* 0x000fc600078e0002 */
[----:B----4-:R-:W-:Y:S04]  /*604a0*/  STL.64 [R1+0x2d68], R18 ;  /* 0x002d681201007387 */ /* 0x010fe80000100a00 */
[----:B--2---:R0:W-:Y:S04]  /*604b0*/  STL.64 [R1+0x2d60], R16 ;  /* 0x002d601001007387 */ /* 0x0041e80000100a00 */
[----:B0-----:R-:W2:Y:S04]  /*604c0*/  LDL.LU R16, [R1+0x2f0] ;  /* 0x0002f00001107983 */ /* 0x001ea80000300800 */
[----:B------:R-:W2:Y:S04]  /*604d0*/  LDL.LU R17, [R1+0x2f4] ;  /* 0x0002f40001117983 */ /* 0x000ea80000300800 */
[----:B------:R-:W2:Y:S04]  /*604e0*/  LDL.LU R18, [R1+0x2f8] ;  /* 0x0002f80001127983 */ /* 0x000ea80000300800 */
[----:B------:R-:W2:Y:S01]  /*604f0*/  LDL.LU R19, [R1+0x2fc] ;  /* 0x0002fc0001137983 */ /* 0x000ea20000300800 */
[----:B------:R-:W-:-:S02]  /*60500*/  IMAD.MOV.U32 R5, RZ, RZ, R24 ;  /* 0x000000ffff057224 */ /* 0x000fc400078e0018 */
[----:B------:R-:W-:Y:S01]  /*60510*/  IMAD.MOV.U32 R6, RZ, RZ, R23 ;  /* 0x000000ffff067224 */ /* 0x000fe200078e0017 */
[----:B------:R-:W4:Y:S01]  /*60520*/  LDL.LU R8, [R1+0x50] ;  /* 0x0000500001087983 */ /* 0x000f220000300800 */
[----:B------:R-:W-:Y:S02]  /*60530*/  IMAD.MOV.U32 R7, RZ, RZ, R26 ;  /* 0x000000ffff077224 */ /* 0x000fe400078e001a */
[----:B------:R-:W-:Y:S01]  /*60540*/  IMAD.MOV.U32 R10, RZ, RZ, R21 ;  /* 0x000000ffff0a7224 */ /* 0x000fe200078e0015 */
[----:B------:R-:W4:Y:S01]  /*60550*/  LDL.LU R9, [R1+0x54] ;  /* 0x0000540001097983 */ /* 0x000f220000300800 */
[----:B------:R-:W-:-:S03]  /*60560*/  IMAD.MOV.U32 R11, RZ, RZ, R20 ;  /* 0x000000ffff0b7224 */ /* 0x000fc600078e0014 */
[----:B------:R-:W5:Y:S01]  /*60570*/  LDL.LU.64 R20, [R1+0x520] ;  /* 0x0005200001147983 */ /* 0x000f620000300a00 */
[----:B--2---:R-:W-:Y:S03]  /*60580*/  HMMA.16816.F32 R4, R4, R14, R16 ;  /* 0x0000000e0404723c */ /* 0x004fe60000001810 */
[----:B------:R-:W2:Y:S04]  /*60590*/  LDL.LU.64 R18, [R1+0x2d68] ;  /* 0x002d680001127983 */ /* 0x000ea80000300a00 */
[----:B------:R-:W2:Y:S04]  /*605a0*/  LDL.LU.64 R16, [R1+0x2d60] ;  /* 0x002d600001107983 */ /* 0x000ea80000300a00 */
[----:B------:R-:W2:-:S12]  /*605b0*/  LDL.LU.64 R14, [R1+0x2d58] ;  /* 0x002d5800010e7983 */ /* 0x000e980000300a00 */
[----:B------:R0:W-:Y:S04]  /*605c0*/  STL.64 [R1+0x200], R4 ;  /* 0x0002000401007387 */ /* 0x0001e80000100a00 */
[----:B------:R1:W-:Y:S01]  /*605d0*/  STL.64 [R1+0x208], R6 ;  /* 0x0002080601007387 */ /* 0x0003e20000100a00 */
[----:B0-----:R-:W-:Y:S02]  /*605e0*/  IMAD.MOV.U32 R4, RZ, RZ, R13 ;  /* 0x000000ffff047224 */ /* 0x001fe400078e000d */
[----:B------:R-:W-:Y:S02]  /*605f0*/  IMAD.MOV.U32 R5, RZ, RZ, R28 ;  /* 0x000000ffff057224 */ /* 0x000fe400078e001c */
[----:B-1----:R-:W-:Y:S01]  /*60600*/  IMAD.MOV.U32 R6, RZ, RZ, R3 ;  /* 0x000000ffff067224 */ /* 0x002fe200078e0003 */
[----:B------:R-:W4:Y:S01]  /*60610*/  LDL R28, [R1+0x4c] ;  /* 0x00004c00011c7983 */ /* 0x000f220000100800 */
[----:B------:R-:W-:-:S07]  /*60620*/  IMAD.MOV.U32 R7, RZ, RZ, R22 ;  /* 0x000000ffff077224 */ /* 0x000fce00078e0016 */
[----:B--2---:R-:W-:Y:S01]  /*60630*/  HMMA.16816.F32 R4, R4, R14, R16 ;  /* 0x0000000e0404723c */ /* 0x004fe20000001810 */
[----:B------:R-:W2:Y:S04]  /*60640*/  LDL.LU.64 R18, [R1+0x2d50] ;  /* 0x002d500001127983 */ /* 0x000ea80000300a00 */
[----:B------:R-:W2:-:S15]  /*60650*/  LDL.LU.64 R16, [R1+0x2d48] ;  /* 0x002d480001107983 */ /* 0x000e9e0000300a00 */
[----:B------:R-:W-:-:S03]  /*60660*/  NOP ;  /* 0x0000000000007918 */ /* 0x000fc60000000000 */
[----:B------:R0:W-:Y:S04]  /*60670*/  STL.64 [R1+0x270], R4 ;  /* 0x0002700401007387 */ /* 0x0001e80000100a00 */
[----:B------:R-:W-:Y:S01]  /*60680*/  STL.64 [R1+0x278], R6 ;  /* 0x0002780601007387 */ /* 0x000fe20000100a00 */
[----:B0-----:R-:W-:-:S03]  /*60690*/  IMAD.MOV.U32 R4, RZ, RZ, R2 ;  /* 0x000000ffff047224 */ /* 0x001fc600078e0002 */
[----:B------:R-:W3:Y:S01]  /*606a0*/  LDL.LU R2, [R1+0x458] ;  /* 0x0004580001027983 */ /* 0x000ee20000300800 */
[----:B------:R-:W-:-:S03]  /*606b0*/  IMAD.MOV.U32 R12, RZ, RZ, R15 ;  /* 0x000000ffff0c7224 */ /* 0x000fc600078e000f */
[----:B---3--:R0:W-:Y:S04]  /*606c0*/  STL [R1+0x2d18], R2 ;  /* 0x002d180201007387 */ /* 0x0081e80000100800 */
[----:B------:R-:W3:Y:S01]  /*606d0*/  LDL.LU R3, [R1+0x45c] ;  /* 0x00045c0001037983 */ /* 0x000ee20000300800 */
[----:B------:R-:W-:Y:S02]  /*606e0*/  IMAD.MOV.U32 R13, RZ, RZ, R14 ;  /* 0x000000ffff0d7224 */ /* 0x000fe400078e000e */
[----:B------:R-:W-:Y:S02]  /*606f0*/  IMAD.MOV.U32 R15, RZ, RZ, R29 ;  /* 0x000000ffff0f7224 */ /* 0x000fe400078e001d */
[----:B0-----:R-:W-:Y:S02]  /*60700*/  IMAD.MOV.U32 R2, RZ, RZ, R13 ;  /* 0x000000ffff027224 */ /* 0x001fe400078e000d */
[----:B------:R-:W-:-:S02]  /*60710*/  IMAD.MOV.U32 R5, RZ, RZ, R24 ;  /* 0x000000ffff057224 */ /* 0x000fc400078e0018 */
[----:B------:R-:W-:Y:S02]  /*60720*/  IMAD.MOV.U32 R6, RZ, RZ, R23 ;  /* 0x000000ffff067224 */ /* 0x000fe400078e0017 */
[----:B------:R-:W-:Y:S01]  /*60730*/  IMAD.MOV.U32 R7, RZ, RZ, R26 ;  /* 0x000000ffff077224 */ /* 0x000fe200078e001a */
[----:B---3--:R0:W-:Y:S02]  /*60740*/  STL [R1+0x2d1c], R3 ;  /* 0x002d1c0301007387 */ /* 0x0081e40000100800 */
[----:B0-----:R-:W-:Y:S02]  /*60750*/  IMAD.MOV.U32 R3, RZ, RZ, R12 ;  /* 0x000000ffff037224 */ /* 0x001fe400078e000c */
[----:B------:R-:W3:Y:S04]  /*60760*/  LDL.LU R12, [R1+0x30] ;  /* 0x00003000010c7983 */ /* 0x000ee80000300800 */
[----:B------:R-:W3:Y:S04]  /*60770*/  LDL.LU R13, [R1+0x34] ;  /* 0x00003400010d7983 */ /* 0x000ee80000300800 */
[----:B------:R-:W3:Y:S04]  /*60780*/  LDL.LU R14, [R1+0x38] ;  /* 0x00003800010e7983 */ /* 0x000ee80000300800 */
[----:B------:R-:W4:Y:S04]  /*60790*/  LDL.LU R29, [R1+0x2d44] ;  /* 0x002d4400011d7983 */ /* 0x000f280000300800 */
[----:B------:R-:W3:Y:S04]  /*607a0*/  LDL R24, [R1+0x44] ;  /* 0x0000440001187983 */ /* 0x000ee80000100800 */
[----:B------:R-:W3:Y:S04]  /*607b0*/  LDL.LU R23, [R1+0x2d40] ;  /* 0x002d400001177983 */ /* 0x000ee80000300800 */
[----:B------:R-:W3:Y:S01]  /*607c0*/  LDL R26, [R1+0xc] ;  /* 0x00000c00011a7983 */ /* 0x000ee20000100800 */
[----:B--2---:R-:W-:Y:S03]  /*607d0*/  HMMA.16816.F32 R4, R4, R2, R16 ;  /* 0x000000020404723c */ /* 0x004fe60000001810 */
[----:B------:R-:W2:Y:S04]  /*607e0*/  LDL.LU.64 R18, [R1+0x2d38] ;  /* 0x002d380001127983 */ /* 0x000ea80000300a00 */
[----:B------:R-:W2:-:S15]  /*607f0*/  LDL.LU.64 R16, [R1+0x2d30] ;  /* 0x002d300001107983 */ /* 0x000e9e0000300a00 */
[----:B------:R-:W-:-:S01]  /*60800*/  NOP ;  /* 0x0000000000007918 */ /* 0x000fc20000000000 */
[----:B------:R0:W-:Y:S04]  /*60810*/  STL.64 [R1+0x1f0], R4 ;  /* 0x0001f00401007387 */ /* 0x0001e80000100a00 */
[----:B------:R3:W-:Y:S01]  /*60820*/  STL.64 [R1+0x1f8], R6 ;  /* 0x0001f80601007387 */ /* 0x0007e20000100a00 */
[----:B0-----:R-:W-:Y:S02]  /*60830*/  IMAD.MOV.U32 R4, RZ, RZ, R0 ;  /* 0x000000ffff047224 */ /* 0x001fe400078e0000 */
[----:B-----5:R-:W-:Y:S02]  /*60840*/  IMAD.MOV.U32 R2, RZ, RZ, R21 ;  /* 0x000000ffff027224 */ /* 0x020fe400078e0015 */
[----:B------:R-:W-:Y:S02]  /*60850*/  IMAD.MOV.U32 R3, RZ, RZ, R20 ;  /* 0x000000ffff037224 */ /* 0x000fe400078e0014 */
[----:B----4-:R-:W-:-:S02]  /*60860*/  IMAD.MOV.U32 R5, RZ, RZ, R29 ;  /* 0x000000ffff057224 */ /* 0x010fc400078e001d */
[----:B---3--:R-:W-:Y:S02]  /*60870*/  IMAD.MOV.U32 R7, RZ, RZ, R23 ;  /* 0x000000ffff077224 */ /* 0x008fe400078e0017 */
[----:B------:R-:W-:-:S07]  /*60880*/  IMAD.MOV.U32 R6, RZ, RZ, R26 ;  /* 0x000000ffff067224 */ /* 0x000fce00078e001a */
[----:B------:R-:W-:-:S15]  /*60890*/  HMMA.16816.F32 R8, R4, R20, R8 ;  /* 0x000000140408723c */ /* 0x000fde0000001808 */
[----:B------:R-:W-:-:S08]  /*608a0*/  NOP ;  /* 0x0000000000007918 */ /* 0x000fd00000000000 */
[----:B------:R0:W-:Y:S01]  /*608b0*/  STL [R1+0x260], R8 ;  /* 0x0002600801007387 */ /* 0x0001e20000100800 */
[----:B------:R-:W-:Y:S02]  /*608c0*/  IMAD.MOV.U32 R22, RZ, RZ, R9 ;  /* 0x000000ffff167224 */ /* 0x000fe400078e0009 */
[----:B------:R-:W-:Y:S02]  /*608d0*/  IMAD.MOV.U32 R21, RZ, RZ, R10 ;  /* 0x000000ffff157224 */ /* 0x000fe400078e000a */
[----:B--2---:R-:W-:Y:S02]  /*608e0*/  IMAD.MOV.U32 R9, RZ, RZ, R19 ;  /* 0x000000ffff097224 */ /* 0x004fe400078e0013 */
[----:B------:R-:W-:Y:S02]  /*608f0*/  IMAD.MOV.U32 R20, RZ, RZ, R11 ;  /* 0x000000ffff147224 */ /* 0x000fe400078e000b */
[----:B0-----:R-:W-:Y:S02]  /*60900*/  IMAD.MOV.U32 R8, RZ, RZ, R18 ;  /* 0x000000ffff087224 */ /* 0x001fe400078e0012 */
[----:B------:R-:W2:Y:S01]  /*60910*/  LDL.LU R18, [R1+0x2d2c] ;  /* 0x002d2c0001127983 */ /* 0x000ea20000300800 */
[----:B------:R-:W-:-:S02]  /*60920*/  IMAD.MOV.U32 R10, RZ, RZ, R25 ;  /* 0x000000ffff0a7224 */ /* 0x000fc400078e0019 */
[----:B------:R-:W-:Y:S01]  /*60930*/  IMAD.MOV.U32 R11, RZ, RZ, R27 ;  /* 0x000000ffff0b7224 */ /* 0x000fe200078e001b */
[----:B------:R-:W2:Y:S04]  /*60940*/  LDL.LU R19, [R1+0x2d28] ;  /* 0x002d280001137983 */ /* 0x000ea80000300800 */
[----:B------:R-:W3:Y:S04]  /*60950*/  LDL.LU R25, [R1+0x2d24] ;  /* 0x002d240001197983 */ /* 0x000ee80000300800 */
[----:B------:R-:W4:Y:S04]  /*60960*/  LDL.LU R27, [R1+0x2d20] ;  /* 0x002d2000011b7983 */ /* 0x000f280000300800 */
[----:B------:R0:W-:Y:S04]  /*60970*/  STL [R1+0x2c28], R20 ;  /* 0x002c281401007387 */ /* 0x0001e80000100800 */
[----:B------:R1:W-:Y:S01]  /*60980*/  STL [R1+0x2c24], R21 ;  /* 0x002c241501007387 */ /* 0x0003e20000100800 */
[----:B0-----:R-:W-:-:S03]  /*60990*/  IMAD.MOV.U32 R20, RZ, RZ, R3 ;  /* 0x000000ffff147224 */ /* 0x001fc600078e0003 */
[----:B------:R-:W5:Y:S01]  /*609a0*/  LDL.LU R3, [R1+0x2d1c] ;  /* 0x002d1c0001037983 */ /* 0x000f620000300800 */
[----:B-1----:R-:W-:-:S03]  /*609b0*/  IMAD.MOV.U32 R21, RZ, RZ, R2 ;  /* 0x000000ffff157224 */ /* 0x002fc600078e0002 */
[----:B------:R-:W5:Y:S01]  /*609c0*/  LDL.LU R2, [R1+0x2d18] ;  /* 0x002d180001027983 */ /* 0x000f620000300800 */
[----:B------:R-:W-:Y:S02]  /*609d0*/  IMAD.MOV.U32 R4, RZ, RZ, R24 ;  /* 0x000000ffff047224 */ /* 0x000fe400078e0018 */
[----:B------:R-:W-:Y:S01]  /*609e0*/  IMAD.MOV.U32 R6, RZ, RZ, R28 ;  /* 0x000000ffff067224 */ /* 0x000fe200078e001c */
[----:B------:R-:W-:Y:S01]  /*609f0*/  STL [R1+0x2c20], R22 ;  /* 0x002c201601007387 */ /* 0x000fe20000100800 */
[----:B---3--:R-:W-:Y:S02]  /*60a00*/  IMAD.MOV.U32 R5, RZ, RZ, R25 ;  /* 0x000000ffff057224 */ /* 0x008fe400078e0019 */
[----:B----4-:R-:W-:-:S07]  /*60a10*/  IMAD.MOV.U32 R7, RZ, RZ, R27 ;  /* 0x000000ffff077224 */ /* 0x010fce00078e001b */
[----:B--2---:R-:W-:Y:S01]  /*60a20*/  HMMA.16816.F32 R4, R4, R20, R16 ;  /* 0x000000140404723c */ /* 0x004fe20000001810 */
[----:B------:R-:W2:-:S15]  /*60a30*/  LDL.LU R18, [R1+0x448] ;  /* 0x0004480001127983 */ /* 0x000e9e0000300800 */
        /* <DEDUP_REMOVED lines=8> */
[----:B-----5:R-:W-:Y:S01]  /*60ac0*/  HMMA.16816.F32 R4, R4, R2, R12 ;  /* 0x000000020404723c */ /* 0x020fe2000000180c */
[----:B------:R-:W3:Y:S04]  /*60ad0*/  LDL.LU.64 R14, [R1+0x2d10] ;  /* 0x002d1000010e7983 */ /* 0x000ee80000300a00 */
[----:B------:R-:W3:-:S15]  /*60ae0*/  LDL.LU.64 R12, [R1+0x2d08] ;  /* 0x002d0800010c7983 */ /* 0x000ede0000300a00 */
[----:B------:R-:W-:-:S03]  /*60af0*/  NOP ;  /* 0x0000000000007918 */ /* 0x000fc60000000000 */
[----:B------:R0:W-:Y:S01]  /*60b00*/  STL [R1+0x130], R4 ;  /* 0x0001300401007387 */ /* 0x0001e20000100800 */
[----:B------:R-:W-:Y:S02]  /*60b10*/  IMAD.MOV.U32 R20, RZ, RZ, R5 ;  /* 0x000000ffff147224 */ /* 0x000fe400078e0005 */
[----:B------:R-:W-:Y:S01]  /*60b20*/  IMAD.MOV.U32 R21, RZ, RZ, R6 ;  /* 0x000000ffff157224 */ /* 0x000fe200078e0006 */
[----:B------:R-:W4:Y:S01]  /*60b30*/  LDL.LU R16, [R1+0x438] ;  /* 0x0004380001107983 */ /* 0x000f220000300800 */
[----:B------:R-:W-:Y:S02]  /*60b40*/  IMAD.MOV.U32 R22, RZ, RZ, R7 ;  /* 0x000000ffff167224 */ /* 0x000fe400078e0007 */
[----:B------:R-:W-:Y:S01]  /*60b50*/  IMAD.MOV.U32 R5, RZ, RZ, R25 ;  /* 0x000000ffff057224 */ /* 0x000fe200078e0019 */
[----:B------:R-:W4:Y:S01]  /*60b60*/  LDL.LU R17, [R1+0x43c] ;  /* 0x00043c0001117983 */ /* 0x000f220000300800 */
[----:B------:R-:W-:Y:S02]  /*60b70*/  IMAD.MOV.U32 R6, RZ, RZ, R28 ;  /* 0x000000ffff067224 */ /* 0x000fe400078e001c */
[----:B0-----:R-:W-:-:S02]  /*60b80*/  IMAD.MOV.U32 R4, RZ, RZ, R24 ;  /* 0x000000ffff047224 */ /* 0x001fc400078e0018 */
[----:B------:R-:W-:Y:S01]  /*60b90*/  IMAD.MOV.U32 R7, RZ, RZ, R27 ;  /* 0x000000ffff077224 */ /* 0x000fe200078e001b */
[----:B------:R-:W-:Y:S06]  /*60ba0*/  STL.64 [R1+0x2c60], R20 ;  /* 0x002c601401007387 */ /* 0x000fec0000100a00 */
[----:B---3--:R-:W-:Y:S01]  /*60bb0*/  HMMA.16816.F32 R4, R4, R2, R12 ;  /* 0x000000020404723c */ /* 0x008fe2000000180c */
[----:B------:R-:W3:-:S15]  /*60bc0*/  LDL.LU R2, [R1+0x428] ;  /* 0x0004280001027983 */ /* 0x000ede0000300800 */
[----:B------:R-:W-:-:S07]  /*60bd0*/  NOP ;  /* 0x0000000000007918 */ /* 0x000fce0000000000 */
[----:B------:R0:W-:Y:S04]  /*60be0*/  STL.64 [R1+0x300], R4 ;  /* 0x0003000401007387 */ /* 0x0001e80000100a00 */
[----:B------:R1:W-:Y:S04]  /*60bf0*/  STL.64 [R1+0x308], R6 ;  /* 0x0003080601007387 */ /* 0x0003e80000100a00 */
[----:B------:R-:W3:Y:S01]  /*60c00*/  LDL.LU R3, [R1+0x42c] ;  /* 0x00042c0001037983 */ /* 0x000ee20000300800 */
        /* <DEDUP_REMOVED lines=9> */
[----:B------:R-:W2:Y:S04]  /*60ca0*/  LDL.LU.64 R10, [R1+0x2d00] ;  /* 0x002d0000010a7983 */ /* 0x000ea80000300a00 */
[----:B------:R-:W2:-:S15]  /*60cb0*/  LDL.LU.64 R8, [R1+0x2cf8] ;  /* 0x002cf80001087983 */ /* 0x000e9e0000300a00 */
[----:B------:R-:W-:-:S01]  /*60cc0*/  NOP ;  /* 0x0000000000007918 */ /* 0x000fc20000000000 */
[----:B------:R0:W-:Y:S04]  /*60cd0*/  STL.64 [R1+0xe0], R4 ;  /* 0x0000e00401007387 */ /* 0x0001e80000100a00 */
[----:B------:R1:W-:Y:S01]  /*60ce0*/  STL.64 [R1+0xe8], R6 ;  /* 0x0000e80601007387 */ /* 0x0003e20000100a00 */
[----:B0-----:R-:W-:Y:S02]  /*60cf0*/  IMAD.MOV.U32 R4, RZ, RZ, R24 ;  /* 0x000000ffff047224 */ /* 0x001fe400078e0018 */
[----:B------:R-:W-:Y:S02]  /*60d00*/  IMAD.MOV.U32 R5, RZ, RZ, R25 ;  /* 0x000000ffff057224 */ /* 0x000fe400078e0019 */
[----:B-1----:R-:W-:Y:S02]  /*60d10*/  IMAD.MOV.U32 R6, RZ, RZ, R28 ;  /* 0x000000ffff067224 */ /* 0x002fe400078e001c */
[----:B------:R-:W-:-:S07]  /*60d20*/  IMAD.MOV.U32 R7, RZ, RZ, R27 ;  /* 0x000000ffff077224 */ /* 0x000fce00078e001b */
[----:B--2---:R-:W-:Y:S01]  /*60d30*/  HMMA.16816.F32 R4, R4, R18, R8 ;  /* 0x000000120404723c */ /* 0x004fe20000001808 */
[----:B------:R-:W2:-:S15]  /*60d40*/  LDL.LU R8, [R1+0xa0] ;  /* 0x0000a00001087983 */ /* 0x000e9e0000300800 */
[----:B------:R-:W-:-:S07]  /*60d50*/  NOP ;  /* 0x0000000000007918 */ /* 0x000fce0000000000 */
[----:B------:R-:W-:Y:S04]  /*60d60*/  STL.64 [R1+0x2f0], R4 ;  /* 0x0002f00401007387 */ /* 0x000fe80000100a00 */
[----:B------:R-:W-:Y:S04]  /*60d70*/  STL.64 [R1+0x2f8], R6 ;  /* 0x0002f80601007387 */ /* 0x000fe80000100a00 */
[----:B------:R-:W2:Y:S04]  /*60d80*/  LDL.LU R9, [R1+0xa4] ;  /* 0x0000a40001097983 */ /* 0x000ea80000300800 */
[----:B------:R-:W5:Y:S04]  /*60d90*/  LDL.LU R10, [R1+0xa8] ;  /* 0x0000a800010a7983 */ /* 0x000f680000300800 */
[----:B------:R-:W5:Y:S04]  /*60da0*/  LDL.LU R11, [R1+0xac] ;  /* 0x0000ac00010b7983 */ /* 0x000f680000300800 */
[----:B-----5:R-:W-:Y:S04]  /*60db0*/  STL.64 [R1+0x2ce0], R10 ;  /* 0x002ce00a01007387 */ /* 0x020fe80000100a00 */
[----:B--2---:R0:W-:Y:S04]  /*60dc0*/  STL.64 [R1+0x2cd8], R8 ;  /* 0x002cd80801007387 */ /* 0x0041e80000100a00 */
[----:B0-----:R-:W2:Y:S04]  /*60dd0*/  LDL.LU R8, [R1+0x90] ;  /* 0x0000900001087983 */ /* 0x001ea80000300800 */
[----:B------:R-:W2:Y:S04]  /*60de0*/  LDL.LU R9, [R1+0x94] ;  /* 0x0000940001097983 */ /* 0x000ea80000300800 */
        /* <DEDUP_REMOVED lines=8> */
[----:B--2---:R0:W-:Y:S04]  /*60e70*/  STL.64 [R1+0x2ce8], R8 ;  /* 0x002ce80801007387 */ /* 0x0041e80000100a00 */
[----:B0-----:R-:W2:Y:S04]  /*60e80*/  LDL.LU R8, [R1+0x70] ;  /* 0x0000700001087983 */ /* 0x001ea80000300800 */
[----:B------:R-:W2:Y:S04]  /*60e90*/  LDL.LU R9, [R1+0x74] ;  /* 0x0000740001097983 */ /* 0x000ea80000300800 */
[----:B------:R-:W2:Y:S04]  /*60ea0*/  LDL.LU R10, [R1+0x78] ;  /* 0x00007800010a7983 */ /* 0x000ea80000300800 */
[----:B------:R-:W2:Y:S04]  /*60eb0*/  LDL.LU R11, [R1+0x7c] ;  /* 0x00007c00010b7983 */ /* 0x000ea80000300800 */
[----:B------:R-:W4:Y:S04]  /*60ec0*/  LDL.LU R18, [R1+0x418] ;  /* 0x0004180001127983 */ /* 0x000f280000300800 */
[----:B------:R-:W4:Y:S04]  /*60ed0*/  LDL.LU R19, [R1+0x41c] ;  /* 0x00041c0001137983 */ /* 0x000f280000300800 */
[----:B------:R-:W4:Y:S04]  /*60ee0*/  LDL.LU R12, [R1+0xb0] ;  /* 0x0000b000010c7983 */ /* 0x000f280000300800 */
[----:B------:R0:W-:Y:S04]  /*60ef0*/  STL.64 [R1+0x80], R4 ;  /* 0x0000800401007387 */ /* 0x0001e80000100a00 */
[----:B------:R1:W-:Y:S04]  /*60f00*/  STL.64 [R1+0x88], R6 ;  /* 0x0000880601007387 */ /* 0x0003e80000100a00 */
[----:B------:R-:W4:Y:S01]  /*60f10*/  LDL.LU R13, [R1+0xb4] ;  /* 0x0000b400010d7983 */ /* 0x000f220000300800 */
[----:B0-----:R-:W-:-:S03]  /*60f20*/  IMAD.MOV.U32 R4, RZ, RZ, R24 ;  /* 0x000000ffff047224 */ /* 0x001fc600078e0018 */
[----:B------:R-:W4:Y:S01]  /*60f30*/  LDL.LU R14, [R1+0xb8] ;  /* 0x0000b800010e7983 */ /* 0x000f220000300800 */
[----:B------:R-:W-:Y:S02]  /*60f40*/  IMAD.MOV.U32 R5, RZ, RZ, R25 ;  /* 0x000000ffff057224 */ /* 0x000fe400078e0019 */
[----:B-1----:R-:W-:Y:S01]  /*60f50*/  IMAD.MOV.U32 R6, RZ, RZ, R28 ;  /* 0x000000ffff067224 */ /* 0x002fe200078e001c */
[----:B------:R-:W4:Y:S01]  /*60f60*/  LDL.LU R15, [R1+0xbc] ;  /* 0x0000bc00010f7983 */ /* 0x000f220000300800 */
        /* <DEDUP_REMOVED lines=14> */
[----:B------:R-:W-:-:S04]  /*61050*/  NOP ;  /* 0x0000000000007918 */ /* 0x000fc80000000000 */
[----:B------:R-:W-:Y:S01]  /*61060*/  IMAD.MOV.U32 R28, RZ, RZ, R7 ;  /* 0x000000ffff1c7224 */ /* 0x000fe200078e0007 */
[----:B------:R-:W-:Y:S04]  /*61070*/  STL.64 [R1+0x70], R4 ;  /* 0x0000700401007387 */ /* 0x000fe80000100a00 */
[----:B------:R-:W-:Y:S04]  /*61080*/  STL [R1+0x78], R6 ;  /* 0x0000780601007387 */ /* 0x000fe80000100800 */
[----:B------:R0:W-:Y:S04]  /*61090*/  STL [R1+0x2be4], R28 ;  /* 0x002be41c01007387 */ /* 0x0001e80000100800 */
[----:B0-----:R-:W3:Y:S01]  /*610a0*/  LDL.LU R28, [R1+0x4c] ;  /* 0x00004c00011c7983 */ /* 0x001ee20000300800 */
[----:B------:R-:W-:-:S02]  /*610b0*/  IMAD.MOV.U32 R4, RZ, RZ, R24 ;  /* 0x000000ffff047224 */ /* 0x000fc400078e0018 */
[----:B------:R-:W-:Y:S02]  /*610c0*/  IMAD.MOV.U32 R5, RZ, RZ, R25 ;  /* 0x000000ffff057224 */ /* 0x000fe400078e0019 */
[----:B------:R-:W-:Y:S02]  /*610d0*/  IMAD.MOV.U32 R7, RZ, RZ, R27 ;  /* 0x000000ffff077224 */ /* 0x000fe400078e001b */
[----:B---3--:R-:W-:-:S07]  /*610e0*/  IMAD.MOV.U32 R6, RZ, RZ, R28 ;  /* 0x000000ffff067224 */ /* 0x008fce00078e001c */
[----:B--2---:R-:W-:Y:S01]  /*610f0*/  HMMA.16816.F32 R4, R4, R2, R8 ;  /* 0x000000020404723c */ /* 0x004fe20000001808 */
[----:B------:R-:W2:-:S15]  /*61100*/  LDL.LU R2, [R1+0x3f8] ;  /* 0x0003f80001027983 */ /* 0x000e9e0000300800 */
[----:B------:R-:W-:-:S07]  /*61110*/  NOP ;  /* 0x0000000000007918 */ /* 0x000fce0000000000 */
[----:B------:R0:W-:Y:S04]  /*61120*/  STL.64 [R1+0x2d0], R4 ;  /* 0x0002d00401007387 */ /* 0x0001e80000100a00 */
[----:B------:R1:W-:Y:S04]  /*61130*/  STL.64 [R1+0x2d8], R6 ;  /* 0x0002d80601007387 */ /* 0x0003e80000100a00 */
[----:B------:R-:W2:Y:S04]  /*61140*/  LDL.LU R3, [R1+0x3fc] ;  /* 0x0003fc0001037983 */ /* 0x000ea80000300800 */
[----:B------:R-:W3:Y:S04]  /*61150*/  LDL.LU R20, [R1+0x408] ;  /* 0x0004080001147983 */ /* 0x000ee80000300800 */
[----:B------:R-:W3:Y:S01]  /*61160*/  LDL.LU R21, [R1+0x40c] ;  /* 0x00040c0001157983 */ /* 0x000ee20000300800 */
[----:B0-----:R-:W-:-:S02]  /*61170*/  IMAD.MOV.U32 R4, RZ, RZ, R0 ;  /* 0x000000ffff047224 */ /* 0x001fc400078e0000 */
[----:B------:R-:W-:Y:S02]  /*61180*/  IMAD.MOV.U32 R5, RZ, RZ, R29 ;  /* 0x000000ffff057224 */ /* 0x000fe400078e001d */
[----:B-1----:R-:W-:Y:S02]  /*61190*/  IMAD.MOV.U32 R6, RZ, RZ, R26 ;  /* 0x000000ffff067224 */ /* 0x002fe400078e001a */
[----:B------:R-:W-:-:S07]  /*611a0*/  IMAD.MOV.U32 R7, RZ, RZ, R23 ;  /* 0x000000ffff077224 */ /* 0x000fce00078e0017 */
[----:B----4-:R-:W-:Y:S01]  /*611b0*/  HMMA.16816.F32 R4, R4, R18, R12 ;  /* 0x000000120404723c */ /* 0x010fe2000000180c */
[----:B------:R-:W-:Y:S04]  /*611c0*/  STL.64 [R1+0x2cd0], R22 ;  /* 0x002cd01601007387 */ /* 0x000fe80000100a00 */
[----:B---3--:R0:W-:Y:S04]  /*611d0*/  STL.64 [R1+0x2cc8], R20 ;  /* 0x002cc81401007387 */ /* 0x0081e80000100a00 */
[----:B0-----:R-:W3:Y:S04]  /*611e0*/  LDL.LU R20, [R1+0xc0] ;  /* 0x0000c00001147983 */ /* 0x001ee80000300800 */
[----:B------:R-:W3:Y:S04]  /*611f0*/  LDL.LU R21, [R1+0xc4] ;  /* 0x0000c40001157983 */ /* 0x000ee80000300800 */
[----:B------:R-:W3:Y:S04]  /*61200*/  LDL.LU R22, [R1+0xc8] ;  /* 0x0000c80001167983 */ /* 0x000ee80000300800 */
[----:B------:R-:W3:Y:S04]  /*61210*/  LDL.LU R23, [R1+0xcc] ;  /* 0x0000cc0001177983 */ /* 0x000ee80000300800 */
[----:B------:R-:W4:Y:S04]  /*61220*/  LDL.LU R8, [R1+0x110] ;  /* 0x0001100001087983 */ /* 0x000f280000300800 */
[----:B------:R-:W-:Y:S04]  /*61230*/  STL.64 [R1+0x60], R4 ;  /* 0x0000600401007387 */ /* 0x000fe80000100a00 */
[----:B------:R-:W-:Y:S04]  /*61240*/  STL.64 [R1+0x68], R6 ;  /* 0x0000680601007387 */ /* 0x000fe80000100a00 */
[----:B------:R-:W4:Y:S04]  /*61250*/  LDL.LU R9, [R1+0x114] ;  /* 0x0001140001097983 */ /* 0x000f280000300800 */
[----:B------:R-:W5:Y:S04]  /*61260*/  LDL.LU R10, [R1+0x118] ;  /* 0x00011800010a7983 */ /* 0x000f680000300800 */
[----:B------:R-:W5:Y:S04]  /*61270*/  LDL.LU R11, [R1+0x11c] ;  /* 0x00011c00010b7983 */ /* 0x000f680000300800 */
[----:B-----5:R-:W-:Y:S04]  /*61280*/  STL.64 [R1+0x2ca0], R10 ;  /* 0x002ca00a01007387 */ /* 0x020fe80000100a00 */
[----:B----4-:R0:W-:Y:S04]  /*61290*/  STL.64 [R1+0x2c98], R8 ;  /* 0x002c980801007387 */ /* 0x0101e80000100a00 */
        /* <DEDUP_REMOVED lines=9> */
[----:B------:R-:W5:Y:S01]  /*61330*/  LDL.LU R11, [R1+0xfc] ;  /* 0x0000fc00010b7983 */ /* 0x000f620000300800 */
[----:B------:R-:W-:-:S02]  /*61340*/  IMAD.MOV.U32 R4, RZ, RZ, R24 ;  /* 0x000000ffff047224 */ /* 0x000fc400078e0018 */
[----:B------:R-:W-:Y:S02]  /*61350*/  IMAD.MOV.U32 R5, RZ, RZ, R25 ;  /* 0x000000ffff057224 */ /* 0x000fe400078e0019 */
[----:B------:R-:W-:Y:S02]  /*61360*/  IMAD.MOV.U32 R6, RZ, RZ, R28 ;  /* 0x000000ffff067224 */ /* 0x000fe400078e001c */
        /* <DEDUP_REMOVED lines=9> */
[----:B------:R-:W4:Y:S04]  /*61400*/  LDL.LU R15, [R1+0x3ec] ;  /* 0x0003ec00010f7983 */ /* 0x000f280000300800 */
[----:B------:R-:W5:Y:S04]  /*61410*/  LDL.LU.64 R22, [R1+0x2cd0] ;  /* 0x002cd00001167983 */ /* 0x000f680000300a00 */
[----:B------:R-:W3:Y:S04]  /*61420*/  LDL.LU.64 R20, [R1+0x2cc8] ;  /* 0x002cc80001147983 */ /* 0x000ee80000300a00 */
        /* <DEDUP_REMOVED lines=9> */
[----:B-----5:R-:W-:-:S07]  /*614c0*/  IMAD.MOV.U32 R7, RZ, RZ, R23 ;  /* 0x000000ffff077224 */ /* 0x020fce00078e0017 */
        /* <DEDUP_REMOVED lines=25> */
[----:B------:R1:W-:Y:S04]  /*61660*/  STL.64 [R1+0x38], R6 ;  /* 0x0000380601007387 */ /* 0x0003e80000100a00 */
[----:B------:R-:W3:Y:S01]  /*61670*/  LDL.LU R20, [R1+0x3d8] ;  /* 0x0003d80001147983 */ /* 0x000ee20000300800 */
[----:B0-----:R-:W-:Y:S02]  /*61680*/  IMAD.MOV.U32 R4, RZ, RZ, R24 ;  /* 0x000000ffff047224 */ /* 0x001fe400078e0018 */
[----:B------:R-:W-:-:S02]  /*61690*/  IMAD.MOV.U32 R5, RZ, RZ, R25 ;  /* 0x000000ffff057224 */ /* 0x000fc400078e0019 */
[----:B-1----:R-:W-:Y:S02]  /*616a0*/  IMAD.MOV.U32 R6, RZ, RZ, R28 ;  /* 0x000000ffff067224 */ /* 0x002fe400078e001c */
[----:B------:R-:W-:-:S07]  /*616b0*/  IMAD.MOV.U32 R7, RZ, RZ, R27 ;  /* 0x000000ffff077224 */ /* 0x000fce00078e001b */
[----:B--2---:R-:W-:-:S15]  /*616c0*/  HMMA.16816.F32 R4, R4, R2, R8 ;  /* 0x000000020404723c */ /* 0x004fde0000001808 */
[----:B------:R-:W-:-:S08]  /*616d0*/  NOP ;  /* 0x0000000000007918 */ /* 0x000fd00000000000 */
[----:B------:R0:W-:Y:S04]  /*616e0*/  STL.64 [R1+0x2b0], R4 ;  /* 0x0002b00401007387 */ /* 0x0001e80000100a00 */
[----:B------:R1:W-:Y:S04]  /*616f0*/  STL.64 [R1+0x2b8], R6 ;  /* 0x0002b80601007387 */ /* 0x0003e80000100a00 */
[----:B------:R-:W3:Y:S01]  /*61700*/  LDL.LU R21, [R1+0x3dc] ;  /* 0x0003dc0001157983 */ /* 0x000ee20000300800 */
[----:B0-----:R-:W-:-:S03]  /*61710*/  IMAD.MOV.U32 R4, RZ, RZ, R0 ;  /* 0x000000ffff047224 */ /* 0x001fc600078e0000 */
[----:B------:R-:W2:Y:S01]  /*61720*/  LDL.LU R2, [R1+0x3c0] ;  /* 0x0003c00001027983 */ /* 0x000ea20000300800 */
[----:B------:R-:W-:Y:S02]  /*61730*/  IMAD.MOV.U32 R5, RZ, RZ, R29 ;  /* 0x000000ffff057224 */ /* 0x000fe400078e001d */
[----:B-1----:R-:W-:Y:S01]  /*61740*/  IMAD.MOV.U32 R6, RZ, RZ, R26 ;  /* 0x000000ffff067224 */ /* 0x002fe200078e001a */
[----:B------:R-:W2:Y:S01]  /*61750*/  LDL.LU R3, [R1+0x3c4] ;  /* 0x0003c40001037983 */ /* 0x000ea20000300800 */
        /* <DEDUP_REMOVED lines=33> */
[----:B-----5:R0:W-:Y:S04]  /*61970*/  STL.64 [R1+0x2c58], R18 ;  /* 0x002c581201007387 */ /* 0x0201e80000100a00 */
[----:B------:R-:W3:Y:S04]  /*61980*/  LDL.LU R16, [R1+0x180] ;  /* 0x0001800001107983 */ /* 0x000ee80000300800 */
[----:B------:R-:W3:Y:S04]  /*61990*/  LDL.LU R17, [R1+0x184] ;  /* 0x0001840001117983 */ /* 0x000ee80000300800 */
[----:B0-----:R-:W3:Y:S04]  /*619a0*/  LDL.LU R18, [R1+0x188] ;  /* 0x0001880001127983 */ /* 0x001ee80000300800 */
[----:B------:R-:W3:Y:S04]  /*619b0*/  LDL.LU R19, [R1+0x18c] ;  /* 0x00018c0001137983 */ /* 0x000ee80000300800 */
[----:B------:R-:W5:Y:S04]  /*619c0*/  LDL.LU.64 R22, [R1+0x2c90] ;  /* 0x002c900001167983 */ /* 0x000f680000300a00 */
[----:B------:R-:W4:Y:S04]  /*619d0*/  LDL.LU.64 R20, [R1+0x2c88] ;  /* 0x002c880001147983 */ /* 0x000f280000300a00 */
[----:B------:R-:W3:Y:S04]  /*619e0*/  LDL.LU R12, [R1+0x190] ;  /* 0x00019000010c7983 */ /* 0x000ee80000300800 */
[----:B------:R0:W-:Y:S04]  /*619f0*/  STL.64 [R1+0x2a0], R4 ;  /* 0x0002a00401007387 */ /* 0x0001e80000100a00 */
[----:B------:R1:W-:Y:S04]  /*61a00*/  STL.64 [R1+0x2a8], R6 ;  /* 0x0002a80601007387 */ /* 0x0003e80000100a00 */
[----:B------:R-:W3:Y:S01]  /*61a10*/  LDL.LU R13, [R1+0x194] ;  /* 0x00019400010d7983 */ /* 0x000ee20000300800 */
[----:B0-----:R-:W-:-:S03]  /*61a20*/  IMAD.MOV.U32 R4, RZ, RZ, R0 ;  /* 0x000000ffff047224 */ /* 0x001fc600078e0000 */
[----:B------:R-:W3:Y:S01]  /*61a30*/  LDL.LU R14, [R1+0x198] ;  /* 0x00019800010e7983 */ /* 0x000ee20000300800 */
[----:B------:R-:W-:Y:S02]  /*61a40*/  IMAD.MOV.U32 R5, RZ, RZ, R29 ;  /* 0x000000ffff057224 */ /* 0x000fe400078e001d */
[----:B-1----:R-:W-:Y:S01]  /*61a50*/  IMAD.MOV.U32 R6, RZ, RZ, R26 ;  /* 0x000000ffff067224 */ /* 0x002fe200078e001a */
[----:B------:R-:W3:Y:S01]  /*61a60*/  LDL.LU R15, [R1+0x19c] ;  /* 0x00019c00010f7983 */ /* 0x000ee20000300800 */
[----:B-----5:R-:W-:-:S07]  /*61a70*/  IMAD.MOV.U32 R7, RZ, RZ, R23 ;  /* 0x000000ffff077224 */ /* 0x020fce00078e0017 */
[----:B----4-:R-:W-:Y:S01]  /*61a80*/  HMMA.16816.F32 R4, R4, R20, R8 ;  /* 0x000000140404723c */ /* 0x010fe20000001808 */
[----:B------:R-:W4:Y:S04]  /*61a90*/  LDL.LU.64 R10, [R1+0x2c80] ;  /* 0x002c8000010a7983 */ /* 0x000f280000300a00 */
[----:B------:R-:W4:-:S15]  /*61aa0*/  LDL.LU.64 R8, [R1+0x2c78] ;  /* 0x002c780001087983 */ /* 0x000f1e0000300a00 */
[----:B------:R-:W-:-:S03]  /*61ab0*/  NOP ;  /* 0x0000000000007918 */ /* 0x000fc60000000000 */
        /* <DEDUP_REMOVED lines=8> */
[----:B------:R-:W2:Y:S04]  /*61b40*/  LDL.LU.64 R8, [R1+0x2c68] ;  /* 0x002c680001087983 */ /* 0x000ea80000300a00 */
[----:B------:R-:W4:-:S14]  /*61b50*/  LDL.LU.64 R20, [R1+0x2c60] ;  /* 0x002c600001147983 */ /* 0x000f1c0000300a00 */
[----:B------:R0:W-:Y:S04]  /*61b60*/  STL.64 [R1+0x290], R4 ;  /* 0x0002900401007387 */ /* 0x0001e80000100a00 */
[----:B------:R1:W-:Y:S01]  /*61b70*/  STL.64 [R1+0x298], R6 ;  /* 0x0002980601007387 */ /* 0x0003e20000100a00 */
[----:B0-----:R-:W-:Y:S02]  /*61b80*/  IMAD.MOV.U32 R4, RZ, RZ, R0 ;  /* 0x000000ffff047224 */ /* 0x001fe400078e0000 */
[----:B------:R-:W-:Y:S02]  /*61b90*/  IMAD.MOV.U32 R5, RZ, RZ, R29 ;  /* 0x000000ffff057224 */ /* 0x000fe400078e001d */
[----:B-1----:R-:W-:Y:S02]  /*61ba0*/  IMAD.MOV.U32 R6, RZ, RZ, R26 ;  /* 0x000000ffff067224 */ /* 0x002fe400078e001a */
[----:B------:R-:W-:-:S07]  /*61bb0*/  IMAD.MOV.U32 R7, RZ, RZ, R23 ;  /* 0x000000ffff077224 */ /* 0x000fce00078e0017 */
[----:B--2---:R-:W-:Y:S07]  /*61bc0*/  HMMA.16816.F32 R4, R4, R2, R8 ;  /* 0x000000020404723c */ /* 0x004fee0000001808 */
[----:B------:R-:W-:Y:S02]  /*61bd0*/  IMAD.MOV.U32 R8, RZ, RZ, R24 ;  /* 0x000000ffff087224 */ /* 0x000fe400078e0018 */
[----:B------:R-:W-:Y:S02]  /*61be0*/  IMAD.MOV.U32 R9, RZ, RZ, R25 ;  /* 0x000000ffff097224 */ /* 0x000fe400078e0019 */
[----:B------:R-:W-:-:S02]  /*61bf0*/  IMAD.MOV.U32 R10, RZ, RZ, R28 ;  /* 0x000000ffff0a7224 */ /* 0x000fc400078e001c */
[----:B------:R-:W-:-:S10]  /*61c00*/  IMAD.MOV.U32 R11, RZ, RZ, R27 ;  /* 0x000000ffff0b7224 */ /* 0x000fd400078e001b */
[----:B------:R-:W-:Y:S04]  /*61c10*/  STL.64 [R1+0x2b70], R6 ;  /* 0x002b700601007387 */ /* 0x000fe80000100a00 */
[----:B------:R0:W-:Y:S01]  /*61c20*/  STL.64 [R1+0x2b68], R4 ;  /* 0x002b680401007387 */ /* 0x0001e20000100a00 */
[----:B---3--:R-:W-:Y:S03]  /*61c30*/  HMMA.16816.F32 R8, R8, R2, R16 ;  /* 0x000000020808723c */ /* 0x008fe60000001810 */
[----:B0-----:R-:W2:Y:S04]  /*61c40*/  LDL.LU R4, [R1+0x1a0] ;  /* 0x0001a00001047983 */ /* 0x001ea80000300800 */
[----:B------:R-:W2:Y:S04]  /*61c50*/  LDL.LU R5, [R1+0x1a4] ;  /* 0x0001a40001057983 */ /* 0x000ea80000300800 */
[----:B------:R-:W2:Y:S04]  /*61c60*/  LDL.LU R6, [R1+0x1a8] ;  /* 0x0001a80001067983 */ /* 0x000ea80000300800 */
[----:B------:R-:W2:Y:S04]  /*61c70*/  LDL.LU R7, [R1+0x1ac] ;  /* 0x0001ac0001077983 */ /* 0x000ea80000300800 */
[----:B------:R-:W3:Y:S04]  /*61c80*/  LDL.LU.64 R18, [R1+0x2c58] ;  /* 0x002c580001127983 */ /* 0x000ee80000300a00 */
[----:B------:R0:W-:Y:S04]  /*61c90*/  STL.64 [R1+0xd0], R8 ;  /* 0x0000d00801007387 */ /* 0x0001e80000100a00 */
[----:B------:R1:W-:Y:S04]  /*61ca0*/  STL.64 [R1+0xd8], R10 ;  /* 0x0000d80a01007387 */ /* 0x0003e80000100a00 */
[----:B------:R-:W5:Y:S01]  /*61cb0*/  LDL.LU R2, [R1+0x360] ;  /* 0x0003600001027983 */ /* 0x000f620000300800 */
[----:B0-----:R-:W-:-:S03]  /*61cc0*/  IMAD.MOV.U32 R8, RZ, RZ, R0 ;  /* 0x000000ffff087224 */ /* 0x001fc600078e0000 */
[----:B------:R-:W5:Y:S01]  /*61cd0*/  LDL.LU R3, [R1+0x364] ;  /* 0x0003640001037983 */ /* 0x000f620000300800 */
[----:B------:R-:W-:Y:S02]  /*61ce0*/  IMAD.MOV.U32 R9, RZ, RZ, R29 ;  /* 0x000000ffff097224 */ /* 0x000fe400078e001d */
[----:B-1----:R-:W-:Y:S02]  /*61cf0*/  IMAD.MOV.U32 R10, RZ, RZ, R26 ;  /* 0x000000ffff0a7224 */ /* 0x002fe400078e001a */
[----:B------:R-:W-:-:S07]  /*61d00*/  IMAD.MOV.U32 R11, RZ, RZ, R23 ;  /* 0x000000ffff0b7224 */ /* 0x000fce00078e0017 */
[----:B---3--:R-:W-:Y:S07]  /*61d10*/  HMMA.16816.F32 R8, R8, R18, R12 ;  /* 0x000000120808723c */ /* 0x008fee000000180c */
[----:B------:R-:W-:Y:S02]  /*61d20*/  IMAD.MOV.U32 R12, RZ, RZ, R24 ;  /* 0x000000ffff0c7224 */ /* 0x000fe400078e0018 */
[----:B------:R-:W-:Y:S02]  /*61d30*/  IMAD.MOV.U32 R13, RZ, RZ, R25 ;  /* 0x000000ffff0d7224 */ /* 0x000fe400078e0019 */
[----:B------:R-:W-:-:S02]  /*61d40*/  IMAD.MOV.U32 R14, RZ, RZ, R28 ;  /* 0x000000ffff0e7224 */ /* 0x000fc400078e001c */
[----:B------:R-:W-:-:S07]  /*61d50*/  IMAD.MOV.U32 R15, RZ, RZ, R27 ;  /* 0x000000ffff0f7224 */ /* 0x000fce00078e001b */
[----:B--2---:R-:W-:Y:S03]  /*61d60*/  HMMA.16816.F32 R4, R12, R18, R4 ;  /* 0x000000120c04723c */ /* 0x004fe60000001804 */
[----:B------:R0:W-:Y:S04]  /*61d70*/  STL [R1+0x2b8c], R8 ;  /* 0x002b8c0801007387 */ /* 0x0001e80000100800 */
[----:B------:R1:W-:Y:S01]  /*61d80*/  STL [R1+0x2b88], R9 ;  /* 0x002b880901007387 */ /* 0x0003e20000100800 */
[----:B------:R-:W-:-:S03]  /*61d90*/  IMAD.MOV.U32 R12, RZ, RZ, R0 ;  /* 0x000000ffff0c7224 */ /* 0x000fc600078e0000 */
[----:B0-----:R-:W2:Y:S04]  /*61da0*/  LDL.LU R8, [R1+0x3a0] ;  /* 0x0003a00001087983 */ /* 0x001ea80000300800 */
[----:B-1----:R-:W2:Y:S04]  /*61db0*/  LDL.LU R9, [R1+0x3a4] ;  /* 0x0003a40001097983 */ /* 0x002ea80000300800 */
[----:B------:R-:W-:Y:S04]  /*61dc0*/  STL.64 [R1+0x2b60], R10 ;  /* 0x002b600a01007387 */ /* 0x000fe80000100a00 */
[----:B------:R-:W3:Y:S04]  /*61dd0*/  LDL.LU R0, [R1+0x2c50] ;  /* 0x002c500001007983 */ /* 0x000ee80000300800 */
[----:B------:R0:W-:Y:S04]  /*61de0*/  STL.64 [R1+0x280], R4 ;  /* 0x0002800401007387 */ /* 0x0001e80000100a00 */
[----:B------:R1:W-:Y:S04]  /*61df0*/  STL.64 [R1+0x288], R6 ;  /* 0x0002880601007387 */ /* 0x0003e80000100a00 */
[----:B0-----:R-:W4:Y:S04]  /*61e00*/  LDL.LU R4, [R1+0x1d0] ;  /* 0x0001d00001047983 */ /* 0x001f280000300800 */
[----:B------:R-:W4:Y:S04]  /*61e10*/  LDL.LU R5, [R1+0x1d4] ;  /* 0x0001d40001057983 */ /* 0x000f280000300800 */
[----:B-1----:R-:W5:Y:S04]  /*61e20*/  LDL.LU R6, [R1+0x1d8] ;  /* 0x0001d80001067983 */ /* 0x002f680000300800 */
[----:B------:R-:W5:Y:S04]  /*61e30*/  LDL.LU R7, [R1+0x1dc] ;  /* 0x0001dc0001077983 */ /* 0x000f680000300800 */
[----:B-----5:R-:W-:Y:S04]  /*61e40*/  STL.64 [R1+0x2c38], R6 ;  /* 0x002c380601007387 */ /* 0x020fe80000100a00 */
[----:B----4-:R0:W-:Y:S04]  /*61e50*/  STL.64 [R1+0x2c30], R4 ;  /* 0x002c300401007387 */ /* 0x0101e80000100a00 */
[----:B0-----:R-:W4:Y:S04]  /*61e60*/  LDL.LU R4, [R1+0x1b0] ;  /* 0x0001b00001047983 */ /* 0x001f280000300800 */
[----:B------:R-:W4:Y:S04]  /*61e70*/  LDL.LU R5, [R1+0x1b4] ;  /* 0x0001b40001057983 */ /* 0x000f280000300800 */
[----:B------:R-:W5:Y:S04]  /*61e80*/  LDL.LU R6, [R1+0x1b8] ;  /* 0x0001b80001067983 */ /* 0x000f680000300800 */
[----:B------:R-:W5:Y:S01]  /*61e90*/  LDL.LU R7, [R1+0x1bc] ;  /* 0x0001bc0001077983 */ /* 0x000f620000300800 */
[----:B------:R-:W-:-:S03]  /*61ea0*/  IMAD.MOV.U32 R13, RZ, RZ, R29 ;  /* 0x000000ffff0d7224 */ /* 0x000fc600078e001d */
[----:B-----5:R-:W-:Y:S04]  /*61eb0*/  STL.64 [R1+0x2c48], R6 ;  /* 0x002c480601007387 */ /* 0x020fe80000100a00 */
[----:B----4-:R0:W-:Y:S04]  /*61ec0*/  STL.64 [R1+0x2c40], R4 ;  /* 0x002c400401007387 */ /* 0x0101e80000100a00 */
[----:B0-----:R-:W2:Y:S04]  /*61ed0*/  LDL.LU R4, [R1+0x1c0] ;  /* 0x0001c00001047983 */ /* 0x001ea80000300800 */
[----:B------:R-:W2:Y:S04]  /*61ee0*/  LDL.LU R5, [R1+0x1c4] ;  /* 0x0001c40001057983 */ /* 0x000ea80000300800 */
[----:B------:R-:W2:Y:S04]  /*61ef0*/  LDL.LU R6, [R1+0x1c8] ;  /* 0x0001c80001067983 */ /* 0x000ea80000300800 */
[----:B------:R-:W2:Y:S01]  /*61f00*/  LDL.LU R7, [R1+0x1cc] ;  /* 0x0001cc0001077983 */ /* 0x000ea20000300800 */
[----:B------:R-:W-:-:S02]  /*61f10*/  IMAD.MOV.U32 R14, RZ, RZ, R26 ;  /* 0x000000ffff0e7224 */ /* 0x000fc400078e001a */
[----:B------:R-:W-:Y:S02]  /*61f20*/  IMAD.MOV.U32 R15, RZ, RZ, R23 ;  /* 0x000000ffff0f7224 */ /* 0x000fe400078e0017 */
[----:B------:R-:W-:-:S05]  /*61f30*/  IMAD.MOV.U32 R16, RZ, RZ, R24 ;  /* 0x000000ffff107224 */ /* 0x000fca00078e0018 */
[----:B--2---:R-:W-:Y:S01]  /*61f40*/  HMMA.16816.F32 R12, R12, R8, R4 ;  /* 0x000000080c0c723c */ /* 0x004fe20000001804 */
[----:B------:R-:W2:Y:S04]  /*61f50*/  LDL.LU.64 R6, [R1+0x2c48] ;  /* 0x002c480001067983 */ /* 0x000ea80000300a00 */
[----:B------:R-:W2:Y:S01]  /*61f60*/  LDL.LU.64 R4, [R1+0x2c40] ;  /* 0x002c400001047983 */ /* 0x000ea20000300a00 */
[----:B------:R-:W-:Y:S02]  /*61f70*/  IMAD.MOV.U32 R17, RZ, RZ, R25 ;  /* 0x000000ffff117224 */ /* 0x000fe400078e0019 */
[----:B------:R-:W-:Y:S02]  /*61f80*/  IMAD.MOV.U32 R18, RZ, RZ, R28 ;  /* 0x000000ffff127224 */ /* 0x000fe400078e001c */
[----:B------:R-:W-:-:S13]  /*61f90*/  IMAD.MOV.U32 R19, RZ, RZ, R27 ;  /* 0x000000ffff137224 */ /* 0x000fda00078e001b */
[----:B------:R0:W-:Y:S04]  /*61fa0*/  STL.64 [R1+0x2b80], R14 ;  /* 0x002b800e01007387 */ /* 0x0001e80000100a00 */
[----:B0-----:R-:W4:Y:S04]  /*61fb0*/  LDL.LU R14, [R1+0xc] ;  /* 0x00000c00010e7983 */ /* 0x001f280000300800 */
[----:B------:R-:W5:Y:S04]  /*61fc0*/  LDL.LU R15, [R1+0x44] ;  /* 0x00004400010f7983 */ /* 0x000f680000300800 */
[----:B------:R0:W-:Y:S04]  /*61fd0*/  STL.64 [R1+0x2b78], R12 ;  /* 0x002b780c01007387 */ /* 0x0001e80000100a00 */
[----:B0-----:R-:W4:Y:S01]  /*61fe0*/  LDL.LU R13, [R1+0x4] ;  /* 0x00000400010d7983 */ /* 0x001f220000300800 */
[----:B--2---:R-:W-:Y:S03]  /*61ff0*/  HMMA.16816.F32 R16, R16, R8, R4 ;  /* 0x000000081010723c */ /* 0x004fe60000001804 */
[----:B------:R-:W2:Y:S04]  /*62000*/  LDL.LU.64 R6, [R1+0x2c38] ;  /* 0x002c380001067983 */ /* 0x000ea80000300a00 */
[----:B------:R-:W2:Y:S04]  /*62010*/  LDL.LU.64 R4, [R1+0x2c30] ;  /* 0x002c300001047983 */ /* 0x000ea80000300a00 */
[----:B------:R-:W3:Y:S04]  /*62020*/  LDL R11, [R1+0x230] ;  /* 0x00023000010b7983 */ /* 0x000ee80000100800 */
[----:B------:R-:W5:Y:S08]  /*62030*/  LDL R8, [R1+0x238] ;  /* 0x0002380001087983 */ /* 0x000f700000100800 */
[----:B------:R-:W-:Y:S04]  /*62040*/  STL.64 [R1+0xc0], R16 ;  /* 0x0000c01001007387 */ /* 0x000fe80000100a00 */
[----:B------:R-:W-:Y:S04]  /*62050*/  STL.64 [R1+0xc8], R18 ;  /* 0x0000c81201007387 */ /* 0x000fe80000100a00 */
[----:B------:R-:W5:Y:S04]  /*62060*/  LDL R9, [R1+0x218] ;  /* 0x0002180001097983 */ /* 0x000f680000100800 */
[----:B---3--:R-:W-:Y:S04]  /*62070*/  STL [R1+0x2be0], R11 ;  /* 0x002be00b01007387 */ /* 0x008fe80000100800 */
[----:B-----5:R0:W-:Y:S04]  /*62080*/  STL.64 [R1+0x2bd8], R8 ;  /* 0x002bd80801007387 */ /* 0x0201e80000100a00 */
[----:B0-----:R-:W3:Y:S04]  /*62090*/  LDL.LU R8, [R1+0x1e0] ;  /* 0x0001e00001087983 */ /* 0x001ee80000300800 */
[----:B------:R-:W3:Y:S04]  /*620a0*/  LDL.LU R9, [R1+0x1e4] ;  /* 0x0001e40001097983 */ /* 0x000ee80000300800 */
[----:B------:R-:W3:Y:S01]  /*620b0*/  LDL.LU R10, [R1+0x1e8] ;  /* 0x0001e800010a7983 */ /* 0x000ee20000300800 */
[----:B------:R-:W-:-:S02]  /*620c0*/  IMAD.MOV.U32 R11, RZ, RZ, R0 ;  /* 0x000000ffff0b7224 */ /* 0x000fc400078e0000 */
[----:B----4-:R-:W-:Y:S01]  /*620d0*/  IMAD.MOV.U32 R16, RZ, RZ, R13 ;  /* 0x000000ffff107224 */ /* 0x010fe200078e000d */
[----:B------:R-:W4:Y:S01]  /*620e0*/  LDL R0, [R1+0x228] ;  /* 0x0002280001007983 */ /* 0x000f220000100800 */
[----:B------:R-:W-:Y:S02]  /*620f0*/  IMAD.MOV.U32 R17, RZ, RZ, R29 ;  /* 0x000000ffff117224 */ /* 0x000fe400078e001d */
[----:B------:R-:W-:Y:S02]  /*62100*/  IMAD.MOV.U32 R18, RZ, RZ, R14 ;  /* 0x000000ffff127224 */ /* 0x000fe400078e000e */
[----:B------:R-:W-:Y:S02]  /*62110*/  IMAD.MOV.U32 R19, RZ, RZ, R23 ;  /* 0x000000ffff137224 */ /* 0x000fe400078e0017 */
[----:B------:R-:W-:Y:S02]  /*62120*/  IMAD.MOV.U32 R24, RZ, RZ, R15 ;  /* 0x000000ffff187224 */ /* 0x000fe400078e000f */
[----:B------:R-:W-:-:S07]  /*62130*/  IMAD.MOV.U32 R26, RZ, RZ, R28 ;  /* 0x000000ffff1a7224 */ /* 0x000fce00078e001c */
[-C--:B--2---:R-:W-:Y:S06]  /*62140*/  HMMA.16816.F32 R4, R24, R2.reuse, R4 ;  /* 0x000000021804723c */ /* 0x084fec0000001804 */
[----:B---3--:R-:W-:-:S15]  /*62150*/  HMMA.16816.F32 R16, R16, R2, R8 ;  /* 0x000000021010723c */ /* 0x008fde0000001808 */
[----:B------:R-:W-:-:S08]  /*62160*/  NOP ;  /* 0x0000000000007918 */ /* 0x000fd00000000000 */
[----:B------:R0:W-:Y:S04]  /*62170*/  STL.64 [R1+0x2b90], R18 ;  /* 0x002b901201007387 */ /* 0x0001e80000100a00 */
[----:B------:R-:W-:Y:S04]  /*62180*/  STL.64 [R1+0x2bb8], R16 ;  /* 0x002bb81001007387 */ /* 0x000fe80000100a00 */
[----:B------:R-:W2:Y:S04]  /*62190*/  LDL R2, [R1+0x568] ;  /* 0x0005680001027983 */ /* 0x000ea80000100800 */
[----:B------:R1:W-:Y:S04]  /*621a0*/  STL.64 [R1+0x1e0], R4 ;  /* 0x0001e00401007387 */ /* 0x0003e80000100a00 */
[----:B------:R3:W-:Y:S04]  /*621b0*/  STL.64 [R1+0x1e8], R6 ;  /* 0x0001e80601007387 */ /* 0x0007e80000100a00 */
[----:B------:R-:W2:Y:S04]  /*621c0*/  LDL R3, [R1+0x56c] ;  /* 0x00056c0001037983 */ /* 0x000ea80000100800 */
[----:B0-----:R-:W5:Y:S04]  /*621d0*/  LDL.LU R18, [R1+0x368] ;  /* 0x0003680001127983 */ /* 0x001f680000300800 */
[----:B------:R-:W5:Y:S04]  /*621e0*/  LDL.LU R19, [R1+0x36c] ;  /* 0x00036c0001137983 */ /* 0x000f680000300800 */
[----:B--2---:R0:W-:Y:S04]  /*621f0*/  STL.64 [R1+0x2bc0], R2 ;  /* 0x002bc00201007387 */ /* 0x0041e80000100a00 */
[----:B-1----:R-:W2:Y:S01]  /*62200*/  LDL.LU R4, [R1+0x130] ;  /* 0x0001300001047983 */ /* 0x002ea20000300800 */
[----:B---3--:R-:W-:-:S02]  /*62210*/  IMAD.MOV.U32 R6, RZ, RZ, R21 ;  /* 0x000000ffff067224 */ /* 0x008fc400078e0015 */
[----:B------:R-:W-:Y:S02]  /*62220*/  IMAD.MOV.U32 R7, RZ, RZ, R22 ;  /* 0x000000ffff077224 */ /* 0x000fe400078e0016 */
[----:B------:R-:W-:Y:S02]  /*62230*/  IMAD.MOV.U32 R5, RZ, RZ, R20 ;  /* 0x000000ffff057224 */ /* 0x000fe400078e0014 */
[----:B------:R-:W3:Y:S04]  /*62240*/  LDL.LU R20, [R1+0x2c28] ;  /* 0x002c280001147983 */ /* 0x000ee80000300800 */
[----:B------:R-:W4:Y:S04]  /*62250*/  LDL.LU R21, [R1+0x2c24] ;  /* 0x002c240001157983 */ /* 0x000f280000300800 */
[----:B------:R-:W5:Y:S04]  /*62260*/  LDL.LU R22, [R1+0x2c20] ;  /* 0x002c200001167983 */ /* 0x000f680000300800 */
[----:B------:R-:W-:Y:S04]  /*62270*/  STL.64 [R1+0x2bd0], R6 ;  /* 0x002bd00601007387 */ /* 0x000fe80000100a00 */
[----:B--2---:R-:W-:Y:S04]  /*62280*/  STL.64 [R1+0x2bc8], R4 ;  /* 0x002bc80401007387 */ /* 0x004fe80000100a00 */
[----:B0-----:R-:W2:Y:S04]  /*62290*/  LDL R2, [R1+0x570] ;  /* 0x0005700001027983 */ /* 0x001ea80000100800 */
[----:B------:R-:W2:Y:S04]  /*622a0*/  LDL R3, [R1+0x574] ;  /* 0x0005740001037983 */ /* 0x000ea80000100800 */
[----:B--2---:R-:W-:Y:S04]  /*622b0*/  STL.64 [R1+0x2be8], R2 ;  /* 0x002be80201007387 */ /* 0x004fe80000100a00 */
[----:B------:R-:W2:Y:S04]  /*622c0*/  LDL.LU R8, [R1+0x1f0] ;  /* 0x0001f00001087983 */ /* 0x000ea80000300800 */
[----:B------:R-:W2:Y:S04]  /*622d0*/  LDL.LU R9, [R1+0x1f4] ;  /* 0x0001f40001097983 */ /* 0x000ea80000300800 */
[----:B------:R-:W3:Y:S04]  /*622e0*/  LDL.LU R10, [R1+0x1f8] ;  /* 0x0001f800010a7983 */ /* 0x000ee80000300800 */
[----:B------:R-:W3:Y:S04]  /*622f0*/  LDL.LU R11, [R1+0x1fc] ;  /* 0x0001fc00010b7983 */ /* 0x000ee80000300800 */
[----:B---3--:R-:W-:Y:S04]  /*62300*/  STL.64 [R1+0x2bf8], R10 ;  /* 0x002bf80a01007387 */ /* 0x008fe80000100a00 */
[----:B--2---:R0:W-:Y:S04]  /*62310*/  STL.64 [R1+0x2bf0], R8 ;  /* 0x002bf00801007387 */ /* 0x0041e80000100a00 */
[----:B0-----:R-:W2:Y:S04]  /*62320*/  LDL.LU R8, [R1+0x270] ;  /* 0x0002700001087983 */ /* 0x001ea80000300800 */
        /* <DEDUP_REMOVED lines=8> */
[----:B------:R-:W3:Y:S01]  /*623b0*/  LDL.LU R11, [R1+0x20c] ;  /* 0x00020c00010b7983 */ /* 0x000ee20000300800 */
[----:B-----5:R-:W-:-:S02]  /*623c0*/  IMAD.MOV.U32 R5, RZ, RZ, R22 ;  /* 0x000000ffff057224 */ /* 0x020fc400078e0016 */
[----:B----4-:R-:W-:Y:S01]  /*623d0*/  IMAD.MOV.U32 R6, RZ, RZ, R21 ;  /* 0x000000ffff067224 */ /* 0x010fe200078e0015 */
[----:B---3--:R-:W-:Y:S04]  /*623e0*/  STL.64 [R1+0x2c18], R10 ;  /* 0x002c180a01007387 */ /* 0x008fe80000100a00 */
[----:B--2---:R0:W-:Y:S04]  /*623f0*/  STL.64 [R1+0x2c10], R8 ;  /* 0x002c100801007387 */ /* 0x0041e80000100a00 */
[----:B0-----:R-:W2:Y:S04]  /*62400*/  LDL.LU R8, [R1+0x250] ;  /* 0x0002500001087983 */ /* 0x001ea80000300800 */
[----:B------:R-:W2:Y:S04]  /*62410*/  LDL.LU R9, [R1+0x254] ;  /* 0x0002540001097983 */ /* 0x000ea80000300800 */
[----:B------:R-:W2:Y:S04]  /*62420*/  LDL.LU R10, [R1+0x258] ;  /* 0x00025800010a7983 */ /* 0x000ea80000300800 */
[----:B------:R-:W2:Y:S01]  /*62430*/  LDL.LU R11, [R1+0x25c] ;  /* 0x00025c00010b7983 */ /* 0x000ea20000300800 */
[----:B------:R-:W-:-:S02]  /*62440*/  IMAD.MOV.U32 R7, RZ, RZ, R20 ;  /* 0x000000ffff077224 */ /* 0x000fc400078e0014 */
[----:B------:R-:W-:Y:S01]  /*62450*/  IMAD.MOV.U32 R20, RZ, RZ, R13 ;  /* 0x000000ffff147224 */ /* 0x000fe200078e000d */
[----:B------:R-:W3:Y:S01]  /*62460*/  LDL.LU.64 R2, [R1+0x370] ;  /* 0x0003700001027983 */ /* 0x000ee20000300a00 */
[----:B------:R-:W-:Y:S02]  /*62470*/  IMAD.MOV.U32 R21, RZ, RZ, R29 ;  /* 0x000000ffff157224 */ /* 0x000fe400078e001d */
[----:B------:R-:W-:Y:S01]  /*62480*/  IMAD.MOV.U32 R22, RZ, RZ, R14 ;  /* 0x000000ffff167224 */ /* 0x000fe200078e000e */
[----:B------:R-:W4:Y:S06]  /*62490*/  LDL.LU R4, [R1+0x260] ;  /* 0x0002600001047983 */ /* 0x000f2c0000300800 */
[----:B--2---:R-:W-:-:S15]  /*624a0*/  HMMA.16816.F32 R8, R20, R18, R8 ;  /* 0x000000121408723c */ /* 0x004fde0000001808 */
[----:B------:R-:W-:-:S08]  /*624b0*/  NOP ;  /* 0x0000000000007918 */ /* 0x000fd00000000000 */
[----:B------:R-:W-:Y:S04]  /*624c0*/  STL.64 [R1+0x250], R8 ;  /* 0x0002500801007387 */ /* 0x000fe80000100a00 */
[----:B------:R0:W-:Y:S04]  /*624d0*/  STL.64 [R1+0x258], R10 ;  /* 0x0002580a01007387 */ /* 0x0001e80000100a00 */
[----:B0-----:R-:W2:Y:S04]  /*624e0*/  LDL.LU.64 R10, [R1+0x2c18] ;  /* 0x002c1800010a7983 */ /* 0x001ea80000300a00 */
[----:B------:R-:W2:Y:S02]  /*624f0*/  LDL.LU.64 R8, [R1+0x2c10] ;  /* 0x002c100001087983 */ /* 0x000ea40000300a00 */
[----:B--2---:R-:W-:Y:S02]  /*62500*/  HMMA.16816.F32 R16, R24, R18, R8 ;  /* 0x000000121810723c */ /* 0x004fe40000001808 */
[----:B------:R-:W3:Y:S04]  /*62510*/  LDL.LU.64 R10, [R1+0x2c08] ;  /* 0x002c0800010a7983 */ /* 0x000ee80000300a00 */
[----:B------:R-:W3:-:S15]  /*62520*/  LDL.LU.64 R8, [R1+0x2c00] ;  /* 0x002c000001087983 */ /* 0x000ede0000300a00 */
[----:B------:R-:W-:-:S02]  /*62530*/  NOP ;  /* 0x0000000000007918 */ /* 0x000fc40000000000 */
[----:B------:R0:W-:Y:S04]  /*62540*/  STL.64 [R1+0x200], R16 ;  /* 0x0002001001007387 */ /* 0x0001e80000100a00 */
[----:B------:R1:W-:Y:S04]  /*62550*/  STL.64 [R1+0x208], R18 ;  /* 0x0002081201007387 */ /* 0x0003e80000100a00 */
[----:B------:R-:W2:Y:S04]  /*62560*/  LDL R12, [R1+0x560] ;  /* 0x00056000010c7983 */ /* 0x000ea80000100800 */
[----:B------:R-:W2:Y:S04]  /*62570*/  LDL R13, [R1+0x564] ;  /* 0x00056400010d7983 */ /* 0x000ea80000100800 */
[----:B0-----:R-:W2:Y:S04]  /*62580*/  LDL.LU R16, [R1+0xe0] ;  /* 0x0000e00001107983 */ /* 0x001ea80000300800 */
[----:B------:R-:W2:Y:S04]  /*62590*/  LDL.LU R17, [R1+0xe4] ;  /* 0x0000e40001117983 */ /* 0x000ea80000300800 */
[----:B-1----:R-:W2:Y:S04]  /*625a0*/  LDL.LU R18, [R1+0xe8] ;  /* 0x0000e80001127983 */ /* 0x002ea80000300800 */
[----:B------:R-:W2:Y:S04]  /*625b0*/  LDL.LU R19, [R1+0xec] ;  /* 0x0000ec0001137983 */ /* 0x000ea80000300800 */
[----:B------:R-:W5:Y:S04]  /*625c0*/  LDL R14, [R1+0x558] ;  /* 0x00055800010e7983 */ /* 0x000f680000100800 */
[----:B------:R-:W5:Y:S01]  /*625d0*/  LDL R15, [R1+0x55c] ;  /* 0x00055c00010f7983 */ /* 0x000f620000100800 */
[----:B---3--:R-:W-:Y:S03]  /*625e0*/  HMMA.16816.F32 R20, R20, R2, R8 ;  /* 0x000000021414723c */ /* 0x008fe60000001808 */
[----:B------:R-:W3:Y:S04]  /*625f0*/  LDL.LU.64 R10, [R1+0x2bf8] ;  /* 0x002bf800010a7983 */ /* 0x000ee80000300a00 */
[----:B------:R-:W3:Y:S01]  /*62600*/  LDL.LU.64 R8, [R1+0x2bf0] ;  /* 0x002bf00001087983 */ /* 0x000ee20000300a00 */
[----:B------:R-:W-:-:S02]  /*62610*/  IMAD.MOV.U32 R28, RZ, RZ, R2 ;  /* 0x000000ffff1c7224 */ /* 0x000fc400078e0002 */
[----:B------:R-:W-:-:S13]  /*62620*/  IMAD.MOV.U32 R29, RZ, RZ, R3 ;  /* 0x000000ffff1d7224 */ /* 0x000fda00078e0003 */
[----:B------:R-:W-:Y:S04]  /*62630*/  STL.64 [R1+0x1c0], R20 ;  /* 0x0001c01401007387 */ /* 0x000fe80000100a00 */
[----:B------:R0:W-:Y:S04]  /*62640*/  STL.64 [R1+0x1c8], R22 ;  /* 0x0001c81601007387 */ /* 0x0001e80000100a00 */
[----:B------:R-:W4:Y:S01]  /*62650*/  LDL.LU.64 R2, [R1+0x2be8] ;  /* 0x002be80001027983 */ /* 0x000f220000300a00 */
[----:B0-----:R-:W-:Y:S02]  /*62660*/  IMAD.MOV.U32 R22, RZ, RZ, R28 ;  /* 0x000000ffff167224 */ /* 0x001fe400078e001c */
[----:B------:R-:W-:Y:S01]  /*62670*/  IMAD.MOV.U32 R23, RZ, RZ, R29 ;  /* 0x000000ffff177224 */ /* 0x000fe200078e001d */
[----:B------:R-:W5:Y:S06]  /*62680*/  LDL.LU R28, [R1+0x2be4] ;  /* 0x002be400011c7983 */ /* 0x000f6c0000300800 */
[----:B---3--:R-:W-:Y:S01]  /*62690*/  HMMA.16816.F32 R24, R24, R22, R8 ;  /* 0x000000161818723c */ /* 0x008fe20000001808 */
[----:B------:R-:W3:Y:S04]  /*626a0*/  LDL.LU R11, [R1+0x2be0] ;  /* 0x002be000010b7983 */ /* 0x000ee80000300800 */
[----:B------:R-:W2:Y:S01]  /*626b0*/  LDL.LU.64 R8, [R1+0x2bd8] ;  /* 0x002bd80001087983 */ /* 0x000ea20000300a00 */
[----:B------:R-:W-:-:S15]  /*626c0*/  IMAD.MOV.U32 R21, RZ, RZ, R0 ;  /* 0x000000ffff157224 */ /* 0x000fde00078e0000 */
[----:B------:R-:W-:-:S02]  /*626d0*/  NOP ;  /* 0x0000000000007918 */ /* 0x000fc40000000000 */
[----:B------:R0:W-:Y:S04]  /*626e0*/  STL.64 [R1+0x1b0], R24 ;  /* 0x0001b01801007387 */ /* 0x0001e80000100a00 */
[----:B------:R1:W-:Y:S01]  /*626f0*/  STL.64 [R1+0x1b8], R26 ;  /* 0x0001b81a01007387 */ /* 0x0003e20000100a00 */
[----:B---3--:R-:W-:Y:S02]  /*62700*/  IMAD.MOV.U32 R20, RZ, RZ, R11 ;  /* 0x000000ffff147224 */ /* 0x008fe400078e000b */
[----:B--2---:R-:W-:Y:S02]  /*62710*/  IMAD.MOV.U32 R22, RZ, RZ, R8 ;  /* 0x000000ffff167224 */ /* 0x004fe400078e0008 */
[----:B------:R-:W-:-:S07]  /*62720*/  IMAD.MOV.U32 R23, RZ, RZ, R9 ;  /* 0x000000ffff177224 */ /* 0x000fce00078e0009 */
[----:B----4-:R-:W-:Y:S01]  /*62730*/  HMMA.16816.F32 R20, R20, R2, R4 ;  /* 0x000000021414723c */ /* 0x010fe20000001804 */
[----:B------:R-:W2:Y:S04]  /*62740*/  LDL.LU.64 R6, [R1+0x2bd0] ;  /* 0x002bd00001067983 */ /* 0x000ea80000300a00 */
[----:B------:R-:W2:Y:S04]  /*62750*/  LDL.LU.64 R4, [R1+0x2bc8] ;  /* 0x002bc80001047983 */ /* 0x000ea80000300a00 */
[----:B------:R-:W2:Y:S01]  /*62760*/  LDL.LU.64 R2, [R1+0x2bc0] ;  /* 0x002bc00001027983 */ /* 0x000ea20000300a00 */
[----:B0-----:R-:W-:-:S02]  /*62770*/  IMAD.MOV.U32 R24, RZ, RZ, R11 ;  /* 0x000000ffff187224 */ /* 0x001fc400078e000b */
[----:B------:R-:W-:Y:S02]  /*62780*/  IMAD.MOV.U32 R25, RZ, RZ, R0 ;  /* 0x000000ffff197224 */ /* 0x000fe400078e0000 */
[----:B-1----:R-:W-:Y:S02]  /*62790*/  IMAD.MOV.U32 R26, RZ, RZ, R8 ;  /* 0x000000ffff1a7224 */ /* 0x002fe400078e0008 */
[----:B------:R-:W-:-:S07]  /*627a0*/  IMAD.MOV.U32 R27, RZ, RZ, R9 ;  /* 0x000000ffff1b7224 */ /* 0x000fce00078e0009 */
        /* <DEDUP_REMOVED lines=8> */
[----:B------:R-:W-:-:S09]  /*62830*/  NOP ;  /* 0x0000000000007918 */ /* 0x000fd20000000000 */
[----:B------:R-:W-:Y:S02]  /*62840*/  IMAD.MOV.U32 R2, RZ, RZ, R7 ;  /* 0x000000ffff027224 */ /* 0x000fe400078e0007 */
[----:B------:R-:W-:Y:S01]  /*62850*/  IMAD.MOV.U32 R3, RZ, RZ, R6 ;  /* 0x000000ffff037224 */ /* 0x000fe200078e0006 */
[----:B------:R0:W-:Y:S04]  /*62860*/  STL.64 [R1+0x1a0], R4 ;  /* 0x0001a00401007387 */ /* 0x0001e80000100a00 */
[----:B------:R-:W2:Y:S04]  /*62870*/  LDL R6, [R1+0x548] ;  /* 0x0005480001067983 */ /* 0x000ea80000100800 */
[----:B------:R-:W2:Y:S04]  /*62880*/  LDL R7, [R1+0x54c] ;  /* 0x00054c0001077983 */ /* 0x000ea80000100800 */
[----:B0-----:R-:W3:Y:S04]  /*62890*/  LDL R4, [R1+0x550] ;  /* 0x0005500001047983 */ /* 0x001ee80000100800 */
[----:B------:R-:W3:Y:S04]  /*628a0*/  LDL R5, [R1+0x554] ;  /* 0x0005540001057983 */ /* 0x000ee80000100800 */
[----:B------:R-:W-:Y:S04]  /*628b0*/  STL [R1+0x2abc], R2 ;  /* 0x002abc0201007387 */ /* 0x000fe80000100800 */
[----:B------:R-:W-:Y:S04]  /*628c0*/  STL [R1+0x2ab8], R3 ;  /* 0x002ab80301007387 */ /* 0x000fe80000100800 */
[----:B------:R-:W4:Y:S04]  /*628d0*/  LDL.LU.64 R16, [R1+0x2bb8] ;  /* 0x002bb80001107983 */ /* 0x000f280000300a00 */
[----:B------:R0:W-:Y:S04]  /*628e0*/  STL.64 [R1+0x190], R20 ;  /* 0x0001901401007387 */ /* 0x0001e80000100a00 */
[----:B------:R1:W-:Y:S04]  /*628f0*/  STL.64 [R1+0x198], R22 ;  /* 0x0001981601007387 */ /* 0x0003e80000100a00 */
[----:B0-----:R-:W5:Y:S04]  /*62900*/  LDL.LU R20, [R1+0x80] ;  /* 0x0000800001147983 */ /* 0x001f680000300800 */
[----:B------:R-:W5:Y:S04]  /*62910*/  LDL.LU R21, [R1+0x84] ;  /* 0x0000840001157983 */ /* 0x000f680000300800 */
[----:B-1----:R-:W5:Y:S04]  /*62920*/  LDL.LU R22, [R1+0x88] ;  /* 0x0000880001167983 */ /* 0x002f680000300800 */
[----:B------:R-:W5:Y:S04]  /*62930*/  LDL.LU R23, [R1+0x8c] ;  /* 0x00008c0001177983 */ /* 0x000f680000300800 */
[----:B------:R-:W2:Y:S01]  /*62940*/  LDL R2, [R1+0x538] ;  /* 0x0005380001027983 */ /* 0x000ea20000100800 */
[----:B-----5:R-:W-:-:S15]  /*62950*/  HMMA.16816.F32 R12, R24, R14, R20 ;  /* 0x0000000e180c723c */ /* 0x020fde0000001814 */
[----:B------:R-:W-:-:S08]  /*62960*/  NOP ;  /* 0x0000000000007918 */ /* 0x000fd00000000000 */
[----:B------:R-:W-:Y:S04]  /*62970*/  STL.64 [R1+0x180], R12 ;  /* 0x0001800c01007387 */ /* 0x000fe80000100a00 */
[----:B------:R-:W-:Y:S04]  /*62980*/  STL.64 [R1+0x188], R14 ;  /* 0x0001880e01007387 */ /* 0x000fe80000100a00 */
[----:B------:R-:W5:Y:S04]  /*62990*/  LDL R18, [R1+0x540] ;  /* 0x0005400001127983 */ /* 0x000f680000100800 */
[----:B------:R-:W5:Y:S04]  /*629a0*/  LDL R19, [R1+0x544] ;  /* 0x0005440001137983 */ /* 0x000f680000100800 */
[----:B------:R-:W2:Y:S04]  /*629b0*/  LDL R3, [R1+0x53c] ;  /* 0x00053c0001037983 */ /* 0x000ea80000100800 */
[----:B-----5:R-:W-:Y:S04]  /*629c0*/  STL.64 [R1+0x2bb0], R18 ;  /* 0x002bb01201007387 */ /* 0x020fe80000100a00 */
[----:B----4-:R0:W-:Y:S04]  /*629d0*/  STL.64 [R1+0x2ba8], R16 ;  /* 0x002ba81001007387 */ /* 0x0101e80000100a00 */
[----:B0-----:R-:W3:Y:S04]  /*629e0*/  LDL.LU R16, [R1+0x70] ;  /* 0x0000700001107983 */ /* 0x001ee80000300800 */
[----:B------:R-:W3:Y:S04]  /*629f0*/  LDL.LU R17, [R1+0x74] ;  /* 0x0000740001117983 */ /* 0x000ee80000300800 */
[----:B------:R-:W3:Y:S01]  /*62a00*/  LDL.LU R18, [R1+0x78] ;  /* 0x0000780001127983 */ /* 0x000ee20000300800 */
[----:B------:R-:W-:-:S03]  /*62a10*/  IMAD.MOV.U32 R19, RZ, RZ, R28 ;  /* 0x000000ffff137224 */ /* 0x000fc600078e001c */
[----:B------:R-:W4:Y:S04]  /*62a20*/  LDL R28, [R1+0x530] ;  /* 0x00053000011c7983 */ /* 0x000f280000100800 */
[----:B------:R-:W4:Y:S04]  /*62a30*/  LDL R29, [R1+0x534] ;  /* 0x00053400011d7983 */ /* 0x000f280000100800 */
[----:B------:R-:W5:Y:S04]  /*62a40*/  LDL.LU R12, [R1+0x20] ;  /* 0x00002000010c7983 */ /* 0x000f680000300800 */
[----:B------:R-:W5:Y:S04]  /*62a50*/  LDL.LU R13, [R1+0x24] ;  /* 0x00002400010d7983 */ /* 0x000f680000300800 */
[----:B------:R-:W2:Y:S04]  /*62a60*/  LDL.LU R14, [R1+0x28] ;  /* 0x00002800010e7983 */ /* 0x000ea80000300800 */
[----:B------:R-:W2:Y:S01]  /*62a70*/  LDL.LU R15, [R1+0x2c] ;  /* 0x00002c00010f7983 */ /* 0x000ea20000300800 */
[----:B------:R-:W-:-:S02]  /*62a80*/  IMAD.MOV.U32 R20, RZ, RZ, R11 ;  /* 0x000000ffff147224 */ /* 0x000fc400078e000b */
[----:B------:R-:W-:Y:S02]  /*62a90*/  IMAD.MOV.U32 R21, RZ, RZ, R0 ;  /* 0x000000ffff157224 */ /* 0x000fe400078e0000 */
[----:B------:R-:W-:Y:S02]  /*62aa0*/  IMAD.MOV.U32 R22, RZ, RZ, R8 ;  /* 0x000000ffff167224 */ /* 0x000fe400078e0008 */
[----:B------:R-:W-:-:S07]  /*62ab0*/  IMAD.MOV.U32 R23, RZ, RZ, R9 ;  /* 0x000000ffff177224 */ /* 0x000fce00078e0009 */
[----:B---3--:R-:W-:Y:S01]  /*62ac0*/  HMMA.16816.F32 R20, R20, R4, R16 ;  /* 0x000000041414723c */ /* 0x008fe20000001810 */
[----:B--2---:R-:W-:Y:S04]  /*62ad0*/  STL.64 [R1+0x2ba0], R14 ;  /* 0x002ba00e01007387 */ /* 0x004fe80000100a00 */
[----:B-----5:R0:W-:Y:S04]  /*62ae0*/  STL.64 [R1+0x2b98], R12 ;  /* 0x002b980c01007387 */ /* 0x0201e80000100a00 */
[----:B0-----:R-:W2:Y:S04]  /*62af0*/  LDL.LU R12, [R1+0x50] ;  /* 0x00005000010c7983 */ /* 0x001ea80000300800 */
[----:B------:R-:W2:Y:S04]  /*62b00*/  LDL.LU R13, [R1+0x54] ;  /* 0x00005400010d7983 */ /* 0x000ea80000300800 */
[----:B------:R-:W2:Y:S04]  /*62b10*/  LDL.LU R14, [R1+0x58] ;  /* 0x00005800010e7983 */ /* 0x000ea80000300800 */
[----:B------:R-:W2:Y:S04]  /*62b20*/  LDL.LU R15, [R1+0x5c] ;  /* 0x00005c00010f7983 */ /* 0x000ea80000300800 */
[----:B------:R-:W2:Y:S04]  /*62b30*/  LDL.LU.64 R18, [R1+0x2bb0] ;  /* 0x002bb00001127983 */ /* 0x000ea80000300a00 */
[----:B------:R-:W3:Y:S04]  /*62b40*/  LDL.LU.64 R16, [R1+0x2ba8] ;  /* 0x002ba80001107983 */ /* 0x000ee80000300a00 */
[----:B------:R0:W-:Y:S04]  /*62b50*/  STL.64 [R1+0x170], R20 ;  /* 0x0001701401007387 */ /* 0x0001e80000100a00 */
[----:B------:R1:W-:Y:S04]  /*62b60*/  STL.64 [R1+0x178], R22 ;  /* 0x0001781601007387 */ /* 0x0003e80000100a00 */
[----:B0-----:R-:W5:Y:S04]  /*62b70*/  LDL.LU R20, [R1+0x60] ;  /* 0x0000600001147983 */ /* 0x001f680000300800 */
[----:B------:R-:W5:Y:S04]  /*62b80*/  LDL.LU R21, [R1+0x64] ;  /* 0x0000640001157983 */ /* 0x000f680000300800 */
[----:B-1----:R-:W5:Y:S04]  /*62b90*/  LDL.LU R22, [R1+0x68] ;  /* 0x0000680001167983 */ /* 0x002f680000300800 */
[----:B------:R-:W5:Y:S04]  /*62ba0*/  LDL.LU R23, [R1+0x6c] ;  /* 0x00006c0001177983 */ /* 0x000f680000300800 */
[----:B------:R-:W3:Y:S01]  /*62bb0*/  LDL.LU R4, [R1+0x10] ;  /* 0x0000100001047983 */ /* 0x000ee20000300800 */
[----:B-----5:R-:W-:-:S15]  /*62bc0*/  HMMA.16816.F32 R20, R24, R6, R20 ;  /* 0x000000061814723c */ /* 0x020fde0000001814 */
[----:B------:R-:W-:-:S08]  /*62bd0*/  NOP ;  /* 0x0000000000007918 */ /* 0x000fd00000000000 */
        /* <DEDUP_REMOVED lines=8> */
[----:B------:R-:W-:-:S03]  /*62c60*/  IMAD.MOV.U32 R23, RZ, RZ, R9 ;  /* 0x000000ffff177224 */ /* 0x000fc600078e0009 */
[----:B------:R-:W5:Y:S04]  /*62c70*/  LDL R10, [R1+0x3c8] ;  /* 0x0003c800010a7983 */ /* 0x000f680000100800 */
[----:B--2---:R-:W-:Y:S01]  /*62c80*/  HMMA.16816.F32 R20, R20, R18, R12 ;  /* 0x000000121414723c */ /* 0x004fe2000000180c */
[----:B------:R-:W5:Y:S04]  /*62c90*/  LDL R11, [R1+0x3cc] ;  /* 0x0003cc00010b7983 */ /* 0x000f680000100800 */
[----:B------:R-:W4:Y:S04]  /*62ca0*/  LDL.LU.64 R14, [R1+0x2ba0] ;  /* 0x002ba000010e7983 */ /* 0x000f280000300a00 */
[----:B------:R-:W4:Y:S04]  /*62cb0*/  LDL.LU.64 R12, [R1+0x2b98] ;  /* 0x002b9800010c7983 */ /* 0x000f280000300a00 */
[----:B------:R-:W2:Y:S10]  /*62cc0*/  LDL.LU.64 R18, [R1+0x2b90] ;  /* 0x002b900001127983 */ /* 0x000eb40000300a00 */
[----:B------:R0:W-:Y:S04]  /*62cd0*/  STL.64 [R1+0x150], R20 ;  /* 0x0001501401007387 */ /* 0x0001e80000100a00 */
[----:B------:R1:W-:Y:S04]  /*62ce0*/  STL.64 [R1+0x158], R22 ;  /* 0x0001581601007387 */ /* 0x0003e80000100a00 */
[----:B0-----:R-:W3:Y:S04]  /*62cf0*/  LDL.LU R20, [R1+0x30] ;  /* 0x0000300001147983 */ /* 0x001ee80000300800 */
[----:B------:R-:W3:Y:S04]  /*62d00*/  LDL.LU R21, [R1+0x34] ;  /* 0x0000340001157983 */ /* 0x000ee80000300800 */
[----:B-1----:R-:W3:Y:S04]  /*62d10*/  LDL.LU R22, [R1+0x38] ;  /* 0x0000380001167983 */ /* 0x002ee80000300800 */
[----:B------:R-:W3:Y:S02]  /*62d20*/  LDL.LU R23, [R1+0x3c] ;  /* 0x00003c0001177983 */ /* 0x000ee40000300800 */
[----:B---3--:R-:W-:Y:S02]  /*62d30*/  HMMA.16816.F32 R20, R24, R2, R20 ;  /* 0x000000021814723c */ /* 0x008fe40000001814 */
[----:B------:R-:W3:Y:S04]  /*62d40*/  LDL.LU R2, [R1+0x248] ;  /* 0x0002480001027983 */ /* 0x000ee80000300800 */
[----:B---3--:R0:W-:-:S15]  /*62d50*/  STL [R1+0x2b58], R2 ;  /* 0x002b580201007387 */ /* 0x0081de0000100800 */
[----:B------:R-:W-:-:S02]  /*62d60*/  NOP ;  /* 0x0000000000007918 */ /* 0x000fc40000000000 */
[----:B------:R1:W-:Y:S04]  /*62d70*/  STL.64 [R1+0x140], R20 ;  /* 0x0001401401007387 */ /* 0x0003e80000100a00 */
[----:B------:R3:W-:Y:S04]  /*62d80*/  STL.64 [R1+0x148], R22 ;  /* 0x0001481601007387 */ /* 0x0007e80000100a00 */
[----:B0-----:R-:W5:Y:S01]  /*62d90*/  LDL R2, [R1+0x230] ;  /* 0x0002300001027983 */ /* 0x001f620000100800 */
[----:B-1----:R-:W-:-:S03]  /*62da0*/  IMAD.MOV.U32 R21, RZ, RZ, R0 ;  /* 0x000000ffff157224 */ /* 0x002fc600078e0000 */
[----:B------:R-:W2:Y:S01]  /*62db0*/  LDL.LU R3, [R1+0x220] ;  /* 0x0002200001037983 */ /* 0x000ea20000300800 */
[----:B---3--:R-:W-:Y:S02]  /*62dc0*/  IMAD.MOV.U32 R22, RZ, RZ, R8 ;  /* 0x000000ffff167224 */ /* 0x008fe400078e0008 */
[----:B------:R-:W-:Y:S01]  /*62dd0*/  IMAD.MOV.U32 R23, RZ, RZ, R9 ;  /* 0x000000ffff177224 */ /* 0x000fe200078e0009 */
[----:B------:R-:W3:Y:S04]  /*62de0*/  LDL.LU R8, [R1+0x2b8c] ;  /* 0x002b8c0001087983 */ /* 0x000ee80000300800 */
[----:B------:R-:W3:Y:S01]  /*62df0*/  LDL.LU R9, [R1+0x2b88] ;  /* 0x002b880001097983 */ /* 0x000ee20000300800 */
[----:B-----5:R-:W-:-:S07]  /*62e00*/  IMAD.MOV.U32 R20, RZ, RZ, R2 ;  /* 0x000000ffff147224 */ /* 0x020fce00078e0002 */
[----:B----4-:R-:W-:Y:S01]  /*62e10*/  HMMA.16816.F32 R20, R20, R28, R12 ;  /* 0x0000001c1414723c */ /* 0x010fe2000000180c */
[----:B------:R-:W4:Y:S04]  /*62e20*/  LDL.LU.64 R14, [R1+0x2b80] ;  /* 0x002b8000010e7983 */ /* 0x000f280000300a00 */
[----:B------:R-:W4:-:S15]  /*62e30*/  LDL.LU.64 R12, [R1+0x2b78] ;  /* 0x002b7800010c7983 */ /* 0x000f1e0000300a00 */
[----:B------:R-:W-:-:S03]  /*62e40*/  NOP ;  /* 0x0000000000007918 */ /* 0x000fc60000000000 */
[----:B------:R-:W-:Y:S01]  /*62e50*/  STL.64 [R1+0x130], R20 ;  /* 0x0001301401007387 */ /* 0x000fe20000100a00 */
[----:B------:R-:W-:Y:S02]  /*62e60*/  IMAD.MOV.U32 R29, RZ, RZ, R22 ;  /* 0x000000ffff1d7224 */ /* 0x000fe400078e0016 */
[----:B------:R-:W-:Y:S01]  /*62e70*/  IMAD.MOV.U32 R28, RZ, RZ, R23 ;  /* 0x000000ffff1c7224 */ /* 0x000fe200078e0017 */
[----:B------:R-:W5:Y:S04]  /*62e80*/  LDL R22, [R1+0x528] ;  /* 0x0005280001167983 */ /* 0x000f680000100800 */
[----:B------:R-:W5:Y:S01]  /*62e90*/  LDL R23, [R1+0x52c] ;  /* 0x00052c0001177983 */ /* 0x000f620000100800 */
[----:B------:R-:W-:-:S03]  /*62ea0*/  IMAD.MOV.U32 R24, RZ, RZ, R2 ;  /* 0x000000ffff187224 */ /* 0x000fc600078e0002 */
[----:B------:R0:W-:Y:S04]  /*62eb0*/  STL.64 [R1+0x2a78], R28 ;  /* 0x002a781c01007387 */ /* 0x0001e80000100a00 */
[----:B0-----:R-:W2:Y:S04]  /*62ec0*/  LDL.LU R28, [R1+0x238] ;  /* 0x00023800011c7983 */ /* 0x001ea80000300800 */
[----:B------:R-:W3:Y:S01]  /*62ed0*/  LDL.LU R29, [R1+0x218] ;  /* 0x00021800011d7983 */ /* 0x000ee20000300800 */
[----:B-----5:R-:W-:Y:S03]  /*62ee0*/  HMMA.16816.F32 R20, R24, R22, R4 ;  /* 0x000000161814723c */ /* 0x020fe60000001804 */
[----:B------:R-:W5:Y:S04]  /*62ef0*/  LDL.LU.64 R6, [R1+0x2b70] ;  /* 0x002b700001067983 */ /* 0x000f680000300a00 */
[----:B------:R-:W5:Y:S01]  /*62f00*/  LDL.LU.64 R4, [R1+0x2b68] ;  /* 0x002b680001047983 */ /* 0x000f620000300a00 */
[----:B--2---:R-:W-:-:S02]  /*62f10*/  IMAD.MOV.U32 R26, RZ, RZ, R28 ;  /* 0x000000ffff1a7224 */ /* 0x004fc400078e001c */
[----:B---3--:R-:W-:-:S13]  /*62f20*/  IMAD.MOV.U32 R27, RZ, RZ, R29 ;  /* 0x000000ffff1b7224 */ /* 0x008fda00078e001d */
[----:B------:R0:W-:Y:S04]  /*62f30*/  STL.64 [R1+0x120], R20 ;  /* 0x0001201401007387 */ /* 0x0001e80000100a00 */
[----:B------:R1:W-:Y:S01]  /*62f40*/  STL.64 [R1+0x128], R22 ;  /* 0x0001281601007387 */ /* 0x0003e20000100a00 */
[----:B-----5:R-:W-:Y:S03]  /*62f50*/  HMMA.16816.F32 R4, R24, R10, R4 ;  /* 0x0000000a1804723c */ /* 0x020fe60000001804 */
[----:B------:R-:W2:Y:S04]  /*62f60*/  LDL.LU.64 R10, [R1+0x2b60] ;  /* 0x002b6000010a7983 */ /* 0x000ea80000300a00 */
[----:B------:R-:W2:-:S15]  /*62f70*/  LDL.LU R26, [R1+0x3b8] ;  /* 0x0003b800011a7983 */ /* 0x000e9e0000300800 */
[----:B------:R-:W-:-:S01]  /*62f80*/  NOP ;  /* 0x0000000000007918 */ /* 0x000fc20000000000 */
[----:B------:R-:W-:Y:S04]  /*62f90*/  STL.64 [R1+0x30], R4 ;  /* 0x0000300401007387 */ /* 0x000fe80000100a00 */
[----:B------:R2:W-:Y:S04]  /*62fa0*/  STL.64 [R1+0x38], R6 ;  /* 0x0000380601007387 */ /* 0x0005e80000100a00 */
[----:B------:R-:W2:Y:S01]  /*62fb0*/  LDL.LU R27, [R1+0x3bc] ;  /* 0x0003bc00011b7983 */ /* 0x000ea20000300800 */
[----:B0-----:R-:W-:Y:S02]  /*62fc0*/  IMAD.MOV.U32 R20, RZ, RZ, R2 ;  /* 0x000000ffff147224 */ /* 0x001fe400078e0002 */
[----:B------:R-:W-:Y:S01]  /*62fd0*/  IMAD.MOV.U32 R21, RZ, RZ, R0 ;  /* 0x000000ffff157224 */ /* 0x000fe200078e0000 */
[----:B------:R-:W3:Y:S01]  /*62fe0*/  LDL.LU R24, [R1+0x240] ;  /* 0x0002400001187983 */ /* 0x000ee20000300800 */
[----:B-1----:R-:W-:-:S02]  /*62ff0*/  IMAD.MOV.U32 R22, RZ, RZ, R28 ;  /* 0x000000ffff167224 */ /* 0x002fc400078e001c */
[----:B------:R-:W-:Y:S01]  /*63000*/  IMAD.MOV.U32 R23, RZ, RZ, R29 ;  /* 0x000000ffff177224 */ /* 0x000fe200078e001d */
[----:B------:R-:W5:Y:S06]  /*63010*/  LDL.LU R25, [R1+0x210] ;  /* 0x0002100001197983 */ /* 0x000f6c0000300800 */
[----:B--2---:R-:W-:Y:S06]  /*63020*/  HMMA.16816.F32 R4, R20, R26, R8 ;  /* 0x0000001a1404723c */ /* 0x004fec0000001808 */
[----:B------:R-:W-:Y:S04]  /*63030*/  STL.64 [R1+0x2ae0], R26 ;  /* 0x002ae01a01007387 */ /* 0x000fe80000100a00 */
[----:B------:R-:W4:-:S13]  /*63040*/  LDL.LU R20, [R1+0x3a8] ;  /* 0x0003a80001147983 */ /* 0x000f1a0000300800 */
[----:B------:R0:W-:Y:S04]  /*63050*/  STL.64 [R1+0x10], R4 ;  /* 0x0000100401007387 */ /* 0x0001e80000100a00 */
[----:B------:R1:W-:Y:S04]  /*63060*/  STL.64 [R1+0x18], R6 ;  /* 0x0000180601007387 */ /* 0x0003e80000100a00 */
[----:B------:R-:W4:Y:S04]  /*63070*/  LDL.LU R21, [R1+0x3ac] ;  /* 0x0003ac0001157983 */ /* 0x000f280000300800 */
[----:B------:R-:W2:Y:S04]  /*63080*/  LDL.LU R22, [R1+0x380] ;  /* 0x0003800001167983 */ /* 0x000ea80000300800 */
[----:B------:R-:W2:Y:S01]  /*63090*/  LDL.LU R23, [R1+0x384] ;  /* 0x0003840001177983 */ /* 0x000ea20000300800 */
[----:B0-----:R-:W-:-:S02]  /*630a0*/  IMAD.MOV.U32 R4, RZ, RZ, R2 ;  /* 0x000000ffff047224 */ /* 0x001fc400078e0002 */
[----:B------:R-:W-:Y:S02]  /*630b0*/  IMAD.MOV.U32 R5, RZ, RZ, R0 ;  /* 0x000000ffff057224 */ /* 0x000fe400078e0000 */
[----:B-1----:R-:W-:Y:S02]  /*630c0*/  IMAD.MOV.U32 R6, RZ, RZ, R28 ;  /* 0x000000ffff067224 */ /* 0x002fe400078e001c */
[----:B------:R-:W-:Y:S02]  /*630d0*/  IMAD.MOV.U32 R7, RZ, RZ, R29 ;  /* 0x000000ffff077224 */ /* 0x000fe400078e001d */
[----:B------:R-:W-:Y:S02]  /*630e0*/  IMAD.MOV.U32 R8, RZ, RZ, R2 ;  /* 0x000000ffff087224 */ /* 0x000fe400078e0002 */
[----:B------:R-:W-:Y:S01]  /*630f0*/  IMAD.MOV.U32 R9, RZ, RZ, R0 ;  /* 0x000000ffff097224 */ /* 0x000fe200078e0000 */
[----:B------:R-:W3:Y:S01]  /*63100*/  LDL.LU R2, [R1+0x2b58] ;  /* 0x002b580001027983 */ /* 0x000ee20000300800 */
[----:B------:R-:W-:-:S02]  /*63110*/  IMAD.MOV.U32 R10, RZ, RZ, R28 ;  /* 0x000000ffff0a7224 */ /* 0x000fc400078e001c */
[----:B------:R-:W-:Y:S01]  /*63120*/  IMAD.MOV.U32 R11, RZ, RZ, R29 ;  /* 0x000000ffff0b7224 */ /* 0x000fe200078e001d */
[----:B------:R0:W-:Y:S06]  /*63130*/  STL.64 [R1+0x2b08], R28 ;  /* 0x002b081c01007387 */ /* 0x0001ec0000100a00 */
[----:B----4-:R-:W-:Y:S06]  /*63140*/  HMMA.16816.F32 R8, R8, R20, R12 ;  /* 0x000000140808723c */ /* 0x010fec000000180c */
[----:B--2---:R-:W-:-:S15]  /*63150*/  HMMA.16816.F32 R4, R4, R22, R16 ;  /* 0x000000160404723c */ /* 0x004fde0000001810 */
[----:B------:R-:W-:-:S08]  /*63160*/  NOP ;  /* 0x0000000000007918 */ /* 0x000fd00000000000 */
[----:B------:R-:W-:Y:S04]  /*63170*/  STL.64 [R1], R4 ;  /* 0x0000000401007387 */ /* 0x000fe80000100a00 */
[----:B------:R-:W-:Y:S04]  /*63180*/  STL.64 [R1+0x20], R8 ;  /* 0x0000200801007387 */ /* 0x000fe80000100a00 */
[----:B------:R-:W-:Y:S04]  /*63190*/  STL.64 [R1+0x28], R10 ;  /* 0x0000280a01007387 */ /* 0x000fe80000100a00 */
[----:B------:R-:W-:Y:S04]  /*631a0*/  STL [R1+0x8], R6 ;  /* 0x0000080601007387 */ /* 0x000fe80000100800 */
[----:B0-----:R-:W2:Y:S04]  /*631b0*/  LDL.LU R28, [R1+0x548] ;  /* 0x00054800011c7983 */ /* 0x001ea80000300800 */
[----:B------:R-:W2:Y:S04]  /*631c0*/  LDL.LU R29, [R1+0x54c] ;  /* 0x00054c00011d7983 */ /* 0x000ea80000300800 */
[----:B--2---:R0:W-:Y:S04]  /*631d0*/  STL.64 [R1+0x2b40], R28 ;  /* 0x002b401c01007387 */ /* 0x0041e80000100a00 */
[----:B------:R-:W2:Y:S04]  /*631e0*/  LDL.LU R16, [R1+0x2c0] ;  /* 0x0002c00001107983 */ /* 0x000ea80000300800 */
[----:B------:R-:W2:Y:S04]  /*631f0*/  LDL.LU R17, [R1+0x2c4] ;  /* 0x0002c40001117983 */ /* 0x000ea80000300800 */
[----:B------:R-:W4:Y:S04]  /*63200*/  LDL.LU R18, [R1+0x2c8] ;  /* 0x0002c80001127983 */ /* 0x000f280000300800 */
[----:B------:R-:W4:Y:S04]  /*63210*/  LDL.LU R19, [R1+0x2cc] ;  /* 0x0002cc0001137983 */ /* 0x000f280000300800 */
[----:B0-----:R-:W5:Y:S04]  /*63220*/  LDL.LU R28, [R1+0x570] ;  /* 0x00057000011c7983 */ /* 0x001f680000300800 */
[----:B------:R-:W5:Y:S04]  /*63230*/  LDL.LU R29, [R1+0x574] ;  /* 0x00057400011d7983 */ /* 0x000f680000300800 */
[----:B----4-:R-:W-:Y:S04]  /*63240*/  STL.64 [R1+0x2b28], R18 ;  /* 0x002b281201007387 */ /* 0x010fe80000100a00 */
[----:B--2---:R0:W-:Y:S04]  /*63250*/  STL.64 [R1+0x2b20], R16 ;  /* 0x002b201001007387 */ /* 0x0041e80000100a00 */
[----:B------:R-:W2:Y:S04]  /*63260*/  LDL.LU R26, [R1+0x550] ;  /* 0x00055000011a7983 */ /* 0x000ea80000300800 */
[----:B------:R-:W2:Y:S04]  /*63270*/  LDL.LU R27, [R1+0x554] ;  /* 0x00055400011b7983 */ /* 0x000ea80000300800 */
        /* <DEDUP_REMOVED lines=8> */
[----:B------:R-:W4:Y:S04]  /*63300*/  LDL.LU R18, [R1+0x308] ;  /* 0x0003080001127983 */ /* 0x000f280000300800 */
[----:B------:R-:W4:Y:S01]  /*63310*/  LDL.LU R19, [R1+0x30c] ;  /* 0x00030c0001137983 */ /* 0x000f220000300800 */
[----:B------:R-:W-:-:S03]  /*63320*/  IMAD.MOV.U32 R8, RZ, RZ, R2 ;  /* 0x000000ffff087224 */ /* 0x000fc600078e0002 */
[----:B----4-:R-:W-:Y:S04]  /*63330*/  STL.64 [R1+0x2b50], R18 ;  /* 0x002b501201007387 */ /* 0x010fe80000100a00 */
[----:B---3--:R0:W-:Y:S04]  /*63340*/  STL.64 [R1+0x2b48], R16 ;  /* 0x002b481001007387 */ /* 0x0081e80000100a00 */
[----:B0-----:R-:W3:Y:S04]  /*63350*/  LDL.LU R16, [R1+0x310] ;  /* 0x0003100001107983 */ /* 0x001ee80000300800 */
[----:B------:R-:W3:Y:S04]  /*63360*/  LDL.LU R17, [R1+0x314] ;  /* 0x0003140001117983 */ /* 0x000ee80000300800 */
[----:B------:R-:W3:Y:S04]  /*63370*/  LDL.LU R18, [R1+0x318] ;  /* 0x0003180001127983 */ /* 0x000ee80000300800 */
[----:B------:R-:W3:Y:S01]  /*63380*/  LDL.LU R19, [R1+0x31c] ;  /* 0x00031c0001137983 */ /* 0x000ee20000300800 */
[----:B------:R-:W-:-:S02]  /*63390*/  IMAD.MOV.U32 R9, RZ, RZ, R3 ;  /* 0x000000ffff097224 */ /* 0x000fc400078e0003 */
[----:B------:R-:W-:Y:S01]  /*633a0*/  IMAD.MOV.U32 R10, RZ, RZ, R24 ;  /* 0x000000ffff0a7224 */ /* 0x000fe200078e0018 */
[----:B------:R-:W2:Y:S01]  /*633b0*/  LDL.LU R12, [R1+0x2d0] ;  /* 0x0002d000010c7983 */ /* 0x000ea20000300800 */
[----:B-----5:R-:W-:-:S03]  /*633c0*/  IMAD.MOV.U32 R11, RZ, RZ, R25 ;  /* 0x000000ffff0b7224 */ /* 0x020fc600078e0019 */
[----:B------:R-:W2:Y:S01]  /*633d0*/  LDL.LU R13, [R1+0x2d4] ;  /* 0x0002d400010d7983 */ /* 0x000ea20000300800 */
[----:B------:R-:W-:-:S03]  /*633e0*/  IMAD.MOV.U32 R0, RZ, RZ, R7 ;  /* 0x000000ffff007224 */ /* 0x000fc600078e0007 */
[----:B------:R-:W2:Y:S04]  /*633f0*/  LDL.LU R14, [R1+0x2d8] ;  /* 0x0002d800010e7983 */ /* 0x000ea80000300800 */
[----:B------:R-:W2:Y:S04]  /*63400*/  LDL.LU R15, [R1+0x2dc] ;  /* 0x0002dc00010f7983 */ /* 0x000ea80000300800 */
[----:B------:R0:W-:Y:S04]  /*63410*/  STL.64 [R1+0x2ad8], R22 ;  /* 0x002ad81601007387 */ /* 0x0001e80000100a00 */
[----:B0-----:R-:W4:Y:S04]  /*63420*/  LDL.LU R22, [R1+0x558] ;  /* 0x0005580001167983 */ /* 0x001f280000300800 */
[----:B------:R-:W4:Y:S04]  /*63430*/  LDL.LU R23, [R1+0x55c] ;  /* 0x00055c0001177983 */ /* 0x000f280000300800 */
[----:B------:R0:W-:Y:S04]  /*63440*/  STL.64 [R1+0x2ad0], R20 ;  /* 0x002ad01401007387 */ /* 0x0001e80000100a00 */
[----:B0-----:R-:W5:Y:S04]  /*63450*/  LDL.LU R20, [R1+0x560] ;  /* 0x0005600001147983 */ /* 0x001f680000300800 */
[----:B------:R-:W5:Y:S04]  /*63460*/  LDL.LU R21, [R1+0x564] ;  /* 0x0005640001157983 */ /* 0x000f680000300800 */
[----:B------:R0:W-:Y:S01]  /*63470*/  STL [R1+0x2a38], R0 ;  /* 0x002a380001007387 */ /* 0x0001e20000100800 */
[----:B---3--:R-:W-:Y:S03]  /*63480*/  HMMA.16816.F32 R8, R8, R28, R16 ;  /* 0x0000001c0808723c */ /* 0x008fe60000001810 */
[----:B------:R-:W3:Y:S04]  /*63490*/  LDL.LU.64 R18, [R1+0x2b50] ;  /* 0x002b500001127983 */ /* 0x000ee80000300a00 */
[----:B------:R-:W3:Y:S04]  /*634a0*/  LDL.LU.64 R16, [R1+0x2b48] ;  /* 0x002b480001107983 */ /* 0x000ee80000300a00 */
[----:B------:R-:W2:-:S12]  /*634b0*/  LDL.LU.64 R28, [R1+0x2b40] ;  /* 0x002b4000011c7983 */ /* 0x000e980000300a00 */
[----:B------:R-:W-:Y:S01]  /*634c0*/  STL.64 [R1+0xb0], R8 ;  /* 0x0000b00801007387 */ /* 0x000fe20000100a00 */
[----:B0-----:R-:W-:-:S03]  /*634d0*/  IMAD.MOV.U32 R0, RZ, RZ, R11 ;  /* 0x000000ffff007224 */ /* 0x001fc600078e000b */
[----:B------:R0:W-:Y:S04]  /*634e0*/  STL [R1+0xb8], R10 ;  /* 0x0000b80a01007387 */ /* 0x0001e80000100800 */
[----:B0-----:R-:W3:Y:S04]  /*634f0*/  LDL.LU R10, [R1+0x568] ;  /* 0x00056800010a7983 */ /* 0x001ee80000300800 */
[----:B------:R-:W3:Y:S01]  /*63500*/  LDL.LU R11, [R1+0x56c] ;  /* 0x00056c00010b7983 */ /* 0x000ee20000300800 */
[----:B------:R-:W-:Y:S02]  /*63510*/  IMAD.MOV.U32 R4, RZ, RZ, R2 ;  /* 0x000000ffff047224 */ /* 0x000fe400078e0002 */
[----:B------:R-:W-:-:S02]  /*63520*/  IMAD.MOV.U32 R5, RZ, RZ, R3 ;  /* 0x000000ffff057224 */ /* 0x000fc400078e0003 */
[----:B------:R-:W-:Y:S02]  /*63530*/  IMAD.MOV.U32 R6, RZ, RZ, R24 ;  /* 0x000000ffff067224 */ /* 0x000fe400078e0018 */
[----:B------:R-:W-:-:S07]  /*63540*/  IMAD.MOV.U32 R7, RZ, RZ, R25 ;  /* 0x000000ffff077224 */ /* 0x000fce00078e0019 */
[----:B---3--:R-:W-:Y:S01]  /*63550*/  HMMA.16816.F32 R8, R4, R10, R16 ;  /* 0x0000000a0408723c */ /* 0x008fe20000001810 */
[----:B------:R-:W5:Y:S04]  /*63560*/  LDL.LU.64 R18, [R1+0x2b38] ;  /* 0x002b380001127983 */ /* 0x000f680000300a00 */
[----:B------:R-:W5:-:S15]  /*63570*/  LDL.LU.64 R16, [R1+0x2b30] ;  /* 0x002b300001107983 */ /* 0x000f5e0000300a00 */
[----:B------:R-:W-:-:S03]  /*63580*/  NOP ;  /* 0x0000000000007918 */ /* 0x000fc60000000000 */
[----:B------:R-:W-:Y:S04]  /*63590*/  STL.64 [R1+0xa0], R8 ;  /* 0x0000a00801007387 */ /* 0x000fe80000100a00 */
[----:B------:R-:W-:Y:S01]  /*635a0*/  STL.64 [R1+0xa8], R10 ;  /* 0x0000a80a01007387 */ /* 0x000fe20000100a00 */
[----:B-----5:R-:W-:Y:S03]  /*635b0*/  HMMA.16816.F32 R4, R4, R20, R16 ;  /* 0x000000140404723c */ /* 0x020fe60000001810 */
[----:B------:R-:W3:Y:S04]  /*635c0*/  LDL.LU.64 R18, [R1+0x2b28] ;  /* 0x002b280001127983 */ /* 0x000ee80000300a00 */
[----:B------:R-:W3:-:S15]  /*635d0*/  LDL.LU.64 R16, [R1+0x2b20] ;  /* 0x002b200001107983 */ /* 0x000ede0000300a00 */
[----:B------:R-:W-:-:S01]  /*635e0*/  NOP ;  /* 0x0000000000007918 */ /* 0x000fc20000000000 */
        /* <DEDUP_REMOVED lines=10> */
[----:B----4-:R-:W-:Y:S07]  /*63690*/  HMMA.16816.F32 R8, R8, R22, R4 ;  /* 0x000000160808723c */ /* 0x010fee0000001804 */
[----:B------:R-:W-:Y:S02]  /*636a0*/  IMAD.MOV.U32 R4, RZ, RZ, R2 ;  /* 0x000000ffff047224 */ /* 0x000fe400078e0002 */
[----:B------:R-:W-:Y:S02]  /*636b0*/  IMAD.MOV.U32 R5, RZ, RZ, R3 ;  /* 0x000000ffff057224 */ /* 0x000fe400078e0003 */
[----:B------:R-:W-:-:S02]  /*636c0*/  IMAD.MOV.U32 R6, RZ, RZ, R24 ;  /* 0x000000ffff067224 */ /* 0x000fc400078e0018 */
[----:B------:R-:W-:-:S07]  /*636d0*/  IMAD.MOV.U32 R7, RZ, RZ, R25 ;  /* 0x000000ffff077224 */ /* 0x000fce00078e0019 */
[----:B--2---:R-:W-:Y:S03]  /*636e0*/  HMMA.16816.F32 R4, R4, R26, R12 ;  /* 0x0000001a0404723c */ /* 0x004fe6000000180c */
[----:B------:R0:W-:Y:S04]  /*636f0*/  STL.64 [R1+0x90], R8 ;  /* 0x0000900801007387 */ /* 0x0001e80000100a00 */
[----:B------:R1:W-:Y:S04]  /*63700*/  STL.64 [R1+0x98], R10 ;  /* 0x0000980a01007387 */ /* 0x0003e80000100a00 */
[----:B------:R-:W2:Y:S01]  /*63710*/  LDL.LU R26, [R1+0x530] ;  /* 0x00053000011a7983 */ /* 0x000ea20000300800 */
[----:B0-----:R-:W-:-:S02]  /*63720*/  IMAD.MOV.U32 R8, RZ, RZ, R2 ;  /* 0x000000ffff087224 */ /* 0x001fc400078e0002 */
[----:B------:R-:W-:Y:S02]  /*63730*/  IMAD.MOV.U32 R9, RZ, RZ, R3 ;  /* 0x000000ffff097224 */ /* 0x000fe400078e0003 */
[----:B-1----:R-:W-:Y:S02]  /*63740*/  IMAD.MOV.U32 R10, RZ, RZ, R24 ;  /* 0x000000ffff0a7224 */ /* 0x002fe400078e0018 */
[----:B------:R-:W-:-:S05]  /*63750*/  IMAD.MOV.U32 R11, RZ, RZ, R25 ;  /* 0x000000ffff0b7224 */ /* 0x000fca00078e0019 */
[----:B------:R-:W-:Y:S04]  /*63760*/  STL.64 [R1+0x100], R4 ;  /* 0x0001000401007387 */ /* 0x000fe80000100a00 */
[----:B------:R3:W-:Y:S04]  /*63770*/  STL.64 [R1+0x108], R6 ;  /* 0x0001080601007387 */ /* 0x0007e80000100a00 */
[----:B------:R-:W2:Y:S04]  /*63780*/  LDL.LU R27, [R1+0x534] ;  /* 0x00053400011b7983 */ /* 0x000ea80000300800 */
[----:B------:R-:W4:Y:S01]  /*63790*/  LDL.LU R14, [R1+0x528] ;  /* 0x00052800010e7983 */ /* 0x000f220000300800 */
[----:B---3--:R-:W-:Y:S03]  /*637a0*/  HMMA.16816.F32 R4, R8, R28, R16 ;  /* 0x0000001c0804723c */ /* 0x008fe60000001810 */
[----:B------:R-:W4:Y:S04]  /*637b0*/  LDL.LU R15, [R1+0x52c] ;  /* 0x00052c00010f7983 */ /* 0x000f280000300800 */
[----:B------:R-:W3:-:S15]  /*637c0*/  LDL.LU R28, [R1+0x540] ;  /* 0x00054000011c7983 */ /* 0x000ede0000300800 */
[----:B------:R-:W-:-:S01]  /*637d0*/  NOP ;  /* 0x0000000000007918 */ /* 0x000fc20000000000 */
[----:B------:R-:W-:Y:S04]  /*637e0*/  STL.64 [R1+0x80], R4 ;  /* 0x0000800401007387 */ /* 0x000fe80000100a00 */
[----:B------:R-:W-:Y:S04]  /*637f0*/  STL.64 [R1+0x88], R6 ;  /* 0x0000880601007387 */ /* 0x000fe80000100a00 */
[----:B------:R-:W3:Y:S04]  /*63800*/  LDL.LU R29, [R1+0x544] ;  /* 0x00054400011d7983 */ /* 0x000ee80000300800 */
[----:B------:R-:W5:Y:S04]  /*63810*/  LDL.LU R16, [R1+0x280] ;  /* 0x0002800001107983 */ /* 0x000f680000300800 */
[----:B------:R-:W5:Y:S04]  /*63820*/  LDL.LU R17, [R1+0x284] ;  /* 0x0002840001117983 */ /* 0x000f680000300800 */
[----:B------:R-:W2:Y:S04]  /*63830*/  LDL.LU R18, [R1+0x288] ;  /* 0x0002880001127983 */ /* 0x000ea80000300800 */
[----:B------:R-:W2:Y:S04]  /*63840*/  LDL.LU R19, [R1+0x28c] ;  /* 0x00028c0001137983 */ /* 0x000ea80000300800 */
[----:B--2---:R-:W-:Y:S04]  /*63850*/  STL.64 [R1+0x2af0], R18 ;  /* 0x002af01201007387 */ /* 0x004fe80000100a00 */
[----:B-----5:R0:W-:Y:S04]  /*63860*/  STL.64 [R1+0x2ae8], R16 ;  /* 0x002ae81001007387 */ /* 0x0201e80000100a00 */
[----:B0-----:R-:W2:Y:S04]  /*63870*/  LDL.LU R16, [R1+0x2a0] ;  /* 0x0002a00001107983 */ /* 0x001ea80000300800 */
        /* <DEDUP_REMOVED lines=9> */
[----:B------:R-:W-:-:S03]  /*63910*/  IMAD.MOV.U32 R4, RZ, RZ, R2 ;  /* 0x000000ffff047224 */ /* 0x000fc600078e0002 */
[----:B-----5:R-:W-:Y:S04]  /*63920*/  STL.64 [R1+0x2b18], R18 ;  /* 0x002b181201007387 */ /* 0x020fe80000100a00 */
[----:B--2---:R0:W-:Y:S04]  /*63930*/  STL.64 [R1+0x2b10], R16 ;  /* 0x002b101001007387 */ /* 0x0041e80000100a00 */
[----:B0-----:R-:W3:Y:S04]  /*63940*/  LDL.LU R16, [R1+0xf0] ;  /* 0x0000f00001107983 */ /* 0x001ee80000300800 */
[----:B------:R-:W3:Y:S04]  /*63950*/  LDL.LU R17, [R1+0xf4] ;  /* 0x0000f40001117983 */ /* 0x000ee80000300800 */
[----:B------:R-:W3:Y:S04]  /*63960*/  LDL.LU R18, [R1+0xf8] ;  /* 0x0000f80001127983 */ /* 0x000ee80000300800 */
[----:B------:R-:W3:Y:S01]  /*63970*/  LDL.LU R19, [R1+0xfc] ;  /* 0x0000fc0001137983 */ /* 0x000ee20000300800 */
[----:B------:R-:W-:-:S02]  /*63980*/  IMAD.MOV.U32 R5, RZ, RZ, R3 ;  /* 0x000000ffff057224 */ /* 0x000fc400078e0003 */
[----:B------:R-:W-:Y:S01]  /*63990*/  IMAD.MOV.U32 R6, RZ, RZ, R24 ;  /* 0x000000ffff067224 */ /* 0x000fe200078e0018 */
[----:B------:R-:W2:Y:S01]  /*639a0*/  LDL.LU R12, [R1+0x3c8] ;  /* 0x0003c800010c7983 */ /* 0x000ea20000300800 */
[----:B------:R-:W-:-:S03]  /*639b0*/  IMAD.MOV.U32 R7, RZ, RZ, R25 ;  /* 0x000000ffff077224 */ /* 0x000fc600078e0019 */
[----:B------:R-:W2:Y:S04]  /*639c0*/  LDL.LU R13, [R1+0x3cc] ;  /* 0x0003cc00010d7983 */ /* 0x000ea80000300800 */
[----:B------:R-:W2:Y:S04]  /*639d0*/  LDL.LU R20, [R1+0xd0] ;  /* 0x0000d00001147983 */ /* 0x000ea80000300800 */
[----:B------:R-:W2:Y:S04]  /*639e0*/  LDL.LU R21, [R1+0xd4] ;  /* 0x0000d40001157983 */ /* 0x000ea80000300800 */
[----:B------:R-:W2:Y:S04]  /*639f0*/  LDL.LU R22, [R1+0xd8] ;  /* 0x0000d80001167983 */ /* 0x000ea80000300800 */
[----:B------:R-:W2:Y:S01]  /*63a00*/  LDL.LU R23, [R1+0xdc] ;  /* 0x0000dc0001177983 */ /* 0x000ea20000300800 */
[----:B---3--:R-:W-:Y:S03]  /*63a10*/  HMMA.16816.F32 R4, R4, R28, R16 ;  /* 0x0000001c0404723c */ /* 0x008fe60000001810 */
[----:B------:R-:W3:Y:S04]  /*63a20*/  LDL.LU.64 R18, [R1+0x2b18] ;  /* 0x002b180001127983 */ /* 0x000ee80000300a00 */
[----:B------:R-:W3:Y:S04]  /*63a30*/  LDL.LU.64 R16, [R1+0x2b10] ;  /* 0x002b100001107983 */ /* 0x000ee80000300a00 */
[----:B------:R-:W5:-:S12]  /*63a40*/  LDL.LU.64 R28, [R1+0x2b08] ;  /* 0x002b0800011c7983 */ /* 0x000f580000300a00 */
[----:B------:R-:W-:Y:S04]  /*63a50*/  STL.64 [R1+0xf0], R4 ;  /* 0x0000f00401007387 */ /* 0x000fe80000100a00 */
[----:B------:R0:W-:Y:S04]  /*63a60*/  STL.64 [R1+0xf8], R6 ;  /* 0x0000f80601007387 */ /* 0x0001e80000100a00 */
[----:B0-----:R-:W3:Y:S04]  /*63a70*/  LDL.LU R6, [R1+0x538] ;  /* 0x0005380001067983 */ /* 0x001ee80000300800 */
[----:B------:R-:W3:Y:S01]  /*63a80*/  LDL.LU R7, [R1+0x53c] ;  /* 0x00053c0001077983 */ /* 0x000ee20000300800 */
[----:B------:R-:W-:-:S02]  /*63a90*/  IMAD.MOV.U32 R4, RZ, RZ, R2 ;  /* 0x000000ffff047224 */ /* 0x000fc400078e0002 */
[----:B------:R-:W-:Y:S01]  /*63aa0*/  IMAD.MOV.U32 R5, RZ, RZ, R3 ;  /* 0x000000ffff057224 */ /* 0x000fe200078e0003 */
[----:B---3--:R-:W-:Y:S01]  /*63ab0*/  HMMA.16816.F32 R8, R8, R6, R16 ;  /* 0x000000060808723c */ /* 0x008fe20000001810 */
[----:B------:R-:W3:Y:S04]  /*63ac0*/  LDL.LU.64 R18, [R1+0x2b00] ;  /* 0x002b000001127983 */ /* 0x000ee80000300a00 */
[----:B------:R-:W3:Y:S02]  /*63ad0*/  LDL.LU.64 R16, [R1+0x2af8] ;  /* 0x002af80001107983 */ /* 0x000ee40000300a00 */
[----:B------:R-:W-:Y:S02]  /*63ae0*/  IMAD.MOV.U32 R6, RZ, RZ, R24 ;  /* 0x000000ffff067224 */ /* 0x000fe400078e0018 */
[----:B------:R-:W-:-:S14]  /*63af0*/  IMAD.MOV.U32 R7, RZ, RZ, R25 ;  /* 0x000000ffff077224 */ /* 0x000fdc00078e0019 */
[----:B------:R-:W-:Y:S04]  /*63b00*/  STL.64 [R1+0x70], R8 ;  /* 0x0000700801007387 */ /* 0x000fe80000100a00 */
[----:B------:R-:W-:Y:S01]  /*63b10*/  STL.64 [R1+0x78], R10 ;  /* 0x0000780a01007387 */ /* 0x000fe20000100a00 */
[----:B---3--:R-:W-:Y:S03]  /*63b20*/  HMMA.16816.F32 R4, R4, R26, R16 ;  /* 0x0000001a0404723c */ /* 0x008fe60000001810 */
[----:B------:R-:W3:Y:S04]  /*63b30*/  LDL.LU.64 R18, [R1+0x2af0] ;  /* 0x002af00001127983 */ /* 0x000ee80000300a00 */
[----:B------:R-:W3:Y:S04]  /*63b40*/  LDL.LU.64 R16, [R1+0x2ae8] ;  /* 0x002ae80001107983 */ /* 0x000ee80000300a00 */
[----:B------:R-:W3:-:S12]  /*63b50*/  LDL.LU.64 R26, [R1+0x2ae0] ;  /* 0x002ae000011a7983 */ /* 0x000ed80000300a00 */
        /* <DEDUP_REMOVED lines=11> */
[----:B------:R-:W4:Y:S04]  /*63c10*/  LDL.LU R14, [R1+0x230] ;  /* 0x00023000010e7983 */ /* 0x000f280000300800 */
[----:B------:R-:W4:-:S15]  /*63c20*/  LDL.LU R15, [R1+0x228] ;  /* 0x00022800010f7983 */ /* 0x000f1e0000300800 */
        /* <DEDUP_REMOVED lines=9> */
[----:B------:R-:W5:-:S15]  /*63cc0*/  LDL.LU.64 R20, [R1+0x2ad0] ;  /* 0x002ad00001147983 */ /* 0x000f5e0000300a00 */
[----:B------:R-:W-:-:S03]  /*63cd0*/  NOP ;  /* 0x0000000000007918 */ /* 0x000fc60000000000 */
[----:B------:R-:W-:Y:S04]  /*63ce0*/  STL.64 [R1+0xd0], R4 ;  /* 0x0000d00401007387 */ /* 0x000fe80000100a00 */
[----:B------:R3:W-:Y:S04]  /*63cf0*/  STL.64 [R1+0xd8], R6 ;  /* 0x0000d80601007387 */ /* 0x0007e80000100a00 */
[----:B------:R-:W2:Y:S01]  /*63d00*/  LDL.LU R12, [R1+0x388] ;  /* 0x00038800010c7983 */ /* 0x000ea20000300800 */
[----:B---3--:R-:W-:-:S15]  /*63d10*/  HMMA.16816.F32 R4, R8, R26, R16 ;  /* 0x0000001a0804723c */ /* 0x008fde0000001810 */
[----:B------:R-:W-:-:S08]  /*63d20*/  NOP ;  /* 0x0000000000007918 */ /* 0x000fd00000000000 */
[----:B------:R-:W-:Y:S04]  /*63d30*/  STL.64 [R1+0x50], R4 ;  /* 0x0000500401007387 */ /* 0x000fe80000100a00 */
[----:B------:R-:W-:Y:S04]  /*63d40*/  STL.64 [R1+0x58], R6 ;  /* 0x0000580601007387 */ /* 0x000fe80000100a00 */
[----:B------:R-:W2:Y:S04]  /*63d50*/  LDL.LU R13, [R1+0x38c] ;  /* 0x00038c00010d7983 */ /* 0x000ea80000300800 */
[----:B----4-:R-:W-:Y:S04]  /*63d60*/  STL.64 [R1+0x2ac8], R14 ;  /* 0x002ac80e01007387 */ /* 0x010fe80000100a00 */
[----:B--2---:R0:W-:Y:S04]  /*63d70*/  STL.64 [R1+0x2ac0], R12 ;  /* 0x002ac00c01007387 */ /* 0x0041e80000100a00 */
[----:B0-----:R-:W5:Y:S04]  /*63d80*/  LDL.LU R12, [R1+0xc0] ;  /* 0x0000c000010c7983 */ /* 0x001f680000300800 */
[----:B------:R-:W5:Y:S04]  /*63d90*/  LDL.LU R13, [R1+0xc4] ;  /* 0x0000c400010d7983 */ /* 0x000f680000300800 */
[----:B------:R-:W5:Y:S04]  /*63da0*/  LDL.LU R14, [R1+0xc8] ;  /* 0x0000c800010e7983 */ /* 0x000f680000300800 */
[----:B------:R-:W5:Y:S01]  /*63db0*/  LDL.LU R15, [R1+0xcc] ;  /* 0x0000cc00010f7983 */ /* 0x000f620000300800 */
[----:B------:R-:W-:-:S02]  /*63dc0*/  IMAD.MOV.U32 R4, RZ, RZ, R2 ;  /* 0x000000ffff047224 */ /* 0x000fc400078e0002 */
[----:B------:R-:W-:Y:S01]  /*63dd0*/  IMAD.MOV.U32 R5, RZ, RZ, R3 ;  /* 0x000000ffff057224 */ /* 0x000fe200078e0003 */
[----:B------:R-:W2:Y:S01]  /*63de0*/  LDL.LU R16, [R1+0x250] ;  /* 0x0002500001107983 */ /* 0x000ea20000300800 */
[----:B------:R-:W-:Y:S02]  /*63df0*/  IMAD.MOV.U32 R6, RZ, RZ, R24 ;  /* 0x000000ffff067224 */ /* 0x000fe400078e0018 */
[----:B------:R-:W-:Y:S01]  /*63e00*/  IMAD.MOV.U32 R7, RZ, RZ, R25 ;  /* 0x000000ffff077224 */ /* 0x000fe200078e0019 */
[----:B------:R-:W2:Y:S04]  /*63e10*/  LDL.LU R17, [R1+0x254] ;  /* 0x0002540001117983 */ /* 0x000ea80000300800 */
[----:B------:R-:W2:Y:S04]  /*63e20*/  LDL.LU R18, [R1+0x258] ;  /* 0x0002580001127983 */ /* 0x000ea80000300800 */
[----:B------:R-:W2:Y:S04]  /*63e30*/  LDL.LU R19, [R1+0x25c] ;  /* 0x00025c0001137983 */ /* 0x000ea80000300800 */
[----:B------:R-:W3:Y:S04]  /*63e40*/  LDL.LU R26, [R1+0x390] ;  /* 0x00039000011a7983 */ /* 0x000ee80000300800 */
[----:B------:R-:W3:Y:S01]  /*63e50*/  LDL.LU R27, [R1+0x394] ;  /* 0x00039400011b7983 */ /* 0x000ee20000300800 */
[----:B-----5:R-:W-:Y:S03]  /*63e60*/  HMMA.16816.F32 R4, R4, R20, R12 ;  /* 0x000000140404723c */ /* 0x020fe6000000180c */
[----:B------:R-:W4:Y:S04]  /*63e70*/  LDL.LU.64 R14, [R1+0x2ac8] ;  /* 0x002ac800010e7983 */ /* 0x000f280000300a00 */
[----:B------:R-:W2:-:S15]  /*63e80*/  LDL.LU.64 R12, [R1+0x2ac0] ;  /* 0x002ac000010c7983 */ /* 0x000e9e0000300a00 */
[----:B------:R-:W-:-:S01]  /*63e90*/  NOP ;  /* 0x0000000000007918 */ /* 0x000fc20000000000 */
        /* <DEDUP_REMOVED lines=9> */
[----:B------:R-:W-:Y:S04]  /*63f30*/  STL.64 [R1+0x40], R4 ;  /* 0x0000400401007387 */ /* 0x000fe80000100a00 */
[----:B------:R-:W-:Y:S04]  /*63f40*/  STL.64 [R1+0x48], R6 ;  /* 0x0000480601007387 */ /* 0x000fe80000100a00 */
        /* <DEDUP_REMOVED lines=13> */
[----:B------:R-:W2:Y:S04]  /*64020*/  LDL.LU R23, [R1+0x1cc] ;  /* 0x0001cc0001177983 */ /* 0x000ea80000300800 */
[----:B------:R-:W3:Y:S04]  /*64030*/  LDL.LU R8, [R1+0x200] ;  /* 0x0002000001087983 */ /* 0x000ee80000300800 */
[----:B------:R-:W3:Y:S04]  /*64040*/  LDL.LU R9, [R1+0x204] ;  /* 0x0002040001097983 */ /* 0x000ee80000300800 */
[----:B------:R-:W3:Y:S04]  /*64050*/  LDL.LU R10, [R1+0x208] ;  /* 0x00020800010a7983 */ /* 0x000ee80000300800 */
[----:B------:R-:W3:Y:S01]  /*64060*/  LDL.LU R11, [R1+0x20c] ;  /* 0x00020c00010b7983 */ /* 0x000ee20000300800 */
[----:B------:R-:W-:-:S02]  /*64070*/  IMAD.MOV.U32 R4, RZ, RZ, R2 ;  /* 0x000000ffff047224 */ /* 0x000fc400078e0002 */
[----:B------:R-:W-:Y:S02]  /*64080*/  IMAD.MOV.U32 R5, RZ, RZ, R3 ;  /* 0x000000ffff057224 */ /* 0x000fe400078e0003 */
[----:B------:R-:W-:Y:S02]  /*64090*/  IMAD.MOV.U32 R6, RZ, RZ, R24 ;  /* 0x000000ffff067224 */ /* 0x000fe400078e0018 */
[----:B------:R-:W-:Y:S01]  /*640a0*/  IMAD.MOV.U32 R7, RZ, RZ, R25 ;  /* 0x000000ffff077224 */ /* 0x000fe200078e0019 */
[----:B------:R0:W-:Y:S04]  /*640b0*/  STL.64 [R1+0x2960], R18 ;  /* 0x0029601201007387 */ /* 0x0001e80000100a00 */
[----:B------:R-:W-:Y:S04]  /*640c0*/  STL.64 [R1+0x2958], R16 ;  /* 0x0029581001007387 */ /* 0x000fe80000100a00 */
[----:B0-----:R-:W4:Y:S01]  /*640d0*/  LDL.LU.64 R18, [R1+0x5d8] ;  /* 0x0005d80001127983 */ /* 0x001f220000300a00 */
[----:B---3--:R-:W-:Y:S07]  /*640e0*/  HMMA.16816.F32 R4, R4, R12, R8 ;  /* 0x0000000c0404723c */ /* 0x008fee0000001808 */
[----:B------:R-:W-:-:S02]  /*640f0*/  IMAD.MOV.U32 R12, RZ, RZ, R14 ;  /* 0x000000ffff0c7224 */ /* 0x000fc400078e000e */
[----:B------:R-:W-:Y:S02]  /*64100*/  IMAD.MOV.U32 R13, RZ, RZ, R15 ;  /* 0x000000ffff0d7224 */ /* 0x000fe400078e000f */
[----:B------:R-:W-:Y:S02]  /*64110*/  IMAD.MOV.U32 R14, RZ, RZ, R28 ;  /* 0x000000ffff0e7224 */ /* 0x000fe400078e001c */
[----:B------:R-:W-:Y:S02]  /*64120*/  IMAD.MOV.U32 R15, RZ, RZ, R29 ;  /* 0x000000ffff0f7224 */ /* 0x000fe400078e001d */
[----:B------:R-:W-:Y:S02]  /*64130*/  IMAD.MOV.U32 R8, RZ, RZ, R2 ;  /* 0x000000ffff087224 */ /* 0x000fe400078e0002 */
[----:B------:R-:W-:-:S06]  /*64140*/  IMAD.MOV.U32 R9, RZ, RZ, R3 ;  /* 0x000000ffff097224 */ /* 0x000fcc00078e0003 */
[----:B------:R0:W-:Y:S01]  /*64150*/  STL [R1+0x2954], R4 ;  /* 0x0029540401007387 */ /* 0x0001e20000100800 */
[----:B--2---:R-:W-:Y:S03]  /*64160*/  HMMA.16816.F32 R12, R12, R26, R20 ;  /* 0x0000001a0c0c723c */ /* 0x004fe60000001814 */
[----:B0-----:R-:W2:Y:S04]  /*64170*/  LDL R4, [R1+0x21c] ;  /* 0x00021c0001047983 */ /* 0x001ea80000100800 */
[----:B------:R-:W-:Y:S04]  /*64180*/  STL [R1+0x2950], R5 ;  /* 0x0029500501007387 */ /* 0x000fe80000100800 */
[----:B------:R-:W-:Y:S04]  /*64190*/  STL.64 [R1+0x2948], R6 ;  /* 0x0029480601007387 */ /* 0x000fe80000100a00 */
[----:B------:R-:W3:Y:S04]  /*641a0*/  LDL R28, [R1+0x5d0] ;  /* 0x0005d000011c7983 */ /* 0x000ee80000100800 */
[----:B------:R-:W3:Y:S04]  /*641b0*/  LDL R29, [R1+0x5d4] ;  /* 0x0005d400011d7983 */ /* 0x000ee80000100800 */
[----:B------:R-:W5:Y:S04]  /*641c0*/  LDL.LU R2, [R1+0x2abc] ;  /* 0x002abc0001027983 */ /* 0x000f680000300800 */
[----:B------:R-:W3:Y:S04]  /*641d0*/  LDL.LU R3, [R1+0x2ab8] ;  /* 0x002ab80001037983 */ /* 0x000ee80000300800 */
[----:B------:R-:W4:Y:S04]  /*641e0*/  LDL.LU.64 R22, [R1+0x2ab0] ;  /* 0x002ab00001167983 */ /* 0x000f280000300a00 */
[----:B------:R-:W4:Y:S04]  /*641f0*/  LDL.LU.64 R20, [R1+0x2aa8] ;  /* 0x002aa80001147983 */ /* 0x000f280000300a00 */
[----:B------:R-:W-:Y:S04]  /*64200*/  STL [R1+0x296c], R12 ;  /* 0x00296c0c01007387 */ /* 0x000fe80000100800 */
[----:B------:R-:W-:Y:S04]  /*64210*/  STL [R1+0x2968], R13 ;  /* 0x0029680d01007387 */ /* 0x000fe80000100800 */
[----:B------:R0:W-:Y:S04]  /*64220*/  STL [R1+0x2940], R14 ;  /* 0x0029400e01007387 */ /* 0x0001e80000100800 */
[----:B0-----:R-:W2:Y:S04]  /*64230*/  LDL.LU R14, [R1+0x234] ;  /* 0x00023400010e7983 */ /* 0x001ea80000300800 */
[----:B------:R0:W-:Y:S04]  /*64240*/  STL [R1+0x293c], R15 ;  /* 0x00293c0f01007387 */ /* 0x0001e80000100800 */
[----:B0-----:R-:W5:Y:S01]  /*64250*/  LDL.LU R15, [R1+0x22c] ;  /* 0x00022c00010f7983 */ /* 0x001f620000300800 */
[----:B------:R-:W-:-:S02]  /*64260*/  IMAD.MOV.U32 R10, RZ, RZ, R24 ;  /* 0x000000ffff0a7224 */ /* 0x000fc400078e0018 */
[----:B------:R-:W-:-:S07]  /*64270*/  IMAD.MOV.U32 R11, RZ, RZ, R25 ;  /* 0x000000ffff0b7224 */ /* 0x000fce00078e0019 */
[----:B----4-:R-:W-:-:S15]  /*64280*/  HMMA.16816.F32 R8, R8, R26, R20 ;  /* 0x0000001a0808723c */ /* 0x010fde0000001814 */
[----:B------:R-:W-:-:S08]  /*64290*/  NOP ;  /* 0x0000000000007918 */ /* 0x000fd00000000000 */
[----:B------:R-:W-:Y:S04]  /*642a0*/  STL.64 [R1+0x2970], R8 ;  /* 0x0029700801007387 */ /* 0x000fe80000100a00 */
[----:B------:R0:W-:Y:S01]  /*642b0*/  STL [R1+0x2938], R11 ;  /* 0x0029380b01007387 */ /* 0x0001e20000100800 */
[--C-:B--2---:R-:W-:Y:S02]  /*642c0*/  IMAD.MOV.U32 R20, RZ, RZ, R14.reuse ;  /* 0x000000ffff147224 */ /* 0x104fe400078e000e */
[----:B------:R-:W-:Y:S01]  /*642d0*/  IMAD.MOV.U32 R24, RZ, RZ, R14 ;  /* 0x000000ffff187224 */ /* 0x000fe200078e000e */
[----:B0-----:R-:W2:Y:S01]  /*642e0*/  LDL.LU R11, [R1+0x23c] ;  /* 0x00023c00010b7983 */ /* 0x001ea20000300800 */
[----:B-----5:R-:W-:-:S03]  /*642f0*/  IMAD.MOV.U32 R21, RZ, RZ, R15 ;  /* 0x000000ffff157224 */ /* 0x020fc600078e000f */
[----:B------:R0:W-:Y:S01]  /*64300*/  STL.64 [R1+0x2aa0], R14 ;  /* 0x002aa00e01007387 */ /* 0x0001e20000100a00 */
[----:B------:R-:W-:-:S03]  /*64310*/  IMAD.MOV.U32 R25, RZ, RZ, R15 ;  /* 0x000000ffff197224 */ /* 0x000fc600078e000f */
[----:B------:R-:W4:Y:S04]  /*64320*/  LDL.LU R12, [R1+0x1d0] ;  /* 0x0001d000010c7983 */ /* 0x000f280000300800 */
[----:B------:R-:W4:Y:S04]  /*64330*/  LDL.LU R13, [R1+0x1d4] ;  /* 0x0001d400010d7983 */ /* 0x000f280000300800 */
[----:B0-----:R-:W4:Y:S04]  /*64340*/  LDL.LU R14, [R1+0x1d8] ;  /* 0x0001d800010e7983 */ /* 0x001f280000300800 */
[----:B------:R-:W4:Y:S01]  /*64350*/  LDL.LU R15, [R1+0x1dc] ;  /* 0x0001dc00010f7983 */ /* 0x000f220000300800 */
[----:B------:R-:W-:-:S02]  /*64360*/  IMAD.MOV.U32 R23, RZ, RZ, R4 ;  /* 0x000000ffff177224 */ /* 0x000fc400078e0004 */
[----:B--2---:R-:W-:-:S07]  /*64370*/  IMAD.MOV.U32 R22, RZ, RZ, R11 ;  /* 0x000000ffff167224 */ /* 0x004fce00078e000b */
[----:B----4-:R-:W-:Y:S01]  /*64380*/  HMMA.16816.F32 R20, R20, R18, R12 ;  /* 0x000000121414723c */ /* 0x010fe2000000180c */
[----:B------:R-:W2:-:S15]  /*64390*/  LDL.LU.64 R14, [R1+0x2aa0] ;  /* 0x002aa000010e7983 */ /* 0x000e9e0000300a00 */
[----:B------:R-:W-:-:S07]  /*643a0*/  NOP ;  /* 0x0000000000007918 */ /* 0x000fce0000000000 */
[----:B------:R0:W-:Y:S04]  /*643b0*/  STL.64 [R1+0x890], R20 ;  /* 0x0008901401007387 */ /* 0x0001e80000100a00 */
[----:B------:R3:W-:Y:S04]  /*643c0*/  STL.64 [R1+0x898], R22 ;  /* 0x0008981601007387 */ /* 0x0007e80000100a00 */
[----:B0-----:R-:W4:Y:S04]  /*643d0*/  LDL.LU R20, [R1+0x1a0] ;  /* 0x0001a00001147983 */ /* 0x001f280000300800 */
[----:B------:R-:W4:Y:S01]  /*643e0*/  LDL.LU R21, [R1+0x1a4] ;  /* 0x0001a40001157983 */ /* 0x000f220000300800 */
[----:B------:R-:W-:-:S02]  /*643f0*/  IMAD.MOV.U32 R26, RZ, RZ, R11 ;  /* 0x000000ffff1a7224 */ /* 0x000fc400078e000b */
[----:B------:R-:W-:Y:S01]  /*64400*/  IMAD.MOV.U32 R27, RZ, RZ, R4 ;  /* 0x000000ffff1b7224 */ /* 0x000fe200078e0004 */
[----:B------:R-:W5:Y:S01]  /*64410*/  LDL R6, [R1+0x5c8] ;  /* 0x0005c80001067983 */ /* 0x000f620000100800 */
[----:B---3--:R-:W-:Y:S02]  /*64420*/  IMAD.MOV.U32 R22, RZ, RZ, R3 ;  /* 0x000000ffff167224 */ /* 0x008fe400078e0003 */
[----:B------:R-:W-:Y:S01]  /*64430*/  IMAD.MOV.U32 R23, RZ, RZ, R2 ;  /* 0x000000ffff177224 */ /* 0x000fe200078e0002 */
[----:B------:R-:W5:Y:S01]  /*64440*/  LDL R7, [R1+0x5cc] ;  /* 0x0005cc0001077983 */ /* 0x000f620000100800 */
[----:B------:R-:W-:-:S03]  /*64450*/  IMAD.MOV.U32 R17, RZ, RZ, R18 ;  /* 0x000000ffff117224 */ /* 0x000fc600078e0012 */
[----:B------:R-:W3:Y:S01]  /*64460*/  LDL R2, [R1+0x5c0] ;  /* 0x0005c00001027983 */ /* 0x000ee20000100800 */
[----:B------:R-:W-:-:S03]  /*64470*/  IMAD.MOV.U32 R16, RZ, RZ, R19 ;  /* 0x000000ffff107224 */ /* 0x000fc600078e0013 */
[----:B------:R-:W3:Y:S04]  /*64480*/  LDL R3, [R1+0x5c4] ;  /* 0x0005c40001037983 */ /* 0x000ee80000100800 */
[----:B------:R-:W2:Y:S01]  /*64490*/  LDL.LU R18, [R1+0x5a0] ;  /* 0x0005a00001127983 */ /* 0x000ea20000300800 */
[----:B----4-:R-:W-:-:S15]  /*644a0*/  HMMA.16816.F32 R20, R24, R28, R20 ;  /* 0x0000001c1814723c */ /* 0x010fde0000001814 */
[----:B------:R-:W-:-:S08]  /*644b0*/  NOP ;  /* 0x0000000000007918 */ /* 0x000fd00000000000 */
[----:B------:R-:W-:Y:S04]  /*644c0*/  STL.64 [R1+0x780], R20 ;  /* 0x0007801401007387 */ /* 0x000fe80000100a00 */
[----:B------:R-:W-:Y:S04]  /*644d0*/  STL.64 [R1+0x788], R22 ;  /* 0x0007881601007387 */ /* 0x000fe80000100a00 */
[----:B------:R-:W2:Y:S04]  /*644e0*/  LDL.LU R19, [R1+0x5a4] ;  /* 0x0005a40001137983 */ /* 0x000ea80000300800 */
[----:B------:R-:W4:Y:S04]  /*644f0*/  LDL R8, [R1+0x5b0] ;  /* 0x0005b00001087983 */ /* 0x000f280000100800 */
[----:B------:R-:W4:Y:S04]  /*64500*/  LDL R9, [R1+0x5b4] ;  /* 0x0005b40001097983 */ /* 0x000f280000100800 */
[----:B------:R-:W4:Y:S04]  /*64510*/  LDL R28, [R1+0x5b8] ;  /* 0x0005b800011c7983 */ /* 0x000f280000100800 */
[----:B------:R-:W4:Y:S04]  /*64520*/  LDL R29, [R1+0x5bc] ;  /* 0x0005bc00011d7983 */ /* 0x000f280000100800 */
[----:B--2---:R-:W-:Y:S04]  /*64530*/  STL.64 [R1+0x2a70], R18 ;  /* 0x002a701201007387 */ /* 0x004fe80000100a00 */
[----:B------:R0:W-:Y:S04]  /*64540*/  STL.64 [R1+0x2a68], R16 ;  /* 0x002a681001007387 */ /* 0x0001e80000100a00 */
[----:B------:R-:W2:Y:S04]  /*64550*/  LDL R12, [R1+0x5a8] ;  /* 0x0005a800010c7983 */ /* 0x000ea80000100800 */
[----:B------:R-:W2:Y:S04]  /*64560*/  LDL R13, [R1+0x5ac] ;  /* 0x0005ac00010d7983 */ /* 0x000ea80000100800 */
[----:B0-----:R-:W5:Y:S04]  /*64570*/  LDL.LU R16, [R1+0x150] ;  /* 0x0001500001107983 */ /* 0x001f680000300800 */
        /* <DEDUP_REMOVED lines=9> */
[----:B------:R-:W-:-:S03]  /*64610*/  IMAD.MOV.U32 R20, RZ, RZ, R14 ;  /* 0x000000ffff147224 */ /* 0x000fc600078e000e */
[----:B-----5:R-:W-:Y:S04]  /*64620*/  STL.64 [R1+0x2a98], R18 ;  /* 0x002a981201007387 */ /* 0x020fe80000100a00 */
[----:B---3--:R0:W-:Y:S04]  /*64630*/  STL.64 [R1+0x2a90], R16 ;  /* 0x002a901001007387 */ /* 0x0081e80000100a00 */
[----:B0-----:R-:W3:Y:S04]  /*64640*/  LDL.LU R16, [R1+0x190] ;  /* 0x0001900001107983 */ /* 0x001ee80000300800 */
[----:B------:R-:W3:Y:S04]  /*64650*/  LDL.LU R17, [R1+0x194] ;  /* 0x0001940001117983 */ /* 0x000ee80000300800 */
[----:B------:R-:W3:Y:S04]  /*64660*/  LDL.LU R18, [R1+0x198] ;  /* 0x0001980001127983 */ /* 0x000ee80000300800 */
[----:B------:R-:W3:Y:S01]  /*64670*/  LDL.LU R19, [R1+0x19c] ;  /* 0x00019c0001137983 */ /* 0x000ee20000300800 */
[----:B------:R-:W-:-:S02]  /*64680*/  IMAD.MOV.U32 R21, RZ, RZ, R15 ;  /* 0x000000ffff157224 */ /* 0x000fc400078e000f */
[----:B------:R-:W-:Y:S02]  /*64690*/  IMAD.MOV.U32 R22, RZ, RZ, R11 ;  /* 0x000000ffff167224 */ /* 0x000fe400078e000b */
[----:B------:R-:W-:-:S07]  /*646a0*/  IMAD.MOV.U32 R23, RZ, RZ, R4 ;  /* 0x000000ffff177224 */ /* 0x000fce00078e0004 */
[----:B---3--:R-:W-:Y:S01]  /*646b0*/  HMMA.16816.F32 R20, R20, R6, R16 ;  /* 0x000000061414723c */ /* 0x008fe20000001810 */
[----:B------:R-:W4:Y:S04]  /*646c0*/  LDL.LU.64 R18, [R1+0x2a98] ;  /* 0x002a980001127983 */ /* 0x000f280000300a00 */
[----:B------:R-:W4:-:S15]  /*646d0*/  LDL.LU.64 R16, [R1+0x2a90] ;  /* 0x002a900001107983 */ /* 0x000f1e0000300a00 */
        /* <DEDUP_REMOVED lines=8> */
[----:B------:R-:W-:-:S07]  /*64760*/  IMAD.MOV.U32 R25, RZ, RZ, R15 ;  /* 0x000000ffff197224 */ /* 0x000fce00078e000f */
[----:B---3--:R-:W-:Y:S01]  /*64770*/  HMMA.16816.F32 R20, R24, R2, R20 ;  /* 0x000000021814723c */ /* 0x008fe20000001814 */
[----:B------:R-:W3:-:S15]  /*64780*/  LDL.LU R2, [R1+0x590] ;  /* 0x0005900001027983 */ /* 0x000ede0000300800 */
[----:B------:R-:W-:-:S07]  /*64790*/  NOP ;  /* 0x0000000000007918 */ /* 0x000fce0000000000 */
[----:B------:R0:W-:Y:S04]  /*647a0*/  STL.64 [R1+0x7c0], R20 ;  /* 0x0007c01401007387 */ /* 0x0001e80000100a00 */
[----:B------:R1:W-:Y:S04]  /*647b0*/  STL.64 [R1+0x7c8], R22 ;  /* 0x0007c81601007387 */ /* 0x0003e80000100a00 */
[----:B------:R-:W3:Y:S01]  /*647c0*/  LDL.LU R3, [R1+0x594] ;  /* 0x0005940001037983 */ /* 0x000ee20000300800 */
[----:B0-----:R-:W-:-:S03]  /*647d0*/  IMAD.MOV.U32 R20, RZ, RZ, R14 ;  /* 0x000000ffff147224 */ /* 0x001fc600078e000e */
[----:B------:R-:W5:Y:S01]  /*647e0*/  LDL.LU R6, [R1+0x598] ;  /* 0x0005980001067983 */ /* 0x000f620000300800 */
[----:B------:R-:W-:Y:S02]  /*647f0*/  IMAD.MOV.U32 R21, RZ, RZ, R15 ;  /* 0x000000ffff157224 */ /* 0x000fe400078e000f */
[----:B-1----:R-:W-:Y:S01]  /*64800*/  IMAD.MOV.U32 R22, RZ, RZ, R11 ;  /* 0x000000ffff167224 */ /* 0x002fe200078e000b */
[----:B------:R-:W5:Y:S01]  /*64810*/  LDL.LU R7, [R1+0x59c] ;  /* 0x00059c0001077983 */ /* 0x000f620000300800 */
[----:B------:R-:W-:-:S07]  /*64820*/  IMAD.MOV.U32 R23, RZ, RZ, R4 ;  /* 0x000000ffff177224 */ /* 0x000fce00078e0004 */
[----:B----4-:R-:W-:Y:S01]  /*64830*/  HMMA.16816.F32 R20, R20, R28, R16 ;  /* 0x0000001c1414723c */ /* 0x010fe20000001810 */
[----:B------:R-:W2:Y:S04]  /*64840*/  LDL.LU.64 R18, [R1+0x2a88] ;  /* 0x002a880001127983 */ /* 0x000ea80000300a00 */
[----:B------:R-:W2:Y:S04]  /*64850*/  LDL.LU.64 R16, [R1+0x2a80] ;  /* 0x002a800001107983 */ /* 0x000ea80000300a00 */
[----:B------:R-:W4:-:S14]  /*64860*/  LDL.LU.64 R28, [R1+0x2a78] ;  /* 0x002a7800011c7983 */ /* 0x000f1c0000300a00 */
[----:B------:R0:W-:Y:S04]  /*64870*/  STL.64 [R1+0x7d0], R20 ;  /* 0x0007d01401007387 */ /* 0x0001e80000100a00 */
[----:B------:R1:W-:Y:S04]  /*64880*/  STL.64 [R1+0x7d8], R22 ;  /* 0x0007d81601007387 */ /* 0x0003e80000100a00 */
[----:B0-----:R-:W3:Y:S04]  /*64890*/  LDL.LU R20, [R1+0x160] ;  /* 0x0001600001147983 */ /* 0x001ee80000300800 */
[----:B------:R-:W3:Y:S04]  /*648a0*/  LDL.LU R21, [R1+0x164] ;  /* 0x0001640001157983 */ /* 0x000ee80000300800 */
[----:B-1----:R-:W3:Y:S04]  /*648b0*/  LDL.LU R22, [R1+0x168] ;  /* 0x0001680001167983 */ /* 0x002ee80000300800 */
[----:B------:R-:W3:Y:S02]  /*648c0*/  LDL.LU R23, [R1+0x16c] ;  /* 0x00016c0001177983 */ /* 0x000ee40000300800 */
[----:B---3--:R-:W-:Y:S07]  /*648d0*/  HMMA.16816.F32 R24, R24, R8, R20 ;  /* 0x000000081818723c */ /* 0x008fee0000001814 */
[----:B------:R-:W-:-:S02]  /*648e0*/  IMAD.MOV.U32 R20, RZ, RZ, R14 ;  /* 0x000000ffff147224 */ /* 0x000fc400078e000e */
[----:B------:R-:W-:Y:S02]  /*648f0*/  IMAD.MOV.U32 R21, RZ, RZ, R15 ;  /* 0x000000ffff157224 */ /* 0x000fe400078e000f */
[----:B------:R-:W-:Y:S02]  /*64900*/  IMAD.MOV.U32 R22, RZ, RZ, R11 ;  /* 0x000000ffff167224 */ /* 0x000fe400078e000b */
[----:B------:R-:W-:-:S07]  /*64910*/  IMAD.MOV.U32 R23, RZ, RZ, R4 ;  /* 0x000000ffff177224 */ /* 0x000fce00078e0004 */
[----:B--2---:R-:W-:Y:S03]  /*64920*/  HMMA.16816.F32 R20, R20, R12, R16 ;  /* 0x0000000c1414723c */ /* 0x004fe60000001810 */
[----:B------:R-:W-:Y:S04]  /*64930*/  STL.64 [R1+0x7e0], R24 ;  /* 0x0007e01801007387 */ /* 0x000fe80000100a00 */
[----:B------:R-:W-:Y:S04]  /*64940*/  STL.64 [R1+0x7e8], R26 ;  /* 0x0007e81a01007387 */ /* 0x000fe80000100a00 */
[----:B------:R-:W2:Y:S04]  /*64950*/  LDL.LU.64 R18, [R1+0x2a70] ;  /* 0x002a700001127983 */ /* 0x000ea80000300a00 */
[----:B------:R-:W3:Y:S08]  /*64960*/  LDL.LU.64 R16, [R1+0x2a68] ;  /* 0x002a680001107983 */ /* 0x000ef00000300a00 */
        /* <DEDUP_REMOVED lines=9> */
[----:B------:R-:W-:Y:S01]  /*64a00*/  IMAD.MOV.U32 R27, RZ, RZ, R4 ;  /* 0x000000ffff1b7224 */ /* 0x000fe200078e0004 */
[----:B--2---:R0:W-:Y:S06]  /*64a10*/  STL.64 [R1+0x2a40], R18 ;  /* 0x002a401201007387 */ /* 0x0041ec0000100a00 */
[----:B-----5:R-:W-:Y:S01]  /*64a20*/  HMMA.16816.F32 R20, R24, R18, R20 ;  /* 0x000000121814723c */ /* 0x020fe20000001814 */
[----:B0-----:R-:W2:-:S15]  /*64a30*/  LDL.LU.64 R18, [R1+0x588] ;  /* 0x0005880001127983 */ /* 0x001e9e0000300a00 */
[----:B------:R-:W-:-:S07]  /*64a40*/  NOP ;  /* 0x0000000000007918 */ /* 0x000fce0000000000 */
[----:B------:R-:W-:Y:S04]  /*64a50*/  STL.64 [R1+0x810], R20 ;  /* 0x0008101401007387 */ /* 0x000fe80000100a00 */
[----:B------:R-:W-:Y:S04]  /*64a60*/  STL.64 [R1+0x818], R22 ;  /* 0x0008181601007387 */ /* 0x000fe80000100a00 */
[----:B--2---:R-:W-:Y:S04]  /*64a70*/  STL.64 [R1+0x2a60], R18 ;  /* 0x002a601201007387 */ /* 0x004fe80000100a00 */
[----:B---3--:R0:W-:Y:S04]  /*64a80*/  STL.64 [R1+0x2a58], R16 ;  /* 0x002a581001007387 */ /* 0x0081e80000100a00 */
[----:B0-----:R-:W2:Y:S04]  /*64a90*/  LDL.LU R16, [R1+0x130] ;  /* 0x0001300001107983 */ /* 0x001ea80000300800 */
[----:B------:R-:W2:Y:S01]  /*64aa0*/  LDL.LU R17, [R1+0x134] ;  /* 0x0001340001117983 */ /* 0x000ea20000300800 */
[----:B----4-:R-:W-:-:S02]  /*64ab0*/  IMAD.MOV.U32 R18, RZ, RZ, R29 ;  /* 0x000000ffff127224 */ /* 0x010fc400078e001d */
[----:B------:R-:W-:Y:S01]  /*64ac0*/  IMAD.MOV.U32 R19, RZ, RZ, R28 ;  /* 0x000000ffff137224 */ /* 0x000fe200078e001c */
[----:B------:R-:W3:Y:S01]  /*64ad0*/  LDL.LU R8, [R1+0x578] ;  /* 0x0005780001087983 */ /* 0x000ee20000300800 */
[----:B------:R-:W-:Y:S02]  /*64ae0*/  IMAD.MOV.U32 R20, RZ, RZ, R14 ;  /* 0x000000ffff147224 */ /* 0x000fe400078e000e */
[----:B------:R-:W-:Y:S01]  /*64af0*/  IMAD.MOV.U32 R21, RZ, RZ, R15 ;  /* 0x000000ffff157224 */ /* 0x000fe200078e000f */
[----:B------:R-:W3:Y:S01]  /*64b00*/  LDL.LU R9, [R1+0x57c] ;  /* 0x00057c0001097983 */ /* 0x000ee20000300800 */
[----:B------:R-:W-:Y:S02]  /*64b10*/  IMAD.MOV.U32 R22, RZ, RZ, R11 ;  /* 0x000000ffff167224 */ /* 0x000fe400078e000b */
[----:B------:R-:W-:Y:S01]  /*64b20*/  IMAD.MOV.U32 R23, RZ, RZ, R4 ;  /* 0x000000ffff177224 */ /* 0x000fe200078e0004 */
[----:B------:R-:W4:Y:S04]  /*64b30*/  LDL R12, [R1+0x580] ;  /* 0x00058000010c7983 */ /* 0x000f280000100800 */
[----:B------:R-:W4:Y:S04]  /*64b40*/  LDL R13, [R1+0x584] ;  /* 0x00058400010d7983 */ /* 0x000f280000100800 */
[----:B------:R-:W5:Y:S04]  /*64b50*/  LDL R5, [R1+0x24c] ;  /* 0x00024c0001057983 */ /* 0x000f680000100800 */
[----:B------:R-:W5:Y:S04]  /*64b60*/  LDL.LU R29, [R1+0x244] ;  /* 0x00024400011d7983 */ /* 0x000f680000300800 */
[----:B------:R-:W5:Y:S01]  /*64b70*/  LDL.LU R28, [R1+0x214] ;  /* 0x00021400011c7983 */ /* 0x000f620000300800 */
[----:B--2---:R-:W-:Y:S03]  /*64b80*/  HMMA.16816.F32 R20, R20, R6, R16 ;  /* 0x000000061414723c */ /* 0x004fe60000001810 */
[----:B------:R-:W2:Y:S04]  /*64b90*/  LDL.LU.64 R18, [R1+0x2a60] ;  /* 0x002a600001127983 */ /* 0x000ea80000300a00 */
[----:B------:R-:W3:-:S15]  /*64ba0*/  LDL.LU.64 R16, [R1+0x2a58] ;  /* 0x002a580001107983 */ /* 0x000ede0000300a00 */
[----:B------:R-:W-:-:S01]  /*64bb0*/  NOP ;  /* 0x0000000000007918 */ /* 0x000fc20000000000 */
[----:B------:R0:W-:Y:S04]  /*64bc0*/  STL.64 [R1+0x830], R20 ;  /* 0x0008301401007387 */ /* 0x0001e80000100a00 */
[----:B------:R1:W-:Y:S04]  /*64bd0*/  STL.64 [R1+0x838], R22 ;  /* 0x0008381601007387 */ /* 0x0003e80000100a00 */
[----:B0-----:R-:W4:Y:S04]  /*64be0*/  LDL.LU R20, [R1+0x120] ;  /* 0x0001200001147983 */ /* 0x001f280000300800 */
[----:B------:R-:W4:Y:S04]  /*64bf0*/  LDL.LU R21, [R1+0x124] ;  /* 0x0001240001157983 */ /* 0x000f280000300800 */
[----:B-1----:R-:W4:Y:S04]  /*64c00*/  LDL.LU R22, [R1+0x128] ;  /* 0x0001280001167983 */ /* 0x002f280000300800 */
[----:B------:R-:W4:Y:S04]  /*64c10*/  LDL.LU R23, [R1+0x12c] ;  /* 0x00012c0001177983 */ /* 0x000f280000300800 */
[----:B------:R-:W-:Y:S01]  /*64c20*/  STL.64 [R1+0x29d0], R6 ;  /* 0x0029d00601007387 */ /* 0x000fe20000100a00 */
[----:B----4-:R-:W-:-:S15]  /*64c30*/  HMMA.16816.F32 R20, R24, R2, R20 ;  /* 0x000000021814723c */ /* 0x010fde0000001814 */
[----:B------:R-:W-:-:S08]  /*64c40*/  NOP ;  /* 0x0000000000007918 */ /* 0x000fd00000000000 */
[----:B------:R0:W-:Y:S04]  /*64c50*/  STL.64 [R1+0x840], R20 ;  /* 0x0008401401007387 */ /* 0x0001e80000100a00 */
[----:B------:R-:W-:Y:S04]  /*64c60*/  STL.64 [R1+0x848], R22 ;  /* 0x0008481601007387 */ /* 0x000fe80000100a00 */
[----:B------:R1:W-:Y:S01]  /*64c70*/  STL.64 [R1+0x29f8], R2 ;  /* 0x0029f80201007387 */ /* 0x0003e20000100a00 */
[----:B0-----:R-:W-:Y:S02]  /*64c80*/  IMAD.MOV.U32 R20, RZ, RZ, R14 ;  /* 0x000000ffff147224 */ /* 0x001fe400078e000e */
[----:B------:R-:W-:Y:S01]  /*64c90*/  IMAD.MOV.U32 R21, RZ, RZ, R15 ;  /* 0x000000ffff157224 */ /* 0x000fe200078e000f */
[----:B-1----:R-:W4:Y:S04]  /*64ca0*/  LDL.LU.64 R2, [R1+0x4a0] ;  /* 0x0004a00001027983 */ /* 0x002f280000300a00 */
[----:B------:R-:W-:Y:S04]  /*64cb0*/  STL.64 [R1+0x2a50], R14 ;  /* 0x002a500e01007387 */ /* 0x000fe80000100a00 */
[----:B------:R0:W-:Y:S04]  /*64cc0*/  STL.64 [R1+0x2a48], R12 ;  /* 0x002a480c01007387 */ /* 0x0001e80000100a00 */
[----:B0-----:R-:W5:Y:S04]  /*64cd0*/  LDL.LU R12, [R1+0x30] ;  /* 0x00003000010c7983 */ /* 0x001f680000300800 */
[----:B------:R-:W5:Y:S04]  /*64ce0*/  LDL.LU R13, [R1+0x34] ;  /* 0x00003400010d7983 */ /* 0x000f680000300800 */
[----:B------:R-:W5:Y:S04]  /*64cf0*/  LDL.LU R14, [R1+0x38] ;  /* 0x00003800010e7983 */ /* 0x000f680000300800 */
[----:B------:R-:W5:Y:S01]  /*64d00*/  LDL.LU R15, [R1+0x3c] ;  /* 0x00003c00010f7983 */ /* 0x000f620000300800 */
[----:B------:R-:W-:-:S02]  /*64d10*/  IMAD.MOV.U32 R22, RZ, RZ, R11 ;  /* 0x000000ffff167224 */ /* 0x000fc400078e000b */
[----:B------:R-:W-:Y:S02]  /*64d20*/  IMAD.MOV.U32 R23, RZ, RZ, R4 ;  /* 0x000000ffff177224 */ /* 0x000fe400078e0004 */
[----:B---3--:R-:W-:Y:S02]  /*64d30*/  IMAD.MOV.U32 R6, RZ, RZ, R17 ;  /* 0x000000ffff067224 */ /* 0x008fe400078e0011 */
[----:B------:R-:W-:Y:S02]  /*64d40*/  IMAD.MOV.U32 R7, RZ, RZ, R16 ;  /* 0x000000ffff077224 */ /* 0x000fe400078e0010 */
[----:B--2---:R-:W-:Y:S02]  /*64d50*/  IMAD.MOV.U32 R17, RZ, RZ, R18 ;  /* 0x000000ffff117224 */ /* 0x004fe400078e0012 */
[----:B------:R-:W-:Y:S01]  /*64d60*/  IMAD.MOV.U32 R16, RZ, RZ, R19 ;  /* 0x000000ffff107224 */ /* 0x000fe200078e0013 */
[----:B-----5:R-:W-:Y:S01]  /*64d70*/  HMMA.16816.F32 R20, R20, R18, R12 ;  /* 0x000000121414723c */ /* 0x020fe2000000180c */
[----:B------:R-:W2:Y:S04]  /*64d80*/  LDL.LU.64 R14, [R1+0x2a50] ;  /* 0x002a5000010e7983 */ /* 0x000ea80000300a00 */
[----:B------:R-:W3:-:S15]  /*64d90*/  LDL.LU.64 R12, [R1+0x2a48] ;  /* 0x002a4800010c7983 */ /* 0x000ede0000300a00 */
[----:B------:R-:W-:-:S03]  /*64da0*/  NOP ;  /* 0x0000000000007918 */ /* 0x000fc60000000000 */
[----:B------:R0:W-:Y:S04]  /*64db0*/  STL.64 [R1+0x850], R20 ;  /* 0x0008501401007387 */ /* 0x0001e80000100a00 */
[----:B------:R1:W-:Y:S04]  /*64dc0*/  STL.64 [R1+0x858], R22 ;  /* 0x0008581601007387 */ /* 0x0003e80000100a00 */
[----:B------:R-:W5:Y:S04]  /*64dd0*/  LDL.LU.64 R18, [R1+0x2a40] ;  /* 0x002a400001127983 */ /* 0x000f680000300a00 */
[----:B0-----:R-:W3:Y:S04]  /*64de0*/  LDL.LU R20, [R1+0x10] ;  /* 0x0000100001147983 */ /* 0x001ee80000300800 */
[----:B------:R-:W3:Y:S04]  /*64df0*/  LDL.LU R21, [R1+0x14] ;  /* 0x0000140001157983 */ /* 0x000ee80000300800 */
[----:B-1----:R-:W3:Y:S04]  /*64e00*/  LDL.LU R22, [R1+0x18] ;  /* 0x0000180001167983 */ /* 0x002ee80000300800 */
[----:B------:R-:W3:Y:S04]  /*64e10*/  LDL.LU R23, [R1+0x1c] ;  /* 0x00001c0001177983 */ /* 0x000ee80000300800 */
[----:B-----5:R-:W-:Y:S04]  /*64e20*/  STL.64 [R1+0x29c8], R18 ;  /* 0x0029c81201007387 */ /* 0x020fe80000100a00 */
[----:B------:R0:W-:Y:S04]  /*64e30*/  STL.64 [R1+0x29c0], R16 ;  /* 0x0029c01001007387 */ /* 0x0001e80000100a00 */
[----:B0-----:R-:W5:Y:S04]  /*64e40*/  LDL.LU R16, [R1+0xb0] ;  /* 0x0000b00001107983 */ /* 0x001f680000300800 */
[----:B------:R-:W5:Y:S04]  /*64e50*/  LDL.LU R17, [R1+0xb4] ;  /* 0x0000b40001117983 */ /* 0x000f680000300800 */
[----:B------:R-:W4:Y:S01]  /*64e60*/  LDL.LU R18, [R1+0xb8] ;  /* 0x0000b80001127983 */ /* 0x000f220000300800 */
[----:B------:R-:W-:-:S03]  /*64e70*/  IMAD.MOV.U32 R19, RZ, RZ, R0 ;  /* 0x000000ffff137224 */ /* 0x000fc600078e0000 */
[----:B------:R-:W2:Y:S04]  /*64e80*/  LDL.LU R0, [R1+0x2a38] ;  /* 0x002a380001007983 */ /* 0x000ea80000300800 */
[----:B----4-:R-:W-:Y:S04]  /*64e90*/  STL.64 [R1+0x2a30], R18 ;  /* 0x002a301201007387 */ /* 0x010fe80000100a00 */
[----:B-----5:R0:W-:Y:S04]  /*64ea0*/  STL.64 [R1+0x2a28], R16 ;  /* 0x002a281001007387 */ /* 0x0201e80000100a00 */
[----:B0-----:R-:W4:Y:S04]  /*64eb0*/  LDL.LU R16, [R1+0x20] ;  /* 0x0000200001107983 */ /* 0x001f280000300800 */
[----:B------:R-:W4:Y:S04]  /*64ec0*/  LDL.LU R17, [R1+0x24] ;  /* 0x0000240001117983 */ /* 0x000f280000300800 */
[----:B------:R-:W4:Y:S04]  /*64ed0*/  LDL.LU R18, [R1+0x28] ;  /* 0x0000280001127983 */ /* 0x000f280000300800 */
[----:B------:R-:W4:Y:S01]  /*64ee0*/  LDL.LU R19, [R1+0x2c] ;  /* 0x00002c0001137983 */ /* 0x000f220000300800 */
[----:B---3--:R-:W-:Y:S07]  /*64ef0*/  HMMA.16816.F32 R24, R24, R12, R20 ;  /* 0x0000000c1818723c */ /* 0x008fee0000001814 */
[----:B--2---:R-:W-:-:S02]  /*64f00*/  IMAD.MOV.U32 R20, RZ, RZ, R14 ;  /* 0x000000ffff147224 */ /* 0x004fc400078e000e */
[----:B------:R-:W-:Y:S02]  /*64f10*/  IMAD.MOV.U32 R21, RZ, RZ, R15 ;  /* 0x000000ffff157224 */ /* 0x000fe400078e000f */
[----:B------:R-:W-:Y:S02]  /*64f20*/  IMAD.MOV.U32 R22, RZ, RZ, R11 ;  /* 0x000000ffff167224 */ /* 0x000fe400078e000b */
[----:B------:R-:W-:-:S10]  /*64f30*/  IMAD.MOV.U32 R23, RZ, RZ, R4 ;  /* 0x000000ffff177224 */ /* 0x000fd400078e0004 */
[----:B------:R-:W-:Y:S04]  /*64f40*/  STL.64 [R1+0x860], R24 ;  /* 0x0008601801007387 */ /* 0x000fe80000100a00 */
[----:B------:R-:W-:Y:S01]  /*64f50*/  STL.64 [R1+0x868], R26 ;  /* 0x0008681a01007387 */ /* 0x000fe20000100a00 */
[----:B----4-:R-:W-:Y:S03]  /*64f60*/  HMMA.16816.F32 R20, R20, R8, R16 ;  /* 0x000000081414723c */ /* 0x010fe60000001810 */
[----:B------:R-:W2:Y:S04]  /*64f70*/  LDL.LU.64 R18, [R1+0x2a30] ;  /* 0x002a300001127983 */ /* 0x000ea80000300a00 */
[----:B------:R-:W2:-:S15]  /*64f80*/  LDL.LU.64 R16, [R1+0x2a28] ;  /* 0x002a280001107983 */ /* 0x000e9e0000300a00 */
[----:B------:R-:W-:-:S01]  /*64f90*/  NOP ;  /* 0x0000000000007918 */ /* 0x000fc20000000000 */
[----:B------:R0:W-:Y:S04]  /*64fa0*/  STL.64 [R1+0x870], R20 ;  /* 0x0008701401007387 */ /* 0x0001e80000100a00 */
[----:B------:R1:W-:Y:S04]  /*64fb0*/  STL.64 [R1+0x878], R22 ;  /* 0x0008781601007387 */ /* 0x0003e80000100a00 */
[----:B0-----:R-:W3:Y:S04]  /*64fc0*/  LDL.LU R20, [R1] ;  /* 0x0000000001147983 */ /* 0x001ee80000300800 */
[----:B------:R-:W3:Y:S04]  /*64fd0*/  LDL.LU R21, [R1+0x4] ;  /* 0x0000040001157983 */ /* 0x000ee80000300800 */
[----:B-1----:R-:W3:Y:S01]  /*64fe0*/  LDL.LU R22, [R1+0x8] ;  /* 0x0000080001167983 */ /* 0x002ee20000300800 */
[----:B------:R-:W-:-:S03]  /*64ff0*/  IMAD.MOV.U32 R23, RZ, RZ, R0 ;  /* 0x000000ffff177224 */ /* 0x000fc600078e0000 */
[----:B------:R-:W4:Y:S01]  /*65000*/  LDL.LU R0, [R1+0x2a20] ;  /* 0x002a200001007983 */ /* 0x000f220000300800 */
[----:B------:R-:W-:Y:S02]  /*65010*/  IMAD.MOV.U32 R24, RZ, RZ, R14 ;  /* 0x000000ffff187224 */ /* 0x000fe400078e000e */
[----:B------:R-:W-:Y:S02]  /*65020*/  IMAD.MOV.U32 R25, RZ, RZ, R15 ;  /* 0x000000ffff197224 */ /* 0x000fe400078e000f */
[----:B------:R-:W-:Y:S02]  /*65030*/  IMAD.MOV.U32 R26, RZ, RZ, R11 ;  /* 0x000000ffff1a7224 */ /* 0x000fe400078e000b */
[----:B------:R-:W-:Y:S01]  /*65040*/  IMAD.MOV.U32 R27, RZ, RZ, R4 ;  /* 0x000000ffff1b7224 */ /* 0x000fe200078e0004 */
[----:B------:R-:W-:Y:S04]  /*65050*/  STL.64 [R1+0x2990], R10 ;  /* 0x0029900a01007387 */ /* 0x000fe80000100a00 */
[----:B------:R3:W-:Y:S01]  /*65060*/  STL.64 [R1+0x2988], R8 ;  /* 0x0029880801007387 */ /* 0x0007e20000100a00 */
[----:B------:R-:W-:-:S02]  /*65070*/  IMAD.MOV.U32 R12, RZ, RZ, R2 ;  /* 0x000000ffff0c7224 */ /* 0x000fc400078e0002 */
[----:B------:R-:W-:Y:S01]  /*65080*/  IMAD.MOV.U32 R13, RZ, RZ, R3 ;  /* 0x000000ffff0d7224 */ /* 0x000fe200078e0003 */
[----:B---3--:R-:W-:Y:S07]  /*65090*/  HMMA.16816.F32 R8, R24, R2, R20 ;  /* 0x000000021808723c */ /* 0x008fee0000001814 */
[----:B------:R-:W-:Y:S02]  /*650a0*/  IMAD.MOV.U32 R20, RZ, RZ, R5 ;  /* 0x000000ffff147224 */ /* 0x000fe400078e0005 */
[----:B----4-:R-:W-:-:S02]  /*650b0*/  IMAD.MOV.U32 R21, RZ, RZ, R0 ;  /* 0x000000ffff157224 */ /* 0x010fc400078e0000 */
[----:B------:R-:W-:Y:S02]  /*650c0*/  IMAD.MOV.U32 R22, RZ, RZ, R29 ;  /* 0x000000ffff167224 */ /* 0x000fe400078e001d */
[----:B------:R-:W-:-:S10]  /*650d0*/  IMAD.MOV.U32 R23, RZ, RZ, R28 ;  /* 0x000000ffff177224 */ /* 0x000fd400078e001c */
[----:B------:R-:W-:Y:S04]  /*650e0*/  STL.64 [R1+0x880], R8 ;  /* 0x0008800801007387 */ /* 0x000fe80000100a00 */
[----:B------:R2:W-:Y:S02]  /*650f0*/  STL.64 [R1+0x888], R10 ;  /* 0x0008880a01007387 */ /* 0x0005e40000100a00 */
[----:B--2---:R-:W-:Y:S02]  /*65100*/  HMMA.16816.F32 R8, R20, R6, R16 ;  /* 0x000000061408723c */ /* 0x004fe40000001810 */
[----:B------:R-:W-:Y:S04]  /*65110*/  STL.64 [R1+0x2980], R14 ;  /* 0x0029800e01007387 */ /* 0x000fe80000100a00 */
[----:B------:R0:W-:Y:S04]  /*65120*/  STL.64 [R1+0x2978], R12 ;  /* 0x0029780c01007387 */ /* 0x0001e80000100a00 */
[----:B------:R-:W2:-:S13]  /*65130*/  LDL.LU R6, [R1+0x5b8] ;  /* 0x0005b80001067983 */ /* 0x000e9a0000300800 */
[----:B------:R-:W-:Y:S04]  /*65140*/  STL.64 [R1+0x8a0], R8 ;  /* 0x0008a00801007387 */ /* 0x000fe80000100a00 */
[----:B------:R-:W-:Y:S04]  /*65150*/  STL.64 [R1+0x8a8], R10 ;  /* 0x0008a80a01007387 */ /* 0x000fe80000100a00 */
[----:B------:R-:W2:Y:S01]  /*65160*/  LDL.LU R7, [R1+0x5bc] ;  /* 0x0005bc0001077983 */ /* 0x000ea20000300800 */
[----:B------:R-:W-:-:S03]  /*65170*/  IMAD.MOV.U32 R24, RZ, RZ, R5 ;  /* 0x000000ffff187224 */ /* 0x000fc600078e0005 */
[----:B--2---:R-:W-:Y:S04]  /*65180*/  STL.64 [R1+0x2a18], R6 ;  /* 0x002a180601007387 */ /* 0x004fe80000100a00 */
[----:B------:R1:W-:Y:S04]  /*65190*/  STL.64 [R1+0x2a10], R4 ;  /* 0x002a100401007387 */ /* 0x0003e80000100a00 */
[----:B0-----:R-:W2:Y:S04]  /*651a0*/  LDL.LU R12, [R1+0x5b0] ;  /* 0x0005b000010c7983 */ /* 0x001ea80000300800 */
[----:B------:R-:W2:Y:S04]  /*651b0*/  LDL.LU R13, [R1+0x5b4] ;  /* 0x0005b400010d7983 */ /* 0x000ea80000300800 */
[----:B------:R-:W3:Y:S04]  /*651c0*/  LDL.LU R22, [R1+0x5d0] ;  /* 0x0005d00001167983 */ /* 0x000ee80000300800 */
[----:B------:R-:W3:Y:S04]  /*651d0*/  LDL.LU R23, [R1+0x5d4] ;  /* 0x0005d40001177983 */ /* 0x000ee80000300800 */
[----:B-1----:R-:W3:Y:S04]  /*651e0*/  LDL.LU R4, [R1+0xa0] ;  /* 0x0000a00001047983 */ /* 0x002ee80000300800 */
[----:B------:R-:W3:Y:S04]  /*651f0*/  LDL.LU R5, [R1+0xa4] ;  /* 0x0000a40001057983 */ /* 0x000ee80000300800 */
[----:B------:R-:W3:Y:S04]  /*65200*/  LDL.LU R6, [R1+0xa8] ;  /* 0x0000a80001067983 */ /* 0x000ee80000300800 */
[----:B------:R-:W3:Y:S04]  /*65210*/  LDL.LU R7, [R1+0xac] ;  /* 0x0000ac0001077983 */ /* 0x000ee80000300800 */
[----:B------:R-:W4:Y:S04]  /*65220*/  LDL.LU R2, [R1+0x5c8] ;  /* 0x0005c80001027983 */ /* 0x000f280000300800 */
[----:B------:R-:W4:Y:S04]  /*65230*/  LDL.LU R3, [R1+0x5cc] ;  /* 0x0005cc0001037983 */ /* 0x000f280000300800 */
[----:B------:R-:W5:Y:S04]  /*65240*/  LDL.LU R14, [R1+0x5a8] ;  /* 0x0005a800010e7983 */ /* 0x000f680000300800 */
[----:B------:R-:W5:Y:S04]  /*65250*/  LDL.LU R15, [R1+0x5ac] ;  /* 0x0005ac00010f7983 */ /* 0x000f680000300800 */
[----:B-----5:R-:W-:Y:S04]  /*65260*/  STL.64 [R1+0x29e0], R14 ;  /* 0x0029e00e01007387 */ /* 0x020fe80000100a00 */
[----:B--2---:R0:W-:Y:S04]  /*65270*/  STL.64 [R1+0x29d8], R12 ;  /* 0x0029d80c01007387 */ /* 0x0041e80000100a00 */
        /* <DEDUP_REMOVED lines=12> */
[----:B------:R-:W-:-:S07]  /*65340*/  IMAD.MOV.U32 R27, RZ, RZ, R28 ;  /* 0x000000ffff1b7224 */ /* 0x000fce00078e001c */
[----:B---3--:R-:W-:Y:S01]  /*65350*/  HMMA.16816.F32 R24, R24, R22, R4 ;  /* 0x000000161818723c */ /* 0x008fe20000001804 */
[----:B-----5:R-:W-:Y:S04]  /*65360*/  STL.64 [R1+0x2a08], R14 ;  /* 0x002a080e01007387 */ /* 0x020fe80000100a00 */
[----:B--2---:R0:W-:Y:S04]  /*65370*/  STL.64 [R1+0x2a00], R12 ;  /* 0x002a000c01007387 */ /* 0x0041e80000100a00 */
[----:B0-----:R-:W4:Y:S04]  /*65380*/  LDL.LU R12, [R1+0x110] ;  /* 0x00011000010c7983 */ /* 0x001f280000300800 */
[----:B------:R-:W4:Y:S04]  /*65390*/  LDL.LU R13, [R1+0x114] ;  /* 0x00011400010d7983 */ /* 0x000f280000300800 */
[----:B------:R-:W4:Y:S04]  /*653a0*/  LDL.LU R14, [R1+0x118] ;  /* 0x00011800010e7983 */ /* 0x000f280000300800 */
[----:B------:R-:W4:Y:S04]  /*653b0*/  LDL.LU R15, [R1+0x11c] ;  /* 0x00011c00010f7983 */ /* 0x000f280000300800 */
[----:B------:R-:W2:Y:S04]  /*653c0*/  LDL.LU R16, [R1+0xf0] ;  /* 0x0000f00001107983 */ /* 0x000ea80000300800 */
[----:B------:R-:W2:Y:S04]  /*653d0*/  LDL.LU R17, [R1+0xf4] ;  /* 0x0000f40001117983 */ /* 0x000ea80000300800 */
[----:B------:R-:W2:Y:S04]  /*653e0*/  LDL.LU R18, [R1+0xf8] ;  /* 0x0000f80001127983 */ /* 0x000ea80000300800 */
[----:B------:R-:W2:Y:S04]  /*653f0*/  LDL.LU R19, [R1+0xfc] ;  /* 0x0000fc0001137983 */ /* 0x000ea80000300800 */
[----:B------:R-:W3:Y:S04]  /*65400*/  LDL.LU R8, [R1+0x70] ;  /* 0x0000700001087983 */ /* 0x000ee80000300800 */
[----:B------:R-:W3:Y:S04]  /*65410*/  LDL.LU R9, [R1+0x74] ;  /* 0x0000740001097983 */ /* 0x000ee80000300800 */
[----:B------:R-:W3:Y:S04]  /*65420*/  LDL.LU R10, [R1+0x78] ;  /* 0x00007800010a7983 */ /* 0x000ee80000300800 */
[----:B------:R-:W3:Y:S04]  /*65430*/  LDL.LU R11, [R1+0x7c] ;  /* 0x00007c00010b7983 */ /* 0x000ee80000300800 */
[----:B------:R-:W5:Y:S04]  /*65440*/  LDL.LU.64 R6, [R1+0x2a18] ;  /* 0x002a180001067983 */ /* 0x000f680000300a00 */
[----:B------:R-:W4:Y:S01]  /*65450*/  LDL.LU.64 R4, [R1+0x2a10] ;  /* 0x002a100001047983 */ /* 0x000f220000300a00 */
[----:B------:R-:W-:-:S02]  /*65460*/  IMAD.MOV.U32 R22, RZ, RZ, R29 ;  /* 0x000000ffff167224 */ /* 0x000fc400078e001d */
[----:B------:R-:W-:Y:S01]  /*65470*/  IMAD.MOV.U32 R23, RZ, RZ, R28 ;  /* 0x000000ffff177224 */ /* 0x000fe200078e001c */
[----:B------:R-:W-:Y:S04]  /*65480*/  STL.64 [R1+0x8b0], R24 ;  /* 0x0008b01801007387 */ /* 0x000fe80000100a00 */
[----:B------:R-:W-:Y:S01]  /*65490*/  STL.64 [R1+0x8b8], R26 ;  /* 0x0008b81a01007387 */ /* 0x000fe20000100a00 */
[----:B----4-:R-:W-:-:S07]  /*654a0*/  IMAD.MOV.U32 R20, RZ, RZ, R5 ;  /* 0x000000ffff147224 */ /* 0x010fce00078e0005 */
[----:B------:R-:W-:Y:S01]  /*654b0*/  HMMA.16816.F32 R20, R20, R2, R12 ;  /* 0x000000021414723c */ /* 0x000fe2000000180c */
[----:B------:R-:W4:Y:S04]  /*654c0*/  LDL.LU.64 R14, [R1+0x2a08] ;  /* 0x002a0800010e7983 */ /* 0x000f280000300a00 */
[----:B------:R-:W4:Y:S04]  /*654d0*/  LDL.LU.64 R12, [R1+0x2a00] ;  /* 0x002a0000010c7983 */ /* 0x000f280000300a00 */
[----:B------:R-:W3:-:S14]  /*654e0*/  LDL.LU.64 R2, [R1+0x29f8] ;  /* 0x0029f80001027983 */ /* 0x000edc0000300a00 */
[----:B------:R-:W-:Y:S04]  /*654f0*/  STL.64 [R1+0x8c0], R20 ;  /* 0x0008c01401007387 */ /* 0x000fe80000100a00 */
[----:B------:R0:W-:Y:S04]  /*65500*/  STL.64 [R1+0x8c8], R22 ;  /* 0x0008c81601007387 */ /* 0x0001e80000100a00 */
[----:B0-----:R-:W4:Y:S04]  /*65510*/  LDL.LU R22, [R1+0x5c0] ;  /* 0x0005c00001167983 */ /* 0x001f280000300800 */
[----:B------:R-:W4:Y:S01]  /*65520*/  LDL.LU R23, [R1+0x5c4] ;  /* 0x0005c40001177983 */ /* 0x000f220000300800 */
[----:B------:R-:W-:-:S02]  /*65530*/  IMAD.MOV.U32 R24, RZ, RZ, R5 ;  /* 0x000000ffff187224 */ /* 0x000fc400078e0005 */
[----:B------:R-:W-:Y:S02]  /*65540*/  IMAD.MOV.U32 R25, RZ, RZ, R0 ;  /* 0x000000ffff197224 */ /* 0x000fe400078e0000 */
[----:B------:R-:W-:Y:S02]  /*65550*/  IMAD.MOV.U32 R26, RZ, RZ, R29 ;  /* 0x000000ffff1a7224 */ /* 0x000fe400078e001d */
[----:B------:R-:W-:-:S07]  /*65560*/  IMAD.MOV.U32 R27, RZ, RZ, R28 ;  /* 0x000000ffff1b7224 */ /* 0x000fce00078e001c */
[----:B----4-:R-:W-:Y:S01]  /*65570*/  HMMA.16816.F32 R24, R24, R22, R12 ;  /* 0x000000161818723c */ /* 0x010fe2000000180c */
[----:B------:R-:W5:Y:S04]  /*65580*/  LDL.LU.64 R14, [R1+0x29f0] ;  /* 0x0029f000010e7983 */ /* 0x000f680000300a00 */
[----:B------:R-:W5:Y:S01]  /*65590*/  LDL.LU.64 R12, [R1+0x29e8] ;  /* 0x0029e800010c7983 */ /* 0x000f620000300a00 */
[----:B------:R-:W-:Y:S02]  /*655a0*/  IMAD.MOV.U32 R20, RZ, RZ, R5 ;  /* 0x000000ffff147224 */ /* 0x000fe400078e0005 */
[----:B------:R-:W-:Y:S02]  /*655b0*/  IMAD.MOV.U32 R21, RZ, RZ, R0 ;  /* 0x000000ffff157224 */ /* 0x000fe400078e0000 */
[----:B------:R-:W-:-:S02]  /*655c0*/  IMAD.MOV.U32 R22, RZ, RZ, R29 ;  /* 0x000000ffff167224 */ /* 0x000fc400078e001d */
[----:B------:R-:W-:-:S11]  /*655d0*/  IMAD.MOV.U32 R23, RZ, RZ, R28 ;  /* 0x000000ffff177224 */ /* 0x000fd600078e001c */
[----:B------:R-:W-:Y:S04]  /*655e0*/  STL.64 [R1+0x8d0], R24 ;  /* 0x0008d01801007387 */ /* 0x000fe80000100a00 */
[----:B------:R-:W-:Y:S01]  /*655f0*/  STL.64 [R1+0x8d8], R26 ;  /* 0x0008d81a01007387 */ /* 0x000fe20000100a00 */
[----:B-----5:R-:W-:Y:S03]  /*65600*/  HMMA.16816.F32 R20, R20, R6, R12 ;  /* 0x000000061414723c */ /* 0x020fe6000000180c */
[----:B------:R-:W2:Y:S04]  /*65610*/  LDL.LU.64 R14, [R1+0x29e0] ;  /* 0x0029e000010e7983 */ /* 0x000ea80000300a00 */
[----:B------:R-:W4:Y:S04]  /*65620*/  LDL.LU.64 R12, [R1+0x29d8] ;  /* 0x0029d800010c7983 */ /* 0x000f280000300a00 */
[----:B------:R-:W5:-:S12]  /*65630*/  LDL.LU.64 R6, [R1+0x29d0] ;  /* 0x0029d00001067983 */ /* 0x000f580000300a00 */
        /* <DEDUP_REMOVED lines=18> */
[----:B------:R-:W3:Y:S01]  /*65760*/  LDL.LU.64 R18, [R1+0x29c8] ;  /* 0x0029c80001127983 */ /* 0x000ee20000300a00 */
[----:B0-----:R-:W-:-:S03]  /*65770*/  IMAD.MOV.U32 R24, RZ, RZ, R5 ;  /* 0x000000ffff187224 */ /* 0x001fc600078e0005 */
[----:B------:R-:W2:Y:S01]  /*65780*/  LDL.LU.64 R16, [R1+0x29c0] ;  /* 0x0029c00001107983 */ /* 0x000ea20000300a00 */
[----:B------:R-:W-:Y:S02]  /*65790*/  IMAD.MOV.U32 R25, RZ, RZ, R0 ;  /* 0x000000ffff197224 */ /* 0x000fe400078e0000 */
[----:B-1----:R-:W-:Y:S02]  /*657a0*/  IMAD.MOV.U32 R26, RZ, RZ, R29 ;  /* 0x000000ffff1a7224 */ /* 0x002fe400078e001d */
[----:B------:R-:W-:-:S07]  /*657b0*/  IMAD.MOV.U32 R27, RZ, RZ, R28 ;  /* 0x000000ffff1b7224 */ /* 0x000fce00078e001c */
[----:B---3--:R-:W-:Y:S01]  /*657c0*/  HMMA.16816.F32 R12, R24, R18, R8 ;  /* 0x00000012180c723c */ /* 0x008fe20000001808 */
[----:B------:R-:W3:Y:S04]  /*657d0*/  LDL.LU R8, [R1+0x50] ;  /* 0x0000500001087983 */ /* 0x000ee80000300800 */
[----:B------:R-:W-:Y:S04]  /*657e0*/  STL.64 [R1+0x900], R20 ;  /* 0x0009001401007387 */ /* 0x000fe80000100a00 */
[----:B------:R-:W-:-:S14]  /*657f0*/  STL.64 [R1+0x908], R22 ;  /* 0x0009081601007387 */ /* 0x000fdc0000100a00 */
[----:B------:R-:W-:Y:S04]  /*65800*/  STL.64 [R1+0x910], R12 ;  /* 0x0009100c01007387 */ /* 0x000fe80000100a00 */
[----:B------:R-:W-:Y:S04]  /*65810*/  STL.64 [R1+0x918], R14 ;  /* 0x0009180e01007387 */ /* 0x000fe80000100a00 */
[----:B------:R-:W3:Y:S04]  /*65820*/  LDL.LU R9, [R1+0x54] ;  /* 0x0000540001097983 */ /* 0x000ee80000300800 */
[----:B---3--:R2:W-:Y:S04]  /*65830*/  STL.64 [R1+0x2998], R8 ;  /* 0x0029980801007387 */ /* 0x0085e80000100a00 */
[----:B------:R-:W3:Y:S04]  /*65840*/  LDL.LU R10, [R1+0x58] ;  /* 0x00005800010a7983 */ /* 0x000ee80000300800 */
[----:B------:R-:W3:Y:S01]  /*65850*/  LDL.LU R11, [R1+0x5c] ;  /* 0x00005c00010b7983 */ /* 0x000ee20000300800 */
[----:B--2---:R-:W-:-:S02]  /*65860*/  IMAD.MOV.U32 R8, RZ, RZ, R17 ;  /* 0x000000ffff087224 */ /* 0x004fc400078e0011 */
[----:B------:R-:W-:Y:S01]  /*65870*/  IMAD.MOV.U32 R9, RZ, RZ, R16 ;  /* 0x000000ffff097224 */ /* 0x000fe200078e0010 */
[----:B---3--:R-:W-:Y:S04]  /*65880*/  STL.64 [R1+0x29b8], R10 ;  /* 0x0029b80a01007387 */ /* 0x008fe80000100a00 */
[----:B------:R0:W-:Y:S04]  /*65890*/  STL.64 [R1+0x29b0], R8 ;  /* 0x0029b00801007387 */ /* 0x0001e80000100a00 */
[----:B0-----:R-:W5:Y:S04]  /*658a0*/  LDL.LU R8, [R1+0xe0] ;  /* 0x0000e00001087983 */ /* 0x001f680000300800 */
[----:B------:R-:W5:Y:S04]  /*658b0*/  LDL.LU R9, [R1+0xe4] ;  /* 0x0000e40001097983 */ /* 0x000f680000300800 */
[----:B------:R-:W5:Y:S04]  /*658c0*/  LDL.LU R10, [R1+0xe8] ;  /* 0x0000e800010a7983 */ /* 0x000f680000300800 */
[----:B------:R-:W5:Y:S04]  /*658d0*/  LDL.LU R11, [R1+0xec] ;  /* 0x0000ec00010b7983 */ /* 0x000f680000300800 */
[----:B------:R-:W2:Y:S04]  /*658e0*/  LDL.LU R16, [R1+0x40] ;  /* 0x0000400001107983 */ /* 0x000ea80000300800 */
[----:B------:R-:W2:Y:S04]  /*658f0*/  LDL.LU R17, [R1+0x44] ;  /* 0x0000440001117983 */ /* 0x000ea80000300800 */
[----:B------:R-:W3:Y:S04]  /*65900*/  LDL.LU R18, [R1+0x48] ;  /* 0x0000480001127983 */ /* 0x000ee80000300800 */
[----:B------:R-:W3:Y:S01]  /*65910*/  LDL.LU R19, [R1+0x4c] ;  /* 0x00004c0001137983 */ /* 0x000ee20000300800 */
[----:B------:R-:W-:-:S02]  /*65920*/  IMAD.MOV.U32 R20, RZ, RZ, R5 ;  /* 0x000000ffff147224 */ /* 0x000fc400078e0005 */
[----:B------:R-:W-:Y:S02]  /*65930*/  IMAD.MOV.U32 R21, RZ, RZ, R0 ;  /* 0x000000ffff157224 */ /* 0x000fe400078e0000 */
[----:B------:R-:W-:Y:S02]  /*65940*/  IMAD.MOV.U32 R22, RZ, RZ, R29 ;  /* 0x000000ffff167224 */ /* 0x000fe400078e001d */
[----:B------:R-:W-:-:S07]  /*65950*/  IMAD.MOV.U32 R23, RZ, RZ, R28 ;  /* 0x000000ffff177224 */ /* 0x000fce00078e001c */
[----:B-----5:R-:W-:Y:S01]  /*65960*/  HMMA.16816.F32 R20, R20, R6, R8 ;  /* 0x000000061414723c */ /* 0x020fe20000001808 */
[----:B---3--:R-:W-:Y:S04]  /*65970*/  STL.64 [R1+0x29a8], R18 ;  /* 0x0029a81201007387 */ /* 0x008fe80000100a00 */
[----:B--2---:R0:W-:Y:S04]  /*65980*/  STL.64 [R1+0x29a0], R16 ;  /* 0x0029a01001007387 */ /* 0x0041e80000100a00 */
[----:B0-----:R-:W2:Y:S04]  /*65990*/  LDL.LU R16, [R1+0xd0] ;  /* 0x0000d00001107983 */ /* 0x001ea80000300800 */
[----:B------:R-:W2:Y:S04]  /*659a0*/  LDL.LU R17, [R1+0xd4] ;  /* 0x0000d40001117983 */ /* 0x000ea80000300800 */
[----:B------:R-:W2:Y:S04]  /*659b0*/  LDL.LU R18, [R1+0xd8] ;  /* 0x0000d80001127983 */ /* 0x000ea80000300800 */
[----:B------:R-:W2:Y:S04]  /*659c0*/  LDL.LU R19, [R1+0xdc] ;  /* 0x0000dc0001137983 */ /* 0x000ea80000300800 */
[----:B------:R-:W3:Y:S04]  /*659d0*/  LDL.LU R12, [R1+0xc0] ;  /* 0x0000c000010c7983 */ /* 0x000ee80000300800 */
[----:B------:R-:W3:Y:S04]  /*659e0*/  LDL.LU R13, [R1+0xc4] ;  /* 0x0000c400010d7983 */ /* 0x000ee80000300800 */
[----:B------:R-:W3:Y:S04]  /*659f0*/  LDL.LU R14, [R1+0xc8] ;  /* 0x0000c800010e7983 */ /* 0x000ee80000300800 */
[----:B------:R-:W3:Y:S04]  /*65a00*/  LDL.LU R15, [R1+0xcc] ;  /* 0x0000cc00010f7983 */ /* 0x000ee80000300800 */
[----:B------:R-:W4:Y:S04]  /*65a10*/  LDL.LU.64 R10, [R1+0x29b8] ;  /* 0x0029b800010a7983 */ /* 0x000f280000300a00 */
[----:B------:R-:W2:Y:S04]  /*65a20*/  LDL.LU.64 R8, [R1+0x29b0] ;  /* 0x0029b00001087983 */ /* 0x000ea80000300a00 */
[----:B------:R0:W-:Y:S04]  /*65a30*/  STL.64 [R1+0x920], R20 ;  /* 0x0009201401007387 */ /* 0x0001e80000100a00 */
[----:B------:R1:W-:Y:S04]  /*65a40*/  STL.64 [R1+0x928], R22 ;  /* 0x0009281601007387 */ /* 0x0003e80000100a00 */
[----:B0-----:R-:W5:Y:S04]  /*65a50*/  LDL.LU R20, [R1+0x60] ;  /* 0x0000600001147983 */ /* 0x001f680000300800 */
[----:B------:R-:W5:Y:S04]  /*65a60*/  LDL.LU R21, [R1+0x64] ;  /* 0x0000640001157983 */ /* 0x000f680000300800 */
[----:B-1----:R-:W5:Y:S04]  /*65a70*/  LDL.LU R22, [R1+0x68] ;  /* 0x0000680001167983 */ /* 0x002f680000300800 */
[----:B------:R-:W5:Y:S04]  /*65a80*/  LDL.LU R23, [R1+0x6c] ;  /* 0x00006c0001177983 */ /* 0x000f680000300800 */
[----:B------:R-:W3:Y:S01]  /*65a90*/  LDL.LU.64 R6, [R1+0x398] ;  /* 0x0003980001067983 */ /* 0x000ee20000300a00 */
[----:B-----5:R-:W-:Y:S03]  /*65aa0*/  HMMA.16816.F32 R20, R24, R2, R20 ;  /* 0x000000021814723c */ /* 0x020fe60000001814 */
[----:B------:R-:W5:-:S15]  /*65ab0*/  LDL.LU R2, [R1+0x378] ;  /* 0x0003780001027983 */ /* 0x000f5e0000300800 */
[----:B------:R-:W-:-:S05]  /*65ac0*/  NOP ;  /* 0x0000000000007918 */ /* 0x000fca0000000000 */
[----:B------:R0:W-:Y:S04]  /*65ad0*/  STL.64 [R1+0x930], R20 ;  /* 0x0009301401007387 */ /* 0x0001e80000100a00 */
[----:B------:R1:W-:Y:S04]  /*65ae0*/  STL.64 [R1+0x938], R22 ;  /* 0x0009381601007387 */ /* 0x0003e80000100a00 */
[----:B------:R-:W5:Y:S01]  /*65af0*/  LDL.LU R3, [R1+0x37c] ;  /* 0x00037c0001037983 */ /* 0x000f620000300800 */
[----:B0-----:R-:W-:Y:S02]  /*65b00*/  IMAD.MOV.U32 R20, RZ, RZ, R5 ;  /* 0x000000ffff147224 */ /* 0x001fe400078e0005 */
[----:B------:R-:W-:-:S02]  /*65b10*/  IMAD.MOV.U32 R21, RZ, RZ, R0 ;  /* 0x000000ffff157224 */ /* 0x000fc400078e0000 */
[----:B-1----:R-:W-:Y:S02]  /*65b20*/  IMAD.MOV.U32 R22, RZ, RZ, R29 ;  /* 0x000000ffff167224 */ /* 0x002fe400078e001d */
[----:B------:R-:W-:-:S07]  /*65b30*/  IMAD.MOV.U32 R23, RZ, RZ, R28 ;  /* 0x000000ffff177224 */ /* 0x000fce00078e001c */
[----:B--2---:R-:W-:Y:S01]  /*65b40*/  HMMA.16816.F32 R20, R20, R8, R16 ;  /* 0x000000081414723c */ /* 0x004fe20000001810 */
[----:B------:R-:W2:Y:S04]  /*65b50*/  LDL.LU.64 R18, [R1+0x29a8] ;  /* 0x0029a80001127983 */ /* 0x000ea80000300a00 */
[----:B------:R-:W2:Y:S04]  /*65b60*/  LDL.LU.64 R16, [R1+0x29a0] ;  /* 0x0029a00001107983 */ /* 0x000ea80000300a00 */
[----:B------:R-:W4:-:S14]  /*65b70*/  LDL.LU.64 R8, [R1+0x2998] ;  /* 0x0029980001087983 */ /* 0x000f1c0000300a00 */
[----:B------:R-:W-:Y:S04]  /*65b80*/  STL.64 [R1+0x940], R20 ;  /* 0x0009401401007387 */ /* 0x000fe80000100a00 */
[----:B------:R0:W-:Y:S04]  /*65b90*/  STL.64 [R1+0x948], R22 ;  /* 0x0009481601007387 */ /* 0x0001e80000100a00 */
[----:B0-----:R-:W4:Y:S04]  /*65ba0*/  LDL.LU R22, [R1+0x580] ;  /* 0x0005800001167983 */ /* 0x001f280000300800 */
[----:B------:R-:W4:Y:S01]  /*65bb0*/  LDL.LU R23, [R1+0x584] ;  /* 0x0005840001177983 */ /* 0x000f220000300800 */
[----:B------:R-:W-:-:S02]  /*65bc0*/  IMAD.MOV.U32 R20, RZ, RZ, R5 ;  /* 0x000000ffff147224 */ /* 0x000fc400078e0005 */
[----:B------:R-:W-:Y:S01]  /*65bd0*/  IMAD.MOV.U32 R21, RZ, RZ, R0 ;  /* 0x000000ffff157224 */ /* 0x000fe200078e0000 */
[----:B----4-:R-:W-:Y:S01]  /*65be0*/  HMMA.16816.F32 R24, R24, R22, R8 ;  /* 0x000000161818723c */ /* 0x010fe20000001808 */
[----:B------:R-:W4:Y:S04]  /*65bf0*/  LDL.LU.64 R10, [R1+0x2990] ;  /* 0x00299000010a7983 */ /* 0x000f280000300a00 */
[----:B------:R-:W3:Y:S02]  /*65c00*/  LDL.LU.64 R8, [R1+0x2988] ;  /* 0x0029880001087983 */ /* 0x000ee40000300a00 */
[----:B------:R-:W-:Y:S02]  /*65c10*/  IMAD.MOV.U32 R22, RZ, RZ, R29 ;  /* 0x000000ffff167224 */ /* 0x000fe400078e001d */
[----:B------:R-:W-:-:S14]  /*65c20*/  IMAD.MOV.U32 R23, RZ, RZ, R28 ;  /* 0x000000ffff177224 */ /* 0x000fdc00078e001c */
[----:B------:R0:W-:Y:S04]  /*65c30*/  STL.64 [R1+0x950], R24 ;  /* 0x0009501801007387 */ /* 0x0001e80000100a00 */
[----:B------:R1:W-:Y:S01]  /*65c40*/  STL.64 [R1+0x958], R26 ;  /* 0x0009581a01007387 */ /* 0x0003e20000100a00 */
[----:B---3--:R-:W-:Y:S03]  /*65c50*/  HMMA.16816.F32 R20, R20, R8, R12 ;  /* 0x000000081414723c */ /* 0x008fe6000000180c */
[----:B------:R-:W3:Y:S04]  /*65c60*/  LDL.LU.64 R14, [R1+0x2980] ;  /* 0x00298000010e7983 */ /* 0x000ee80000300a00 */
[----:B------:R-:W5:Y:S01]  /*65c70*/  LDL.LU.64 R12, [R1+0x2978] ;  /* 0x00297800010c7983 */ /* 0x000f620000300a00 */
[----:B0-----:R-:W-:-:S03]  /*65c80*/  IMAD.MOV.U32 R24, RZ, RZ, R5 ;  /* 0x000000ffff187224 */ /* 0x001fc600078e0005 */
[----:B------:R-:W4:Y:S01]  /*65c90*/  LDL.LU.64 R8, [R1+0x2970] ;  /* 0x0029700001087983 */ /* 0x000f220000300a00 */
[----:B------:R-:W-:Y:S02]  /*65ca0*/  IMAD.MOV.U32 R25, RZ, RZ, R0 ;  /* 0x000000ffff197224 */ /* 0x000fe400078e0000 */
[----:B-1----:R-:W-:Y:S02]  /*65cb0*/  IMAD.MOV.U32 R26, RZ, RZ, R29 ;  /* 0x000000ffff1a7224 */ /* 0x002fe400078e001d */
[----:B------:R-:W-:-:S07]  /*65cc0*/  IMAD.MOV.U32 R27, RZ, RZ, R28 ;  /* 0x000000ffff1b7224 */ /* 0x000fce00078e001c */
[----:B------:R-:W-:Y:S04]  /*65cd0*/  STL.64 [R1+0x960], R20 ;  /* 0x0009601401007387 */ /* 0x000fe80000100a00 */
[----:B------:R5:W-:Y:S02]  /*65ce0*/  STL.64 [R1+0x968], R22 ;  /* 0x0009681601007387 */ /* 0x000be40000100a00 */
[----:B-----5:R-:W-:Y:S02]  /*65cf0*/  IMAD.MOV.U32 R22, RZ, RZ, R12 ;  /* 0x000000ffff167224 */ /* 0x020fe400078e000c */
[----:B------:R-:W-:Y:S01]  /*65d00*/  IMAD.MOV.U32 R23, RZ, RZ, R13 ;  /* 0x000000ffff177224 */ /* 0x000fe200078e000d */
[----:B------:R-:W5:Y:S04]  /*65d10*/  LDL.LU R12, [R1+0x296c] ;  /* 0x00296c00010c7983 */ /* 0x000f680000300800 */
[----:B------:R-:W5:Y:S02]  /*65d20*/  LDL.LU R13, [R1+0x2968] ;  /* 0x00296800010d7983 */ /* 0x000f640000300800 */
[----:B--2---:R-:W-:Y:S02]  /*65d30*/  HMMA.16816.F32 R24, R24, R22, R16 ;  /* 0x000000161818723c */ /* 0x004fe40000001810 */
[----:B------:R-:W2:Y:S04]  /*65d40*/  LDL.LU.64 R18, [R1+0x2960] ;  /* 0x0029600001127983 */ /* 0x000ea80000300a00 */
[----:B------:R-:W2:Y:S01]  /*65d50*/  LDL.LU.64 R16, [R1+0x2958] ;  /* 0x0029580001107983 */ /* 0x000ea20000300a00 */
[----:B---3--:R-:W-:-:S02]  /*65d60*/  IMAD.MOV.U32 R20, RZ, RZ, R14 ;  /* 0x000000ffff147224 */ /* 0x008fc400078e000e */
[----:B------:R-:W-:Y:S02]  /*65d70*/  IMAD.MOV.U32 R21, RZ, RZ, R15 ;  /* 0x000000ffff157224 */ /* 0x000fe400078e000f */
[----:B----4-:R-:W-:Y:S02]  /*65d80*/  IMAD.MOV.U32 R22, RZ, RZ, R11 ;  /* 0x000000ffff167224 */ /* 0x010fe400078e000b */
[----:B------:R-:W-:-:S10]  /*65d90*/  IMAD.MOV.U32 R23, RZ, RZ, R4 ;  /* 0x000000ffff177224 */ /* 0x000fd400078e0004 */
[----:B------:R0:W-:Y:S04]  /*65da0*/  STL.64 [R1+0x990], R24 ;  /* 0x0009901801007387 */ /* 0x0001e80000100a00 */
[----:B------:R1:W-:Y:S04]  /*65db0*/  STL.64 [R1+0x998], R26 ;  /* 0x0009981a01007387 */ /* 0x0003e80000100a00 */
[----:B------:R-:W3:Y:S01]  /*65dc0*/  LDL.LU R4, [R1+0x2954] ;  /* 0x0029540001047983 */ /* 0x000ee20000300800 */
[----:B0-----:R-:W-:-:S03]  /*65dd0*/  IMAD.MOV.U32 R24, RZ, RZ, R5 ;  /* 0x000000ffff187224 */ /* 0x001fc600078e0005 */
[----:B------:R-:W3:Y:S01]  /*65de0*/  LDL.LU R5, [R1+0x2950] ;  /* 0x0029500001057983 */ /* 0x000ee20000300800 */
[----:B--2---:R-:W-:Y:S07]  /*65df0*/  HMMA.16816.F32 R20, R20, R6, R16 ;  /* 0x000000061414723c */ /* 0x004fee0000001810 */
[----:B------:R-:W-:Y:S02]  /*65e00*/  IMAD.MOV.U32 R17, RZ, RZ, R6 ;  /* 0x000000ffff117224 */ /* 0x000fe400078e0006 */
[----:B------:R-:W-:-:S14]  /*65e10*/  IMAD.MOV.U32 R16, RZ, RZ, R7 ;  /* 0x000000ffff107224 */ /* 0x000fdc00078e0007 */
[----:B------:R-:W-:Y:S04]  /*65e20*/  STL.64 [R1+0x820], R20 ;  /* 0x0008201401007387 */ /* 0x000fe80000100a00 */
[----:B------:R-:W-:Y:S04]  /*65e30*/  STL.64 [R1+0x828], R22 ;  /* 0x0008281601007387 */ /* 0x000fe80000100a00 */
[----:B------:R-:W3:Y:S01]  /*65e40*/  LDL.LU.64 R6, [R1+0x2948] ;  /* 0x0029480001067983 */ /* 0x000ee20000300a00 */
[----:B------:R-:W-:Y:S02]  /*65e50*/  IMAD.MOV.U32 R25, RZ, RZ, R0 ;  /* 0x000000ffff197224 */ /* 0x000fe400078e0000 */
[----:B-1----:R-:W-:-:S02]  /*65e60*/  IMAD.MOV.U32 R26, RZ, RZ, R29 ;  /* 0x000000ffff1a7224 */ /* 0x002fc400078e001d */
[----:B------:R-:W-:Y:S02]  /*65e70*/  IMAD.MOV.U32 R27, RZ, RZ, R28 ;  /* 0x000000ffff1b7224 */ /* 0x000fe400078e001c */
[----:B------:R-:W-:Y:S02]  /*65e80*/  IMAD.MOV.U32 R18, RZ, RZ, R17 ;  /* 0x000000ffff127224 */ /* 0x000fe400078e0011 */
[----:B------:R-:W-:-:S07]  /*65e90*/  IMAD.MOV.U32 R19, RZ, RZ, R16 ;  /* 0x000000ffff137224 */ /* 0x000fce00078e0010 */
[----:B---3--:R-:W-:Y:S07]  /*65ea0*/  HMMA.16816.F32 R16, R24, R18, R4 ;  /* 0x000000121810723c */ /* 0x008fee0000001804 */
[----:B------:R-:W-:Y:S02]  /*65eb0*/  IMAD.MOV.U32 R4, RZ, RZ, R14 ;  /* 0x000000ffff047224 */ /* 0x000fe400078e000e */
[----:B------:R-:W5:Y:S01]  /*65ec0*/  LDL.LU R14, [R1+0x2940] ;  /* 0x00294000010e7983 */ /* 0x000f620000300800 */
[----:B------:R-:W-:-:S02]  /*65ed0*/  IMAD.MOV.U32 R5, RZ, RZ, R15 ;  /* 0x000000ffff057224 */ /* 0x000fc400078e000f */
[----:B------:R-:W-:-:S11]  /*65ee0*/  IMAD.MOV.U32 R6, RZ, RZ, R11 ;  /* 0x000000ffff067224 */ /* 0x000fd600078e000b */
[----:B------:R0:W-:Y:S04]  /*65ef0*/  STL.64 [R1+0x980], R16 ;  /* 0x0009801001007387 */ /* 0x0001e80000100a00 */
[----:B------:R1:W-:Y:S04]  /*65f00*/  STL.64 [R1+0x988], R18 ;  /* 0x0009881201007387 */ /* 0x0003e80000100a00 */
[----:B------:R-:W5:Y:S04]  /*65f10*/  LDL.LU R15, [R1+0x293c] ;  /* 0x00293c00010f7983 */ /* 0x000f680000300800 */
[----:B------:R-:W2:Y:S04]  /*65f20*/  LDL.LU R11, [R1+0x2938] ;  /* 0x00293800010b7983 */ /* 0x000ea80000300800 */
[----:B------:R-:W5:Y:S04]  /*65f30*/  LDL.LU R7, [R1+0x21c] ;  /* 0x00021c0001077983 */ /* 0x000f680000300800 */
[----:B0-----:R-:W2:Y:S01]  /*65f40*/  LDL.LU R16, [R1+0x24c] ;  /* 0x00024c0001107983 */ /* 0x001ea20000300800 */
[----:B------:R-:W-:-:S02]  /*65f50*/  IMAD.MOV.U32 R17, RZ, RZ, R0 ;  /* 0x000000ffff117224 */ /* 0x000fc400078e0000 */
[----:B------:R-:W0:Y:S01]  /*65f60*/  S2R R0, SR_CTAID.X ;  /* 0x0000000000007919 */ /* 0x000e220000002500 */
[----:B-1----:R-:W-:Y:S02]  /*65f70*/  IMAD.MOV.U32 R18, RZ, RZ, R29 ;  /* 0x000000ffff127224 */ /* 0x002fe400078e001d */
[----:B------:R-:W-:Y:S01]  /*65f80*/  IMAD.MOV.U32 R19, RZ, RZ, R28 ;  /* 0x000000ffff137224 */ /* 0x000fe200078e001c */
[----:B------:R-:W-:Y:S01]  /*65f90*/  UIADD3 UR6, UR6, 0x80, URZ ;  /* 0x0000008006067890 */ /* 0x000fe2000fffe03f */
[----:B0-----:R-:W-:-:S04]  /*65fa0*/  IMAD.SHL.U32 R0, R0, 0x20, RZ ;  /* 0x0000002000007824 */ /* 0x001fc800078e00ff */
[----:B------:R-:W-:-:S05]  /*65fb0*/  VIADD R0, R0, 0x20 ;  /* 0x0000002000007836 */ /* 0x000fca0000000000 */
[----:B------:R-:W-:Y:S01]  /*65fc0*/  ISETP.LE.AND P0, PT, R0, UR6, PT ;  /* 0x0000000600007c0c */ /* 0x000fe2000bf03270 */
[-C--:B-----5:R-:W-:Y:S06]  /*65fd0*/  HMMA.16816.F32 R12, R4, R2.reuse, R12 ;  /* 0x00000002040c723c */ /* 0x0a0fec000000180c */
[----:B--2---:R-:W-:-:S15]  /*65fe0*/  HMMA.16816.F32 R4, R16, R2, R8 ;  /* 0x000000021004723c */ /* 0x004fde0000001808 */
[----:B------:R-:W-:-:S02]  /*65ff0*/  NOP ;  /* 0x0000000000007918 */ /* 0x000fc40000000000 */
[----:B------:R-:W-:Y:S04]  /*66000*/  STL.64 [R1+0x7f0], R12 ;  /* 0x0007f00c01007387 */ /* 0x000fe80000100a00 */
[----:B------:R-:W-:Y:S04]  /*66010*/  STL.64 [R1+0x7f8], R14 ;  /* 0x0007f80e01007387 */ /* 0x000fe80000100a00 */
[----:B------:R-:W-:Y:S04]  /*66020*/  STL.64 [R1+0x970], R4 ;  /* 0x0009700401007387 */ /* 0x000fe80000100a00 */
[----:B------:R-:W-:Y:S04]  /*66030*/  STL.64 [R1+0x978], R6 ;  /* 0x0009780601007387 */ /* 0x000fe80000100a00 */
[----:B------:R-:W2:Y:S04]  /*66040*/  LDL R2, [R1+0x600] ;  /* 0x0006000001027983 */ /* 0x000ea80000100800 */
[----:B------:R-:W3:Y:S04]  /*66050*/  LDL R0, [R1+0x5fc] ;  /* 0x0005fc0001007983 */ /* 0x000ee80000100800 */
[----:B--2---:R0:W-:Y:S04]  /*66060*/  STL [R1+0xa7c], R2 ;  /* 0x000a7c0201007387 */ /* 0x0041e80000100800 */
[----:B0-----:R-:W2:Y:S04]  /*66070*/  LDL R2, [R1+0x5f8] ;  /* 0x0005f80001027983 */ /* 0x001ea80000100800 */
[----:B---3--:R0:W-:Y:S04]  /*66080*/  STL [R1+0xa80], R0 ;  /* 0x000a800001007387 */ /* 0x0081e80000100800 */
[----:B0-----:R-:W3:Y:S01]  /*66090*/  LDL R0, [R1+0x5f4] ;  /* 0x0005f40001007983 */ /* 0x001ee20000100800 */
[----:B------:R-:W-:-:S02]  /*660a0*/  ULEA UR5, UR13, UR5, 0x7 ;  /* 0x000000050d057291 */ /* 0x000fc4000f8e383f */
[----:B------:R-:W-:Y:S01]  /*660b0*/  ULEA UR4, UR14, UR4, 0x7 ;  /* 0x000000040e047291 */ /* 0x000fe2000f8e383f */
[----:B--2---:R2:W-:Y:S04]  /*660c0*/  STL [R1+0xa84], R2 ;  /* 0x000a840201007387 */ /* 0x0045e80000100800 */
[----:B---3--:R2:W-:Y:S01]  /*660d0*/  STL [R1+0xa78], R0 ;  /* 0x000a780001007387 */ /* 0x0085e20000100800 */
[----:B------:R-:W-:Y:S06]  /*660e0*/  @!P0 BRA `(.L_x_1) ;  /* 0xfffffb78004c8947 */ /* 0x000fec000383ffff */
.L_x_0:
[----:B--2---:R-:W2:Y:S01]  /*660f0*/  LDL.LU R2, [R1+0x890] ;  /* 0x0008900001027983 */ /* 0x004ea20000300800 */
[----:B------:R-:W-:Y:S01]  /*66100*/  ULDC.64 UR4, c[0x0][0x270] ;  /* 0x00009c0000047ab9 */ /* 0x000fe20000000a00 */
[----:B------:R-:W1:Y:S02]  /*66110*/  S2R R0, SR_TID.X ;  /* 0x0000000000007919 */ /* 0x000e640000002100 */
[----:B-1----:R-:W-:Y:S01]  /*66120*/  LOP3.LUT R0, R0, 0x7f, RZ, 0xc0, !PT ;  /* 0x0000007f00007812 */ /* 0x002fe200078ec0ff */
[----:B------:R-:W-:Y:S03]  /*66130*/  BAR.SYNC.DEFER_BLOCKING 0x0 ;  /* 0x0000000000007b1d */ /* 0x000fe60000010000 */
[----:B------:R-:W-:-:S03]  /*66140*/  ISETP.GE.U32.AND P0, PT, R0, 0x20, PT ;  /* 0x000000200000780c */ /* 0x000fc60003f06070 */
[----:B------:R-:W3:Y:S04]  /*66150*/  LDL.LU R0, [R1+0x894] ;  /* 0x0008940001007983 */ /* 0x000ee80000300800 */
[----:B--2---:R-:W-:Y:S04]  /*66160*/  STL [R1+0x198], R2 ;  /* 0x0001980201007387 */ /* 0x004fe80000100800 */
[----:B------:R-:W2:Y:S04]  /*66170*/  LDL.LU R25, [R1+0x898] ;  /* 0x0008980001197983 */ /* 0x000ea80000300800 */
[----:B---3--:R1:W-:Y:S04]  /*66180*/  STL [R1+0x190], R0 ;  /* 0x0001900001007387 */ /* 0x0083e80000100800 */
[----:B--2---:R-:W-:Y:S04]  /*66190*/  STL [R1+0x2ef0], R25 ;  /* 0x002ef01901007387 */ /* 0x004fe80000100800 */
[----:B------:R-:W2:Y:S04]  /*661a0*/  LDL.LU R24, [R1+0x89c] ;  /* 0x00089c0001187983 */ /* 0x000ea80000300800 */
[----:B--2---:R-:W-:Y:S04]  /*661b0*/  STL [R1+0x2ef4], R24 ;  /* 0x002ef41801007387 */ /* 0x004fe80000100800 */
[----:B-1----:R-:W2:Y:S04]  /*661c0*/  LDL.LU R0, [R1+0x780] ;  /* 0x0007800001007983 */ /* 0x002ea80000300800 */
[----:B------:R-:W3:Y:S04]  /*661d0*/  LDL.LU R23, [R1+0x784] ;  /* 0x0007840001177983 */ /* 0x000ee80000300800 */
[----:B--2---:R1:W-:Y:S04]  /*661e0*/  STL [R1+0x194], R0 ;  /* 0x0001940001007387 */ /* 0x0043e80000100800 */
[----:B---3--:R-:W-:Y:S04]  /*661f0*/  STL [R1+0x2e94], R23 ;  /* 0x002e941701007387 */ /* 0x008fe80000100800 */
[----:B------:R-:W2:Y:S04]  /*66200*/  LDL.LU R22, [R1+0x788] ;  /* 0x0007880001167983 */ /* 0x000ea80000300800 */
        /* <DEDUP_REMOVED lines=19> */
[----:B0-----:R-:W2:Y:S04]  /*66340*/  LDL.LU R13, [R1+0x7d0] ;  /* 0x0007d000010d7983 */ /* 0x001ea80000300800 */
        /* <DEDUP_REMOVED lines=23> */
[----:B-1----:R-:W2:Y:S04]  /*664c0*/  LDL.LU R0, [R1+0x810] ;  /* 0x0008100001007983 */ /* 0x002ea80000300800 */
[----:B--2---:R0:W-:Y:S04]  /*664d0*/  STL [R1+0x2ebc], R0 ;  /* 0x002ebc0001007387 */ /* 0x0041e80000100800 */
[----:B0-----:R-:W2:Y:S04]  /*664e0*/  LDL.LU R0, [R1+0x814] ;  /* 0x0008140001007983 */ /* 0x001ea80000300800 */
[----:B------:R-:W3:Y:S04]  /*664f0*/  LDL.LU R16, [R1+0x818] ;  /* 0x0008180001107983 */ /* 0x000ee80000300800 */
[----:B--2---:R0:W-:Y:S04]  /*66500*/  STL [R1], R0 ;  /* 0x0000000001007387 */ /* 0x0041e80000100800 */
[----:B---3--:R-:W-:Y:S04]  /*66510*/  STL [R1+0x2f28], R16 ;  /* 0x002f281001007387 */ /* 0x008fe80000100800 */
[----:B------:R-:W2:Y:S04]  /*66520*/  LDL.LU R13, [R1+0x81c] ;  /* 0x00081c00010d7983 */ /* 0x000ea80000300800 */
[----:B--2---:R-:W-:Y:S04]  /*66530*/  STL [R1+0x2f2c], R13 ;  /* 0x002f2c0d01007387 */ /* 0x004fe80000100800 */
[----:B------:R-:W2:Y:S04]  /*66540*/  LDL.LU R2, [R1+0x830] ;  /* 0x0008300001027983 */ /* 0x000ea80000300800 */
[----:B0-----:R-:W3:Y:S04]  /*66550*/  LDL.LU R0, [R1+0x834] ;  /* 0x0008340001007983 */ /* 0x001ee80000300800 */
[----:B--2---:R0:W-:Y:S04]  /*66560*/  STL [R1+0x10c], R2 ;  /* 0x00010c0201007387 */ /* 0x0041e80000100800 */
[----:B------:R-:W2:Y:S04]  /*66570*/  LDL.LU R12, [R1+0x838] ;  /* 0x00083800010c7983 */ /* 0x000ea80000300800 */
[----:B---3--:R1:W-:Y:S04]  /*66580*/  STL [R1+0x110], R0 ;  /* 0x0001100001007387 */ /* 0x0083e80000100800 */
[----:B--2---:R-:W-:Y:S04]  /*66590*/  STL [R1+0x2f30], R12 ;  /* 0x002f300c01007387 */ /* 0x004fe80000100800 */
[----:B------:R-:W2:Y:S04]  /*665a0*/  LDL.LU R9, [R1+0x83c] ;  /* 0x00083c0001097983 */ /* 0x000ea80000300800 */
[----:B--2---:R-:W-:Y:S04]  /*665b0*/  STL [R1+0x2f34], R9 ;  /* 0x002f340901007387 */ /* 0x004fe80000100800 */
[----:B0-----:R-:W2:Y:S04]  /*665c0*/  LDL.LU R2, [R1+0x840] ;  /* 0x0008400001027983 */ /* 0x001ea80000300800 */
[----:B-1----:R-:W3:Y:S04]  /*665d0*/  LDL.LU R0, [R1+0x844] ;  /* 0x0008440001007983 */ /* 0x002ee80000300800 */
        /* <DEDUP_REMOVED lines=8> */
[----:B--2---:R-:W-:Y:S04]  /*66660*/  STL [R1+0x12c], R2 ;  /* 0x00012c0201007387 */ /* 0x004fe80000100800 */
[----:B------:R-:W2:Y:S04]  /*66670*/  LDL.LU R4, [R1+0x858] ;  /* 0x0008580001047983 */ /* 0x000ea80000300800 */
[----:B---3--:R0:W-:Y:S04]  /*66680*/  STL [R1+0x130], R0 ;  /* 0x0001300001007387 */ /* 0x0081e80000100800 */
[----:B--2---:R-:W-:Y:S04]  /*66690*/  STL [R1+0x2f40], R4 ;  /* 0x002f400401007387 */ /* 0x004fe80000100800 */
[----:B0-----:R-:W2:Y:S04]  /*666a0*/  LDL.LU R0, [R1+0x85c] ;  /* 0x00085c0001007983 */ /* 0x001ea80000300800 */
[----:B--2---:R0:W-:Y:S04]  /*666b0*/  STL [R1+0x2f44], R0 ;  /* 0x002f440001007387 */ /* 0x0041e80000100800 */
[----:B0-----:R-:W2:Y:S04]  /*666c0*/  LDL.LU R0, [R1+0x860] ;  /* 0x0008600001007983 */ /* 0x001ea80000300800 */
[----:B------:R-:W3:Y:S04]  /*666d0*/  LDL.LU R2, [R1+0x864] ;  /* 0x0008640001027983 */ /* 0x000ee80000300800 */
[----:B--2---:R0:W-:Y:S04]  /*666e0*/  STL [R1+0x13c], R0 ;  /* 0x00013c0001007387 */ /* 0x0041e80000100800 */
[----:B0-----:R-:W2:Y:S04]  /*666f0*/  LDL.LU R0, [R1+0x868] ;  /* 0x0008680001007983 */ /* 0x001ea80000300800 */
[----:B---3--:R0:W-:Y:S04]  /*66700*/  STL [R1+0x140], R2 ;  /* 0x0001400201007387 */ /* 0x0081e80000100800 */
[----:B0-----:R-:W3:Y:S04]  /*66710*/  LDL.LU R2, [R1+0x86c] ;  /* 0x00086c0001027983 */ /* 0x001ee80000300800 */
        /* <DEDUP_REMOVED lines=66> */
[----:B---3--:R-:W-:Y:S04]  /*66b40*/  STL [R1+0x20], R0 ;  /* 0x0000200001007387 */ /* 0x008fe80000100800 */
[----:B--2---:R-:W-:Y:S04]  /*66b50*/  STL [R1+0x2fa0], R3 ;  /* 0x002fa00301007387 */ /* 0x004fe80000100800 */
[----:B0-----:R-:W2:Y:S04]  /*66b60*/  LDL.LU R2, [R1+0x8e4] ;  /* 0x0008e40001027983 */ /* 0x001ea80000300800 */
[----:B--2---:R0:W-:Y:S04]  /*66b70*/  STL [R1+0x2fa4], R2 ;  /* 0x002fa40201007387 */ /* 0x0041e80000100800 */
[----:B0-----:R-:W2:Y:S04]  /*66b80*/  LDL.LU R2, [R1+0x8e8] ;  /* 0x0008e80001027983 */ /* 0x001ea80000300800 */
[----:B------:R-:W3:Y:S04]  /*66b90*/  LDL.LU R0, [R1+0x8ec] ;  /* 0x0008ec0001007983 */ /* 0x000ee80000300800 */
        /* <DEDUP_REMOVED lines=79> */
[----:B------:R-:W3:Y:S04]  /*67090*/  LDL.LU R3, [R1+0x98c] ;  /* 0x00098c0001037983 */ /* 0x000ee80000300800 */
[----:B--2---:R-:W-:Y:S04]  /*670a0*/  STL [R1+0x74], R4 ;  /* 0x0000740401007387 */ /* 0x004fe80000100800 */
[----:B------:R-:W2:Y:S04]  /*670b0*/  LDL.LU R15, [R1+0x970] ;  /* 0x00097000010f7983 */ /* 0x000ea80000300800 */
[----:B--2---:R-:W-:Y:S04]  /*670c0*/  STL [R1+0x2fec], R15 ;  /* 0x002fec0f01007387 */ /* 0x004fe80000100800 */
[----:B---3--:R-:W-:Y:S04]  /*670d0*/  STL [R1+0x78], R3 ;  /* 0x0000780301007387 */ /* 0x008fe80000100800 */
[----:B------:R-:W2:Y:S01]  /*670e0*/  LDL.LU R14, [R1+0x974] ;  /* 0x00097400010e7983 */ /* 0x000ea20000300800 */
[----:B------:R-:W3:Y:S03]  /*670f0*/  S2R R11, SR_TID.X ;  /* 0x00000000000b7919 */ /* 0x000ee60000002100 */
[----:B--2---:R-:W-:Y:S04]  /*67100*/  STL [R1+0x2ff0], R14 ;  /* 0x002ff00e01007387 */ /* 0x004fe80000100800 */
[----:B0-----:R-:W2:Y:S04]  /*67110*/  LDL.LU R2, [R1+0x978] ;  /* 0x0009780001027983 */ /* 0x001ea80000300800 */
[----:B-1----:R-:W4:Y:S01]  /*67120*/  LDL.LU R0, [R1+0x97c] ;  /* 0x00097c0001007983 */ /* 0x002f220000300800 */
[C---:B---3--:R-:W-:Y:S01]  /*67130*/  IMAD.SHL.U32 R26, R11.reuse, 0x800, RZ ;  /* 0x000008000b1a7824 */ /* 0x048fe200078e00ff */
[----:B------:R-:W-:-:S02]  /*67140*/  LOP3.LUT R27, R11, 0x3f, RZ, 0xc0, !PT ;  /* 0x0000003f0b1b7812 */ /* 0x000fc400078ec0ff */
[----:B------:R-:W-:Y:S02]  /*67150*/  LOP3.LUT R28, R11, 0x40, RZ, 0xc0, !PT ;  /* 0x000000400b1c7812 */ /* 0x000fe400078ec0ff */
[----:B------:R-:W-:-:S05]  /*67160*/  LOP3.LUT R26, R26, 0x3000, RZ, 0xc0, !PT ;  /* 0x000030001a1a7812 */ /* 0x000fca00078ec0ff */
[----:B------:R-:W-:Y:S01]  /*67170*/  IMAD R26, R27, 0x10, R26 ;  /* 0x000000101b1a7824 */ /* 0x000fe200078e021a */
[----:B------:R-:W-:-:S04]  /*67180*/  SHF.R.U32.HI R27, RZ, 0x1, R28 ;  /* 0x00000001ff1b7819 */ /* 0x000fc8000001161c */
[----:B------:R-:W-:Y:S02]  /*67190*/  LOP3.LUT R5, R26, R27, RZ, 0x3c, !PT ;  /* 0x0000001b1a057212 */ /* 0x000fe400078e3cff */
[----:B------:R-:W3:Y:S04]  /*671a0*/  LDL.LU R26, [R1+0xa88] ;  /* 0x000a8800011a7983 */ /* 0x000ee80000300800 */
[----:B------:R0:W-:Y:S04]  /*671b0*/  STL [R1+0x1c0], R5 ;  /* 0x0001c00501007387 */ /* 0x0001e80000100800 */
[----:B--2---:R-:W-:Y:S04]  /*671c0*/  STL [R1+0x7c], R2 ;  /* 0x00007c0201007387 */ /* 0x004fe80000100800 */
[----:B------:R-:W2:Y:S04]  /*671d0*/  LDL.LU R27, [R1+0xa8c] ;  /* 0x000a8c00011b7983 */ /* 0x000ea80000300800 */
[----:B----4-:R-:W-:Y:S04]  /*671e0*/  STL [R1+0x80], R0 ;  /* 0x0000800001007387 */ /* 0x010fe80000100800 */
[----:B------:R-:W4:Y:S04]  /*671f0*/  LDL.LU R28, [R1+0xa90] ;  /* 0x000a9000011c7983 */ /* 0x000f280000300800 */
[----:B------:R-:W5:Y:S01]  /*67200*/  LDL.LU R29, [R1+0xa94] ;  /* 0x000a9400011d7983 */ /* 0x000f620000300800 */
[C---:B0-----:R-:W-:Y:S01]  /*67210*/  IMAD.SHL.U32 R5, R11.reuse, 0x20, RZ ;  /* 0x000000200b057824 */ /* 0x041fe200078e00ff */
[C---:B------:R-:W-:Y:S01]  /*67220*/  LOP3.LUT R13, R11.reuse, 0x18, RZ, 0xc0, !PT ;  /* 0x000000180b0d7812 */ /* 0x040fe200078ec0ff */
[C---:B---3--:R-:W-:Y:S01]  /*67230*/  FMUL R10, R26.reuse, 8388608 ;  /* 0x4b0000001a0a7820 */ /* 0x048fe20000400000 */
[----:B------:R-:W-:Y:S01]  /*67240*/  FSETP.GEU.AND P2, PT, R26, 1.175494350822287508e-38, PT ;  /* 0x008000001a00780b */ /* 0x000fe20003f4e000 */
[----:B------:R-:W-:-:S03]  /*67250*/  IMAD.SHL.U32 R6, R11, 0x10, RZ ;  /* 0x000000100b067824 */ /* 0x000fc600078e00ff */
[----:B------:R-:W-:Y:S01]  /*67260*/  FSEL R11, R10, R26, !P2 ;  /* 0x0000001a0a0b7208 */ /* 0x000fe20005000000 */
[----:B------:R-:W-:Y:S01]  /*67270*/  STL [R1+0x2f58], R26 ;  /* 0x002f581a01007387 */ /* 0x000fe20000100800 */
[----:B------:R-:W-:Y:S02]  /*67280*/  LOP3.LUT R8, R5, 0xc60, RZ, 0xc0, !PT ;  /* 0x00000c6005087812 */ /* 0x000fe400078ec0ff */
[----:B------:R-:W-:Y:S02]  /*67290*/  LOP3.LUT R6, R6, 0x70, RZ, 0xc0, !PT ;  /* 0x0000007006067812 */ /* 0x000fe400078ec0ff */
[----:B------:R-:W-:-:S03]  /*672a0*/  FSEL R12, RZ, -23, P2 ;  /* 0xc1b80000ff0c7808 */ /* 0x000fc60001000000 */
[----:B------:R-:W-:Y:S02]  /*672b0*/  VIADD R14, R6, UR7 ;  /* 0x00000007060e7c36 */ /* 0x000fe40008000000 */
[----:B------:R-:W-:-:S03]  /*672c0*/  IMAD R8, R13, 0x200, R8 ;  /* 0x000002000d087824 */ /* 0x000fc600078e0208 */
[----:B------:R-:W-:Y:S01]  /*672d0*/  LEA.HI R13, R13, R14, RZ, 0x1f ;  /* 0x0000000e0d0d7211 */ /* 0x000fe200078ff8ff */
[C---:B--2---:R-:W-:Y:S01]  /*672e0*/  FMUL R9, R27.reuse, 8388608 ;  /* 0x4b0000001b097820 */ /* 0x044fe20000400000 */
[----:B------:R-:W-:Y:S01]  /*672f0*/  FSETP.GEU.AND P3, PT, R27, 1.175494350822287508e-38, PT ;  /* 0x008000001b00780b */ /* 0x000fe20003f6e000 */
[----:B------:R-:W-:Y:S03]  /*67300*/  STL [R1+0x2ff4], R27 ;  /* 0x002ff41b01007387 */ /* 0x000fe60000100800 */
[----:B------:R-:W-:Y:S01]  /*67310*/  FSEL R9, R9, R27, !P3 ;  /* 0x0000001b09097208 */ /* 0x000fe20005800000 */
[----:B------:R0:W-:Y:S01]  /*67320*/  STL [R1+0x1c4], R11 ;  /* 0x0001c40b01007387 */ /* 0x0001e20000100800 */
[C---:B----4-:R-:W-:Y:S01]  /*67330*/  FMUL R7, R28.reuse, 8388608 ;  /* 0x4b0000001c077820 */ /* 0x050fe20000400000 */
[----:B------:R-:W-:Y:S02]  /*67340*/  FSETP.GEU.AND P4, PT, R28, 1.175494350822287508e-38, PT ;  /* 0x008000001c00780b */ /* 0x000fe40003f8e000 */
[----:B------:R1:W-:Y:S01]  /*67350*/  STL [R1+0x1c8], R9 ;  /* 0x0001c80901007387 */ /* 0x0003e20000100800 */
[C---:B-----5:R-:W-:Y:S01]  /*67360*/  FMUL R5, R29.reuse, 8388608 ;  /* 0x4b0000001d057820 */ /* 0x060fe20000400000 */
[----:B------:R-:W-:Y:S01]  /*67370*/  FSETP.GEU.AND P5, PT, R29, 1.175494350822287508e-38, PT ;  /* 0x008000001d00780b */ /* 0x000fe20003fae000 */
[----:B0-----:R-:W-:Y:S01]  /*67380*/  VIADD R11, R11, 0xc0cafb0d ;  /* 0xc0cafb0d0b0b7836 */ /* 0x001fe20000000000 */
[----:B------:R-:W-:Y:S01]  /*67390*/  FSEL R7, R7, R28, !P4 ;  /* 0x0000001c07077208 */ /* 0x000fe20006000000 */
[----:B-1----:R-:W-:Y:S01]  /*673a0*/  VIADD R9, R9, 0xc0cafb0d ;  /* 0xc0cafb0d09097836 */ /* 0x002fe20000000000 */
[----:B------:R-:W-:-:S02]  /*673b0*/  FSEL R5, R5, R29, !P5 ;  /* 0x0000001d05057208 */ /* 0x000fc40006800000 */
[----:B------:R-:W-:Y:S01]  /*673c0*/  LOP3.LUT R11, R11, 0xff800000, RZ, 0xc0, !PT ;  /* 0xff8000000b0b7812 */ /* 0x000fe200078ec0ff */
[----:B------:R0:W-:Y:S01]  /*673d0*/  STL [R1+0x1cc], R7 ;  /* 0x0001cc0701007387 */ /* 0x0001e20000100800 */
[----:B------:R-:W-:-:S03]  /*673e0*/  LOP3.LUT R9, R9, 0xff800000, RZ, 0xc0, !PT ;  /* 0xff80000009097812 */ /* 0x000fc600078ec0ff */
[----:B------:R1:W-:Y:S01]  /*673f0*/  STL [R1+0x1d0], R5 ;  /* 0x0001d00501007387 */ /* 0x0003e20000100800 */
[----:B------:R-:W-:-:S03]  /*67400*/  FSEL R10, RZ, -23, P3 ;  /* 0xc1b80000ff0a7808 */ /* 0x000fc60001800000 */
[----:B------:R2:W-:Y:S01]  /*67410*/  STL [R1+0x244], R11 ;  /* 0x0002440b01007387 */ /* 0x0005e20000100800 */
[----:B0-----:R-:W-:-:S03]  /*67420*/  VIADD R7, R7, 0xc0cafb0d ;  /* 0xc0cafb0d07077836 */ /* 0x001fc60000000000 */
[----:B------:R0:W-:Y:S01]  /*67430*/  STL [R1+0x250], R9 ;  /* 0x0002500901007387 */ /* 0x0001e20000100800 */
[----:B-1----:R-:W-:Y:S01]  /*67440*/  VIADD R5, R5, 0xc0cafb0d ;  /* 0xc0cafb0d05057836 */ /* 0x002fe20000000000 */
[----:B------:R-:W-:Y:S02]  /*67450*/  LOP3.LUT R7, R7, 0xff800000, RZ, 0xc0, !PT ;  /* 0xff80000007077812 */ /* 0x000fe400078ec0ff */
[----:B--2---:R-:W-:Y:S02]  /*67460*/  I2FP.F32.S32 R11, R11 ;  /* 0x0000000b000b7245 */ /* 0x004fe40000201400 */
[----:B------:R-:W-:Y:S02]  /*67470*/  LOP3.LUT R5, R5, 0xff800000, RZ, 0xc0, !PT ;  /* 0xff80000005057812 */ /* 0x000fe400078ec0ff */
[----:B0-----:R-:W-:Y:S01]  /*67480*/  I2FP.F32.S32 R9, R9 ;  /* 0x0000000900097245 */ /* 0x001fe20000201400 */
[----:B------:R-:W-:Y:S01]  /*67490*/  FFMA.FTZ R11, R11, 1.1920928955078125e-07, R12 ;  /* 0x340000000b0b7823 */ /* 0x000fe2000001000c */
[----:B------:R0:W-:Y:S03]  /*674a0*/  STL [R1+0x24c], R7 ;  /* 0x00024c0701007387 */ /* 0x0001e60000100800 */
[----:B------:R-:W-:Y:S01]  /*674b0*/  FFMA.FTZ R9, R9, 1.1920928955078125e-07, R10 ;  /* 0x3400000009097823 */ /* 0x000fe2000001000a */
[----:B------:R1:W-:Y:S04]  /*674c0*/  STL [R1+0x248], R5 ;  /* 0x0002480501007387 */ /* 0x0003e80000100800 */
[----:B------:R-:W-:Y:S04]  /*674d0*/  STL [R1+0x360], R13 ;  /* 0x0003600d01007387 */ /* 0x000fe80000100800 */
[----:B------:R-:W-:Y:S04]  /*674e0*/  STL [R1+0x260], R11 ;  /* 0x0002600b01007387 */ /* 0x000fe80000100800 */
[----:B------:R-:W-:Y:S04]  /*674f0*/  STL [R1+0x25c], R9 ;  /* 0x00025c0901007387 */ /* 0x000fe80000100800 */
[----:B------:R-:W2:Y:S01]  /*67500*/  LDL.LU R27, [R1+0x6c] ;  /* 0x00006c00011b7983 */ /* 0x000ea20000300800 */
[----:B------:R-:W-:-:S02]  /*67510*/  FSEL R8, RZ, -23, P4 ;  /* 0xc1b80000ff087808 */ /* 0x000fc40002000000 */
[----:B0-----:R-:W-:Y:S02]  /*67520*/  I2FP.F32.S32 R7, R7 ;  /* 0x0000000700077245 */ /* 0x001fe40000201400 */
[----:B------:R-:W-:Y:S02]  /*67530*/  FSEL R6, RZ, -23, P5 ;  /* 0xc1b80000ff067808 */ /* 0x000fe40002800000 */
[----:B-1----:R-:W-:Y:S01]  /*67540*/  I2FP.F32.S32 R5, R5 ;  /* 0x0000000500057245 */ /* 0x002fe20000201400 */
[----:B------:R-:W-:-:S04]  /*67550*/  FFMA.FTZ R7, R7, 1.1920928955078125e-07, R8 ;  /* 0x3400000007077823 */ /* 0x000fc80000010008 */
[----:B------:R-:W-:Y:S01]  /*67560*/  FFMA.FTZ R5, R5, 1.1920928955078125e-07, R6 ;  /* 0x3400000005057823 */ /* 0x000fe20000010006 */
[----:B------:R-:W-:Y:S01]  /*67570*/  STL [R1+0x258], R7 ;  /* 0x0002580701007387 */ /* 0x000fe20000100800 */
[----:B------:R-:W-:Y:S02]  /*67580*/  FSETP.GT.AND P1, PT, |R29|, 8.50705917302346158658e+37, PT ;  /* 0x7e8000001d00780b */ /* 0x000fe40003f24200 */
[----:B------:R-:W-:Y:S01]  /*67590*/  FSETP.GT.AND P2, PT, |R28|, 8.50705917302346158658e+37, PT ;  /* 0x7e8000001c00780b */ /* 0x000fe20003f44200 */
[----:B--2---:R0:W-:Y:S04]  /*675a0*/  STL [R1+0x301c], R27 ;  /* 0x00301c1b01007387 */ /* 0x0041e80000100800 */
[----:B------:R-:W-:Y:S01]  /*675b0*/  STL [R1+0x264], R5 ;  /* 0x0002640501007387 */ /* 0x000fe20000100800 */
[----:B0-----:R-:W-:-:S05]  /*675c0*/  IMAD.MOV.U32 R27, RZ, RZ, R4 ;  /* 0x000000ffff1b7224 */ /* 0x001fca00078e0004 */
[----:B------:R0:W-:Y:S02]  /*675d0*/  STL [R1+0x3020], R27 ;  /* 0x0030201b01007387 */ /* 0x0001e40000100800 */
[----:B0-----:R-:W-:-:S05]  /*675e0*/  IMAD.MOV.U32 R27, RZ, RZ, R3 ;  /* 0x000000ffff1b7224 */ /* 0x001fca00078e0003 */
[----:B------:R0:W-:Y:S02]  /*675f0*/  STL [R1+0x3024], R27 ;  /* 0x0030241b01007387 */ /* 0x0001e40000100800 */
[----:B0-----:R-:W-:-:S05]  /*67600*/  IMAD.MOV.U32 R27, RZ, RZ, R2 ;  /* 0x000000ffff1b7224 */ /* 0x001fca00078e0002 */
[----:B------:R0:W-:Y:S04]  /*67610*/  STL [R1+0x3028], R27 ;  /* 0x0030281b01007387 */ /* 0x0001e80000100800 */
[----:B------:R-:W2:Y:S04]  /*67620*/  LDL.LU R14, [R1+0x68] ;  /* 0x00006800010e7983 */ /* 0x000ea80000300800 */
[----:B------:R-:W3:Y:S04]  /*67630*/  LDL.LU R15, [R1+0x64] ;  /* 0x00006400010f7983 */ /* 0x000ee80000300800 */
[----:B------:R-:W4:Y:S04]  /*67640*/  LDL.LU R18, [R1+0x60] ;  /* 0x0000600001127983 */ /* 0x000f280000300800 */
[----:B------:R-:W5:Y:S04]  /*67650*/  LDL.LU R26, [R1+0x5c] ;  /* 0x00005c00011a7983 */ /* 0x000f680000300800 */
[----:B------:R-:W5:Y:S04]  /*67660*/  LDL.LU R19, [R1+0x58] ;  /* 0x0000580001137983 */ /* 0x000f680000300800 */
[----:B------:R-:W5:Y:S04]  /*67670*/  LDL.LU R21, [R1+0x54] ;  /* 0x0000540001157983 */ /* 0x000f680000300800 */
[----:B------:R-:W5:Y:S04]  /*67680*/  LDL.LU R22, [R1+0x50] ;  /* 0x0000500001167983 */ /* 0x000f680000300800 */
[----:B------:R-:W5:Y:S01]  /*67690*/  LDL.LU R24, [R1+0x4c] ;  /* 0x00004c0001187983 */ /* 0x000f620000300800 */
[----:B0-----:R-:W-:-:S03]  /*676a0*/  IMAD.MOV.U32 R27, RZ, RZ, R0 ;  /* 0x000000ffff1b7224 */ /* 0x001fc600078e0000 */
        /* <DEDUP_REMOVED lines=12> */
[----:B------:R-:W-:-:S03]  /*67770*/  @P1 FMUL R27, R27, 0.25 ;  /* 0x3e8000001b1b1820 */ /* 0x000fc60000400000 */
[----:B------:R-:W5:Y:S04]  /*67780*/  LDL.LU R2, [R1+0x18] ;  /* 0x0000180001027983 */ /* 0x000f680000300800 */
[----:B------:R-:W5:Y:S04]  /*67790*/  LDL.LU R3, [R1+0x14] ;  /* 0x0000140001037983 */ /* 0x000f680000300800 */
[----:B------:R-:W5:Y:S04]  /*677a0*/  LDL.LU R6, [R1+0x10] ;  /* 0x0000100001067983 */ /* 0x000f680000300800 */
[----:B------:R-:W5:Y:S04]  /*677b0*/  LDL.LU R7, [R1+0xc] ;  /* 0x00000c0001077983 */ /* 0x000f680000300800 */
[----:B------:R-:W5:Y:S04]  /*677c0*/  LDL.LU R10, [R1+0x8] ;  /* 0x00000800010a7983 */ /* 0x000f680000300800 */
[----:B------:R-:W5:Y:S04]  /*677d0*/  LDL.LU R11, [R1+0x4] ;  /* 0x00000400010b7983 */ /* 0x000f680000300800 */
[----:B------:R0:W-:Y:S04]  /*677e0*/  STL [R1+0x2ff8], R28 ;  /* 0x002ff81c01007387 */ /* 0x0001e80000100800 */
[----:B0-----:R-:W2:Y:S04]  /*677f0*/  LDL.LU R28, [R1+0x70] ;  /* 0x00007000011c7983 */ /* 0x001ea80000300800 */
[----:B------:R0:W-:Y:S04]  /*67800*/  @P1 STL [R1+0x80], R27 ;  /* 0x0000801b01001387 */ /* 0x0001e80000100800 */
[----:B0-----:R-:W3:Y:S02]  /*67810*/  LDL.LU R27, [R1+0x3028] ;  /* 0x00302800011b7983 */ /* 0x001ee40000300800 */
[----:B---3--:R-:W-:-:S05]  /*67820*/  @P1 FMUL R27, R27, 0.25 ;  /* 0x3e8000001b1b1820 */ /* 0x008fca0000400000 */
[----:B------:R0:W-:Y:S04]  /*67830*/  @P1 STL [R1+0x7c], R27 ;  /* 0x00007c1b01001387 */ /* 0x0001e80000100800 */
[----:B0-----:R-:W3:Y:S02]  /*67840*/  LDL.LU R27, [R1+0x3024] ;  /* 0x00302400011b7983 */ /* 0x001ee40000300800 */
[----:B---3--:R-:W-:-:S05]  /*67850*/  @P1 FMUL R27, R27, 0.25 ;  /* 0x3e8000001b1b1820 */ /* 0x008fca0000400000 */
[----:B------:R0:W-:Y:S04]  /*67860*/  @P1 STL [R1+0x78], R27 ;  /* 0x0000781b01001387 */ /* 0x0001e80000100800 */
[----:B0-----:R-:W3:Y:S01]  /*67870*/  LDL.LU R27, [R1+0x3020] ;  /* 0x00302000011b7983 */ /* 0x001ee20000300800 */
[----:B--2---:R-:W-:Y:S01]  /*67880*/  @P1 FMUL R28, R28, 0.25 ;  /* 0x3e8000001c1c1820 */ /* 0x004fe20000400000 */
[----:B---3--:R-:W-:-:S05]  /*67890*/  @P1 FMUL R27, R27, 0.25 ;  /* 0x3e8000001b1b1820 */ /* 0x008fca0000400000 */
[----:B------:R0:W-:Y:S04]  /*678a0*/  @P1 STL [R1+0x74], R27 ;  /* 0x0000741b01001387 */ /* 0x0001e80000100800 */
[----:B0-----:R-:W2:Y:S04]  /*678b0*/  LDL.LU R27, [R1+0x301c] ;  /* 0x00301c00011b7983 */ /* 0x001ea80000300800 */
[----:B------:R0:W-:Y:S04]  /*678c0*/  STL [R1+0x300c], R28 ;  /* 0x00300c1c01007387 */ /* 0x0001e80000100800 */
[----:B0-----:R-:W3:Y:S04]  /*678d0*/  LDL R28, [R1+0x74] ;  /* 0x00007400011c7983 */ /* 0x001ee80000100800 */
[----:B---3--:R0:W-:Y:S04]  /*678e0*/  STL [R1+0x3010], R28 ;  /* 0x0030101c01007387 */ /* 0x0081e80000100800 */
[----:B0-----:R-:W3:Y:S04]  /*678f0*/  LDL R28, [R1+0x78] ;  /* 0x00007800011c7983 */ /* 0x001ee80000100800 */
[----:B---3--:R0:W-:Y:S04]  /*67900*/  STL [R1+0x3014], R28 ;  /* 0x0030141c01007387 */ /* 0x0081e80000100800 */
[----:B0-----:R-:W3:Y:S01]  /*67910*/  LDL R28, [R1+0x7c] ;  /* 0x00007c00011c7983 */ /* 0x001ee20000100800 */
[----:B------:R-:W-:-:S03]  /*67920*/  FSETP.GEU.AND P3, PT, |R29|, 1.175494350822287508e-38, PT ;  /* 0x008000001d00780b */ /* 0x000fc60003f6e200 */
[----:B---3--:R0:W-:Y:S04]  /*67930*/  STL [R1+0x3018], R28 ;  /* 0x0030181c01007387 */ /* 0x0081e80000100800 */
[----:B0-----:R-:W3:Y:S06]  /*67940*/  LDL R28, [R1+0x80] ;  /* 0x00008000011c7983 */ /* 0x001eec0000100800 */
[----:B---3--:R-:W-:-:S05]  /*67950*/  @!P3 FMUL R28, R28, 16777216 ;  /* 0x4b8000001c1cb820 */ /* 0x008fca0000400000 */
[----:B------:R0:W-:Y:S04]  /*67960*/  @!P3 STL [R1+0x80], R28 ;  /* 0x0000801c0100b387 */ /* 0x0001e80000100800 */
[----:B0-----:R-:W3:Y:S02]  /*67970*/  LDL.LU R28, [R1+0x3018] ;  /* 0x00301800011c7983 */ /* 0x001ee40000300800 */
        /* <DEDUP_REMOVED lines=10> */
[----:B------:R0:W-:Y:S04]  /*67a20*/  STL [R1+0x2ffc], R28 ;  /* 0x002ffc1c01007387 */ /* 0x0001e80000100800 */
[----:B0-----:R-:W3:Y:S04]  /*67a30*/  LDL.LU R28, [R1+0x74] ;  /* 0x00007400011c7983 */ /* 0x001ee80000300800 */
[----:B---3--:R0:W-:Y:S04]  /*67a40*/  STL [R1+0x3000], R28 ;  /* 0x0030001c01007387 */ /* 0x0081e80000100800 */
[----:B0-----:R-:W3:Y:S04]  /*67a50*/  LDL.LU R28, [R1+0x78] ;  /* 0x00007800011c7983 */ /* 0x001ee80000300800 */
[----:B---3--:R0:W-:Y:S04]  /*67a60*/  STL [R1+0x3004], R28 ;  /* 0x0030041c01007387 */ /* 0x0081e80000100800 */
[----:B0-----:R-:W3:Y:S01]  /*67a70*/  LDL.LU R28, [R1+0x7c] ;  /* 0x00007c00011c7983 */ /* 0x001ee20000300800 */
[----:B------:R-:W-:-:S04]  /*67a80*/  @P1 FMUL R29, R29, 0.25 ;  /* 0x3e8000001d1d1820 */ /* 0x000fc80000400000 */
[----:B------:R-:W-:-:S06]  /*67a90*/  @!P3 FMUL R29, R29, 16777216 ;  /* 0x4b8000001d1db820 */ /* 0x000fcc0000400000 */
[----:B------:R-:W0:Y:S01]  /*67aa0*/  MUFU.RCP R29, R29 ;  /* 0x0000001d001d7308 */ /* 0x000e220000001000 */
[----:B---3--:R1:W-:Y:S04]  /*67ab0*/  STL [R1+0x3008], R28 ;  /* 0x0030081c01007387 */ /* 0x0083e80000100800 */
[----:B-1----:R-:W0:Y:S02]  /*67ac0*/  LDL.LU R28, [R1+0x80] ;  /* 0x00008000011c7983 */ /* 0x002e240000300800 */
[----:B0-----:R-:W-:-:S05]  /*67ad0*/  FMUL R28, R29, R28 ;  /* 0x0000001c1d1c7220 */ /* 0x001fca0000400000 */
[----:B------:R0:W-:Y:S04]  /*67ae0*/  STL [R1+0x240], R28 ;  /* 0x0002401c01007387 */ /* 0x0001e80000100800 */
[----:B0-----:R-:W3:Y:S02]  /*67af0*/  LDL.LU R28, [R1+0x3008] ;  /* 0x00300800011c7983 */ /* 0x001ee40000300800 */
[----:B---3--:R-:W-:-:S05]  /*67b00*/  FMUL R28, R29, R28 ;  /* 0x0000001c1d1c7220 */ /* 0x008fca0000400000 */
[----:B------:R0:W-:Y:S04]  /*67b10*/  STL [R1+0x23c], R28 ;  /* 0x00023c1c01007387 */ /* 0x0001e80000100800 */
[----:B0-----:R-:W3:Y:S02]  /*67b20*/  LDL.LU R28, [R1+0x3004] ;  /* 0x00300400011c7983 */ /* 0x001ee40000300800 */
[----:B---3--:R-:W-:-:S05]  /*67b30*/  FMUL R28, R29, R28 ;  /* 0x0000001c1d1c7220 */ /* 0x008fca0000400000 */
[----:B------:R0:W-:Y:S04]  /*67b40*/  STL [R1+0x238], R28 ;  /* 0x0002381c01007387 */ /* 0x0001e80000100800 */
[----:B0-----:R-:W3:Y:S02]  /*67b50*/  LDL.LU R28, [R1+0x3000] ;  /* 0x00300000011c7983 */ /* 0x001ee40000300800 */
[----:B---3--:R-:W-:-:S05]  /*67b60*/  FMUL R28, R29, R28 ;  /* 0x0000001c1d1c7220 */ /* 0x008fca0000400000 */
[----:B------:R0:W-:Y:S04]  /*67b70*/  STL [R1+0x234], R28 ;  /* 0x0002341c01007387 */ /* 0x0001e80000100800 */
[----:B0-----:R-:W3:Y:S01]  /*67b80*/  LDL.LU R28, [R1+0x2ffc] ;  /* 0x002ffc00011c7983 */ /* 0x001ee20000300800 */
[----:B--2---:R-:W-:-:S04]  /*67b90*/  @P1 FMUL R27, R27, 0.25 ;  /* 0x3e8000001b1b1820 */ /* 0x004fc80000400000 */
[----:B------:R-:W-:-:S04]  /*67ba0*/  @!P3 FMUL R27, R27, 16777216 ;  /* 0x4b8000001b1bb820 */ /* 0x000fc80000400000 */
[----:B------:R-:W-:Y:S01]  /*67bb0*/  FMUL R27, R29, R27 ;  /* 0x0000001b1d1b7220 */ /* 0x000fe20000400000 */
[----:B------:R-:W-:Y:S01]  /*67bc0*/  @P1 FMUL R14, R14, 0.25 ;  /* 0x3e8000000e0e1820 */ /* 0x000fe20000400000 */
[----:B------:R-:W-:Y:S01]  /*67bd0*/  @P1 FMUL R15, R15, 0.25 ;  /* 0x3e8000000f0f1820 */ /* 0x000fe20000400000 */
[----:B----4-:R-:W-:Y:S02]  /*67be0*/  @P1 FMUL R18, R18, 0.25 ;  /* 0x3e80000012121820 */ /* 0x010fe40000400000 */
[----:B------:R-:W-:Y:S01]  /*67bf0*/  @!P3 FMUL R14, R14, 16777216 ;  /* 0x4b8000000e0eb820 */ /* 0x000fe20000400000 */
[----:B-----5:R-:W-:Y:S01]  /*67c00*/  @P1 FMUL R26, R26, 0.25 ;  /* 0x3e8000001a1a1820 */ /* 0x020fe20000400000 */
[----:B------:R-:W-:Y:S01]  /*67c10*/  @!P3 FMUL R15, R15, 16777216 ;  /* 0x4b8000000f0fb820 */ /* 0x000fe20000400000 */
[----:B------:R-:W-:Y:S01]  /*67c20*/  @P1 FMUL R19, R19, 0.25 ;  /* 0x3e80000013131820 */ /* 0x000fe20000400000 */
[----:B------:R-:W-:Y:S01]  /*67c30*/  @!P3 FMUL R18, R18, 16777216 ;  /* 0x4b8000001212b820 */ /* 0x000fe20000400000 */
[----:B------:R-:W-:Y:S01]  /*67c40*/  FMUL R14, R29, R14 ;  /* 0x0000000e1d0e7220 */ /* 0x000fe20000400000 */
        /* <DEDUP_REMOVED lines=11> */
[C---:B------:R-:W-:Y:S01]  /*67d00*/  FMUL R19, R29.reuse, R19 ;  /* 0x000000131d137220 */ /* 0x040fe20000400000 */
[----:B------:R-:W-:Y:S01]  /*67d10*/  @P1 FMUL R20, R20, 0.25 ;  /* 0x3e80000014141820 */ /* 0x000fe20000400000 */
[----:B------:R-:W-:Y:S01]  /*67d20*/  @!P3 FMUL R24, R24, 16777216 ;  /* 0x4b8000001818b820 */ /* 0x000fe20000400000 */
[----:B------:R-:W-:Y:S01]  /*67d30*/  FMUL R21, R29, R21 ;  /* 0x000000151d157220 */ /* 0x000fe20000400000 */
[----:B------:R-:W-:Y:S01]  /*67d40*/  @P1 FMUL R17, R17, 0.25 ;  /* 0x3e80000011111820 */ /* 0x000fe20000400000 */
[----:B------:R-:W-:Y:S01]  /*67d50*/  @!P3 FMUL R23, R23, 16777216 ;  /* 0x4b8000001717b820 */ /* 0x000fe20000400000 */
[C---:B------:R-:W-:Y:S01]  /*67d60*/  FMUL R22, R29.reuse, R22 ;  /* 0x000000161d167220 */ /* 0x040fe20000400000 */
[----:B---3--:R-:W-:-:S05]  /*67d70*/  FMUL R28, R29, R28 ;  /* 0x0000001c1d1c7220 */ /* 0x008fca0000400000 */
[----:B------:R0:W-:Y:S04]  /*67d80*/  STL [R1+0x230], R28 ;  /* 0x0002301c01007387 */ /* 0x0001e80000100800 */
[----:B0-----:R-:W2:Y:S04]  /*67d90*/  LDL.LU R28, [R1+0x2ff8] ;  /* 0x002ff800011c7983 */ /* 0x001ea80000300800 */
[----:B------:R0:W-:Y:S04]  /*67da0*/  STL [R1+0x22c], R27 ;  /* 0x00022c1b01007387 */ /* 0x0001e80000100800 */
[----:B0-----:R-:W3:Y:S04]  /*67db0*/  LDL.LU R27, [R1+0x2ff4] ;  /* 0x002ff400011b7983 */ /* 0x001ee80000300800 */
[----:B------:R0:W-:Y:S01]  /*67dc0*/  STL [R1+0x228], R14 ;  /* 0x0002280e01007387 */ /* 0x0001e20000100800 */
[----:B------:R-:W-:Y:S01]  /*67dd0*/  @P1 FMUL R25, R25, 0.25 ;  /* 0x3e80000019191820 */ /* 0x000fe20000400000 */
[----:B------:R-:W-:-:S02]  /*67de0*/  @!P3 FMUL R20, R20, 16777216 ;  /* 0x4b8000001414b820 */ /* 0x000fc40000400000 */
[----:B0-----:R-:W4:Y:S04]  /*67df0*/  LDL.LU R14, [R1+0x2ff0] ;  /* 0x002ff000010e7983 */ /* 0x001f280000300800 */
[----:B------:R0:W-:Y:S01]  /*67e00*/  STL [R1+0x224], R15 ;  /* 0x0002240f01007387 */ /* 0x0001e20000100800 */
[----:B------:R-:W-:Y:S01]  /*67e10*/  FMUL R24, R29, R24 ;  /* 0x000000181d187220 */ /* 0x000fe20000400000 */
[----:B------:R-:W-:Y:S02]  /*67e20*/  @P1 FMUL R0, R0, 0.25 ;  /* 0x3e80000000001820 */ /* 0x000fe40000400000 */
[----:B0-----:R-:W5:Y:S04]  /*67e30*/  LDL.LU R15, [R1+0x2fec] ;  /* 0x002fec00010f7983 */ /* 0x001f680000300800 */
[----:B------:R0:W-:Y:S01]  /*67e40*/  STL [R1+0x220], R18 ;  /* 0x0002201201007387 */ /* 0x0001e20000100800 */
[----:B------:R-:W-:Y:S01]  /*67e50*/  @!P3 FMUL R17, R17, 16777216 ;  /* 0x4b8000001111b820 */ /* 0x000fe20000400000 */
[----:B------:R-:W-:-:S02]  /*67e60*/  FMUL R23, R29, R23 ;  /* 0x000000171d177220 */ /* 0x000fc40000400000 */
[----:B0-----:R-:W2:Y:S04]  /*67e70*/  LDL.LU R18, [R1+0x2fe8] ;  /* 0x002fe80001127983 */ /* 0x001ea80000300800 */
[----:B------:R0:W-:Y:S01]  /*67e80*/  STL [R1+0x21c], R26 ;  /* 0x00021c1a01007387 */ /* 0x0001e20000100800 */
[----:B------:R-:W-:Y:S01]  /*67e90*/  @P1 FMUL R4, R4, 0.25 ;  /* 0x3e80000004041820 */ /* 0x000fe20000400000 */
[----:B------:R-:W-:Y:S01]  /*67ea0*/  @!P3 FMUL R25, R25, 16777216 ;  /* 0x4b8000001919b820 */ /* 0x000fe20000400000 */
[----:B------:R-:W-:Y:S01]  /*67eb0*/  FMUL R20, R29, R20 ;  /* 0x000000141d147220 */ /* 0x000fe20000400000 */
[----:B0-----:R-:W2:Y:S04]  /*67ec0*/  LDL.LU R26, [R1+0xf0] ;  /* 0x0000f000011a7983 */ /* 0x001ea80000300800 */
[----:B------:R0:W-:Y:S01]  /*67ed0*/  STL [R1+0x218], R19 ;  /* 0x0002181301007387 */ /* 0x0001e20000100800 */
[----:B------:R-:W-:Y:S01]  /*67ee0*/  @P1 FMUL R5, R5, 0.25 ;  /* 0x3e80000005051820 */ /* 0x000fe20000400000 */
[----:B------:R-:W-:Y:S01]  /*67ef0*/  @!P3 FMUL R0, R0, 16777216 ;  /* 0x4b8000000000b820 */ /* 0x000fe20000400000 */
[C---:B------:R-:W-:Y:S01]  /*67f00*/  FMUL R17, R29.reuse, R17 ;  /* 0x000000111d117220 */ /* 0x040fe20000400000 */
        /* <DEDUP_REMOVED lines=52> */
[----:B------:R-:W-:Y:S01]  /*68250*/  @!P3 FMUL R7, R7, 16777216 ;  /* 0x4b8000000707b820 */ /* 0x000fe20000400000 */
[----:B------:R-:W-:Y:S01]  /*68260*/  FMUL R3, R29, R3 ;  /* 0x000000031d037220 */ /* 0x000fe20000400000 */
[----:B------:R-:W-:Y:S01]  /*68270*/  @P1 FMUL R11, R11, 0.25 ;  /* 0x3e8000000b0b1820 */ /* 0x000fe20000400000 */
[----:B0-----:R-:W2:Y:S04]  /*68280*/  LDL.LU R8, [R1+0x2fb8] ;  /* 0x002fb80001087983 */ /* 0x001ea80000300800 */
[----:B------:R0:W-:Y:S01]  /*68290*/  STL [R1+0x1d8], R9 ;  /* 0x0001d80901007387 */ /* 0x0001e20000100800 */
[----:B------:R-:W-:Y:S01]  /*682a0*/  @!P3 FMUL R10, R10, 16777216 ;  /* 0x4b8000000a0ab820 */ /* 0x000fe20000400000 */
[----:B------:R-:W-:-:S02]  /*682b0*/  FMUL R6, R29, R6 ;  /* 0x000000061d067220 */ /* 0x000fc40000400000 */
[----:B0-----:R-:W2:Y:S04]  /*682c0*/  LDL.LU R9, [R1+0x2fb4] ;  /* 0x002fb40001097983 */ /* 0x001ea80000300800 */
[----:B------:R0:W-:Y:S01]  /*682d0*/  STL [R1+0x1d4], R12 ;  /* 0x0001d40c01007387 */ /* 0x0001e20000100800 */
[----:B------:R-:W-:Y:S01]  /*682e0*/  FMUL R7, R29, R7 ;  /* 0x000000071d077220 */ /* 0x000fe20000400000 */
[----:B------:R-:W-:Y:S02]  /*682f0*/  @!P3 FMUL R11, R11, 16777216 ;  /* 0x4b8000000b0bb820 */ /* 0x000fe40000400000 */
[----:B0-----:R-:W2:Y:S04]  /*68300*/  LDL.LU R12, [R1+0x2fb0] ;  /* 0x002fb000010c7983 */ /* 0x001ea80000300800 */
[----:B------:R0:W-:Y:S01]  /*68310*/  STL [R1+0x1b8], R13 ;  /* 0x0001b80d01007387 */ /* 0x0001e20000100800 */
[----:B------:R-:W-:-:S03]  /*68320*/  FMUL R10, R29, R10 ;  /* 0x0000000a1d0a7220 */ /* 0x000fc60000400000 */
[----:B0-----:R-:W2:Y:S04]  /*68330*/  LDL.LU R13, [R1+0x2fac] ;  /* 0x002fac00010d7983 */ /* 0x001ea80000300800 */
[----:B------:R0:W-:Y:S01]  /*68340*/  STL [R1+0x1b4], R16 ;  /* 0x0001b41001007387 */ /* 0x0001e20000100800 */
[----:B------:R-:W-:-:S03]  /*68350*/  FMUL R29, R29, R11 ;  /* 0x0000000b1d1d7220 */ /* 0x000fc60000400000 */
[----:B0-----:R-:W2:Y:S04]  /*68360*/  LDL.LU R16, [R1+0x2fa8] ;  /* 0x002fa80001107983 */ /* 0x001ea80000300800 */
[----:B------:R0:W-:Y:S04]  /*68370*/  STL [R1+0x1b0], R2 ;  /* 0x0001b00201007387 */ /* 0x0001e80000100800 */
[----:B0-----:R-:W2:Y:S04]  /*68380*/  LDL.LU R2, [R1+0x2fa4] ;  /* 0x002fa40001027983 */ /* 0x001ea80000300800 */
[----:B------:R0:W-:Y:S04]  /*68390*/  STL [R1+0x1ac], R3 ;  /* 0x0001ac0301007387 */ /* 0x0001e80000100800 */
[----:B0-----:R-:W2:Y:S04]  /*683a0*/  LDL.LU R3, [R1+0x2fa0] ;  /* 0x002fa00001037983 */ /* 0x001ea80000300800 */
[----:B------:R0:W-:Y:S01]  /*683b0*/  STL [R1+0x1a8], R6 ;  /* 0x0001a80601007387 */ /* 0x0001e20000100800 */
[----:B---3--:R-:W-:-:S03]  /*683c0*/  FSETP.GT.AND P1, PT, |R27|, 8.50705917302346158658e+37, PT ;  /* 0x7e8000001b00780b */ /* 0x008fc60003f24200 */
[----:B0-----:R-:W3:Y:S04]  /*683d0*/  LDL.LU R6, [R1+0x2f9c] ;  /* 0x002f9c0001067983 */ /* 0x001ee80000300800 */
[----:B------:R0:W-:Y:S04]  /*683e0*/  STL [R1+0x1a4], R7 ;  /* 0x0001a40701007387 */ /* 0x0001e80000100800 */
[----:B0-----:R-:W3:Y:S04]  /*683f0*/  LDL.LU R7, [R1+0x2f98] ;  /* 0x002f980001077983 */ /* 0x001ee80000300800 */
[----:B------:R0:W-:Y:S04]  /*68400*/  STL [R1+0x1a0], R10 ;  /* 0x0001a00a01007387 */ /* 0x0001e80000100800 */
[----:B0-----:R-:W3:Y:S04]  /*68410*/  LDL.LU R10, [R1+0x2f94] ;  /* 0x002f9400010a7983 */ /* 0x001ee80000300800 */
[----:B------:R-:W3:Y:S04]  /*68420*/  LDL.LU R11, [R1+0x2f90] ;  /* 0x002f9000010b7983 */ /* 0x000ee80000300800 */
[----:B------:R0:W-:Y:S04]  /*68430*/  STL [R1+0x19c], R29 ;  /* 0x00019c1d01007387 */ /* 0x0001e80000100800 */
[----:B0-----:R-:W3:Y:S04]  /*68440*/  LDL.LU R29, [R1+0xec] ;  /* 0x0000ec00011d7983 */ /* 0x001ee80000300800 */
[----:B------:R0:W-:Y:S04]  /*68450*/  STL [R1+0x2f5c], R27 ;  /* 0x002f5c1b01007387 */ /* 0x0001e80000100800 */
[----:B0-----:R-:W3:Y:S01]  /*68460*/  LDL.LU R27, [R1+0xf4] ;  /* 0x0000f400011b7983 */ /* 0x001ee20000300800 */
[----:B----4-:R-:W-:Y:S01]  /*68470*/  @P2 FMUL R14, R14, 0.25 ;  /* 0x3e8000000e0e2820 */ /* 0x010fe20000400000 */
[----:B-----5:R-:W-:Y:S01]  /*68480*/  @P2 FMUL R15, R15, 0.25 ;  /* 0x3e8000000f0f2820 */ /* 0x020fe20000400000 */
[----:B--2---:R-:W-:Y:S01]  /*68490*/  @P2 FMUL R18, R18, 0.25 ;  /* 0x3e80000012122820 */ /* 0x004fe20000400000 */
[----:B------:R-:W-:-:S02]  /*684a0*/  @P2 FMUL R19, R19, 0.25 ;  /* 0x3e80000013132820 */ /* 0x000fc40000400000 */
[----:B------:R0:W-:Y:S04]  /*684b0*/  STL [R1+0x104], R14 ;  /* 0x0001040e01007387 */ /* 0x0001e80000100800 */
[----:B0-----:R-:W2:Y:S04]  /*684c0*/  LDL.LU R14, [R1+0x2f8c] ;  /* 0x002f8c00010e7983 */ /* 0x001ea80000300800 */
[----:B------:R0:W-:Y:S04]  /*684d0*/  STL [R1+0x100], R15 ;  /* 0x0001000f01007387 */ /* 0x0001e80000100800 */
[----:B0-----:R-:W4:Y:S04]  /*684e0*/  LDL.LU R15, [R1+0x2f88] ;  /* 0x002f8800010f7983 */ /* 0x001f280000300800 */
[----:B------:R0:W-:Y:S04]  /*684f0*/  STL [R1+0xfc], R18 ;  /* 0x0000fc1201007387 */ /* 0x0001e80000100800 */
[----:B0-----:R-:W5:Y:S04]  /*68500*/  LDL.LU R18, [R1+0x2f84] ;  /* 0x002f840001127983 */ /* 0x001f680000300800 */
[----:B------:R0:W-:Y:S04]  /*68510*/  STL [R1+0xf8], R19 ;  /* 0x0000f81301007387 */ /* 0x0001e80000100800 */
[----:B0-----:R-:W5:Y:S01]  /*68520*/  LDL.LU R19, [R1+0x2f80] ;  /* 0x002f800001137983 */ /* 0x001f620000300800 */
[----:B---3--:R-:W-:-:S05]  /*68530*/  @P2 FMUL R27, R27, 0.25 ;  /* 0x3e8000001b1b2820 */ /* 0x008fca0000400000 */
        /* <DEDUP_REMOVED lines=45> */
[----:B------:R-:W-:-:S04]  /*68810*/  @P2 FMUL R26, R26, 0.25 ;  /* 0x3e8000001a1a2820 */ /* 0x000fc80000400000 */
[----:B------:R-:W-:-:S04]  /*68820*/  @!P3 FMUL R26, R26, 16777216 ;  /* 0x4b8000001a1ab820 */ /* 0x000fc80000400000 */
[----:B------:R-:W-:Y:S01]  /*68830*/  FMUL R26, R28, R26 ;  /* 0x0000001a1c1a7220 */ /* 0x000fe20000400000 */
[----:B------:R-:W-:Y:S01]  /*68840*/  @P2 FMUL R29, R29, 0.25 ;  /* 0x3e8000001d1d2820 */ /* 0x000fe20000400000 */
[----:B------:R-:W-:-:S03]  /*68850*/  @P2 FMUL R21, R21, 0.25 ;  /* 0x3e80000015152820 */ /* 0x000fc60000400000 */
[----:B------:R-:W-:Y:S01]  /*68860*/  @!P3 FMUL R29, R29, 16777216 ;  /* 0x4b8000001d1db820 */ /* 0x000fe20000400000 */
[----:B------:R-:W-:-:S03]  /*68870*/  @!P3 FMUL R21, R21, 16777216 ;  /* 0x4b8000001515b820 */ /* 0x000fc60000400000 */
[----:B------:R-:W-:Y:S01]  /*68880*/  FMUL R29, R28, R29 ;  /* 0x0000001d1c1d7220 */ /* 0x000fe20000400000 */
[----:B------:R-:W-:Y:S01]  /*68890*/  @P2 FMUL R22, R22, 0.25 ;  /* 0x3e80000016162820 */ /* 0x000fe20000400000 */
[----:B------:R-:W-:-:S03]  /*688a0*/  @P2 FMUL R24, R24, 0.25 ;  /* 0x3e80000018182820 */ /* 0x000fc60000400000 */
[----:B------:R-:W-:Y:S01]  /*688b0*/  @!P3 FMUL R22, R22, 16777216 ;  /* 0x4b8000001616b820 */ /* 0x000fe20000400000 */
[----:B------:R-:W-:Y:S01]  /*688c0*/  @!P3 FMUL R24, R24, 16777216 ;  /* 0x4b8000001818b820 */ /* 0x000fe20000400000 */
[----:B------:R-:W-:Y:S01]  /*688d0*/  @P2 FMUL R23, R23, 0.25 ;  /* 0x3e80000017172820 */ /* 0x000fe20000400000 */
[----:B------:R-:W-:Y:S01]  /*688e0*/  @P2 FMUL R20, R20, 0.25 ;  /* 0x3e80000014142820 */ /* 0x000fe20000400000 */
[----:B------:R-:W-:Y:S02]  /*688f0*/  @P2 FMUL R17, R17, 0.25 ;  /* 0x3e80000011112820 */ /* 0x000fe40000400000 */
[----:B------:R-:W-:Y:S01]  /*68900*/  @!P3 FMUL R23, R23, 16777216 ;  /* 0x4b8000001717b820 */ /* 0x000fe20000400000 */
[----:B------:R-:W-:Y:S01]  /*68910*/  @!P3 FMUL R20, R20, 16777216 ;  /* 0x4b8000001414b820 */ /* 0x000fe20000400000 */
[----:B------:R-:W-:Y:S01]  /*68920*/  @P2 FMUL R25, R25, 0.25 ;  /* 0x3e80000019192820 */ /* 0x000fe20000400000 */
[----:B------:R-:W-:Y:S01]  /*68930*/  @!P3 FMUL R17, R17, 16777216 ;  /* 0x4b8000001111b820 */ /* 0x000fe20000400000 */
[----:B------:R-:W-:Y:S01]  /*68940*/  @P2 FMUL R0, R0, 0.25 ;  /* 0x3e80000000002820 */ /* 0x000fe20000400000 */
[----:B------:R-:W-:Y:S01]  /*68950*/  FMUL R20, R28, R20 ;  /* 0x000000141c147220 */ /* 0x000fe20000400000 */
[----:B------:R-:W-:Y:S01]  /*68960*/  @P2 FMUL R4, R4, 0.25 ;  /* 0x3e80000004042820 */ /* 0x000fe20000400000 */
[----:B------:R-:W-:Y:S01]  /*68970*/  @!P3 FMUL R25, R25, 16777216 ;  /* 0x4b8000001919b820 */ /* 0x000fe20000400000 */
[----:B------:R-:W-:Y:S01]  /*68980*/  @P2 FMUL R5, R5, 0.25 ;  /* 0x3e80000005052820 */ /* 0x000fe20000400000 */
[----:B------:R-:W-:Y:S01]  /*68990*/  @!P3 FMUL R0, R0, 16777216 ;  /* 0x4b8000000000b820 */ /* 0x000fe20000400000 */
[----:B---3--:R-:W-:-:S05]  /*689a0*/  FMUL R27, R28, R27 ;  /* 0x0000001b1c1b7220 */ /* 0x008fca0000400000 */
[----:B------:R0:W-:Y:S04]  /*689b0*/  STL [R1+0x1bc], R27 ;  /* 0x0001bc1b01007387 */ /* 0x0001e80000100800 */
[----:B0-----:R-:W3:Y:S04]  /*689c0*/  LDL.LU R27, [R1+0x2f5c] ;  /* 0x002f5c00011b7983 */ /* 0x001ee80000300800 */
[----:B------:R0:W-:Y:S04]  /*689d0*/  STL [R1+0x104], R26 ;  /* 0x0001041a01007387 */ /* 0x0001e80000100800 */
[----:B0-----:R-:W3:Y:S04]  /*689e0*/  LDL.LU R26, [R1+0x2f58] ;  /* 0x002f5800011a7983 */ /* 0x001ee80000300800 */
[----:B------:R0:W-:Y:S02]  /*689f0*/  STL [R1+0x100], R29 ;  /* 0x0001001d01007387 */ /* 0x0001e40000100800 */
[----:B0-----:R-:W-:-:S02]  /*68a00*/  FMUL R29, R28, R21 ;  /* 0x000000151c1d7220 */ /* 0x001fc40000400000 */
[----:B------:R-:W3:Y:S04]  /*68a10*/  LDL.LU R21, [R1+0x2f54] ;  /* 0x002f540001157983 */ /* 0x000ee80000300800 */
[----:B------:R0:W-:Y:S02]  /*68a20*/  STL [R1+0xfc], R29 ;  /* 0x0000fc1d01007387 */ /* 0x0001e40000100800 */
[C---:B0-----:R-:W-:Y:S02]  /*68a30*/  FMUL R29, R28.reuse, R22 ;  /* 0x000000161c1d7220 */ /* 0x041fe40000400000 */
[----:B------:R-:W3:Y:S04]  /*68a40*/  LDL.LU R22, [R1+0x2f50] ;  /* 0x002f500001167983 */ /* 0x000ee80000300800 */
[----:B------:R0:W-:Y:S02]  /*68a50*/  STL [R1+0xf8], R29 ;  /* 0x0000f81d01007387 */ /* 0x0001e40000100800 */
[----:B0-----:R-:W-:-:S02]  /*68a60*/  FMUL R29, R28, R24 ;  /* 0x000000181c1d7220 */ /* 0x001fc40000400000 */
[----:B------:R-:W3:Y:S04]  /*68a70*/  LDL.LU R24, [R1+0x2f4c] ;  /* 0x002f4c0001187983 */ /* 0x000ee80000300800 */
[----:B------:R0:W-:Y:S01]  /*68a80*/  STL [R1+0xf4], R29 ;  /* 0x0000f41d01007387 */ /* 0x0001e20000100800 */
[----:B------:R-:W-:Y:S01]  /*68a90*/  @P2 FMUL R8, R8, 0.25 ;  /* 0x3e80000008082820 */ /* 0x000fe20000400000 */
[----:B------:R-:W-:Y:S01]  /*68aa0*/  @!P3 FMUL R4, R4, 16777216 ;  /* 0x4b8000000404b820 */ /* 0x000fe20000400000 */
[C---:B------:R-:W-:Y:S01]  /*68ab0*/  FMUL R25, R28.reuse, R25 ;  /* 0x000000191c197220 */ /* 0x040fe20000400000 */
[C---:B0-----:R-:W-:Y:S01]  /*68ac0*/  FMUL R29, R28.reuse, R23 ;  /* 0x000000171c1d7220 */ /* 0x041fe20000400000 */
[----:B------:R-:W-:-:S04]  /*68ad0*/  FMUL R23, R28, R17 ;  /* 0x000000111c177220 */ /* 0x000fc80000400000 */
[----:B------:R-:W-:Y:S01]  /*68ae0*/  STL [R1+0xf0], R29 ;  /* 0x0000f01d01007387 */ /* 0x000fe20000100800 */
[----:B------:R-:W-:-:S03]  /*68af0*/  @P2 FMUL R9, R9, 0.25 ;  /* 0x3e80000009092820 */ /* 0x000fc60000400000 */
[----:B------:R-:W3:Y:S01]  /*68b00*/  LDL.LU R17, [R1+0x164] ;  /* 0x0001640001117983 */ /* 0x000ee20000300800 */
[----:B------:R-:W-:Y:S01]  /*68b10*/  @!P3 FMUL R5, R5, 16777216 ;  /* 0x4b8000000505b820 */ /* 0x000fe20000400000 */
[----:B------:R-:W-:Y:S02]  /*68b20*/  FMUL R0, R28, R0 ;  /* 0x000000001c007220 */ /* 0x000fe40000400000 */
[----:B------:R0:W-:Y:S01]  /*68b30*/  STL [R1+0xec], R20 ;  /* 0x0000ec1401007387 */ /* 0x0001e20000100800 */
[----:B------:R-:W-:Y:S01]  /*68b40*/  @P2 FMUL R12, R12, 0.25 ;  /* 0x3e8000000c0c2820 */ /* 0x000fe20000400000 */
[----:B------:R-:W-:Y:S01]  /*68b50*/  @!P3 FMUL R8, R8, 16777216 ;  /* 0x4b8000000808b820 */ /* 0x000fe20000400000 */
[C---:B------:R-:W-:Y:S01]  /*68b60*/  FMUL R4, R28.reuse, R4 ;  /* 0x000000041c047220 */ /* 0x040fe20000400000 */
[----:B------:R-:W-:Y:S01]  /*68b70*/  @P2 FMUL R13, R13, 0.25 ;  /* 0x3e8000000d0d2820 */ /* 0x000fe20000400000 */
[----:B------:R-:W-:Y:S01]  /*68b80*/  @!P3 FMUL R9, R9, 16777216 ;  /* 0x4b8000000909b820 */ /* 0x000fe20000400000 */
[----:B0-----:R-:W3:Y:S04]  /*68b90*/  LDL.LU R20, [R1+0x158] ;  /* 0x0001580001147983 */ /* 0x001ee80000300800 */
[----:B------:R0:W-:Y:S01]  /*68ba0*/  STL [R1+0xe8], R23 ;  /* 0x0000e81701007387 */ /* 0x0001e20000100800 */
[----:B------:R-:W-:Y:S01]  /*68bb0*/  FMUL R5, R28, R5 ;  /* 0x000000051c057220 */ /* 0x000fe20000400000 */
[----:B------:R-:W-:Y:S01]  /*68bc0*/  @P2 FMUL R16, R16, 0.25 ;  /* 0x3e80000010102820 */ /* 0x000fe20000400000 */
[----:B------:R-:W-:Y:S01]  /*68bd0*/  @!P3 FMUL R12, R12, 16777216 ;  /* 0x4b8000000c0cb820 */ /* 0x000fe20000400000 */
[----:B------:R-:W-:Y:S01]  /*68be0*/  FMUL R8, R28, R8 ;  /* 0x000000081c087220 */ /* 0x000fe20000400000 */
[----:B0-----:R-:W3:Y:S04]  /*68bf0*/  LDL.LU R23, [R1+0x154] ;  /* 0x0001540001177983 */ /* 0x001ee80000300800 */
[----:B------:R-:W3:Y:S04]  /*68c00*/  LDL.LU R29, [R1+0x144] ;  /* 0x00014400011d7983 */ /* 0x000ee80000300800 */
[----:B------:R0:W-:Y:S01]  /*68c10*/  STL [R1+0xe4], R25 ;  /* 0x0000e41901007387 */ /* 0x0001e20000100800 */
[----:B------:R-:W-:Y:S01]  /*68c20*/  @P2 FMUL R2, R2, 0.25 ;  /* 0x3e80000002022820 */ /* 0x000fe20000400000 */
[----:B------:R-:W-:Y:S01]  /*68c30*/  @!P3 FMUL R13, R13, 16777216 ;  /* 0x4b8000000d0db820 */ /* 0x000fe20000400000 */
[----:B------:R-:W-:Y:S01]  /*68c40*/  FMUL R9, R28, R9 ;  /* 0x000000091c097220 */ /* 0x000fe20000400000 */
[----:B------:R-:W-:Y:S01]  /*68c50*/  @P2 FMUL R3, R3, 0.25 ;  /* 0x3e80000003032820 */ /* 0x000fe20000400000 */
[----:B0-----:R-:W3:Y:S04]  /*68c60*/  LDL.LU R25, [R1+0x2f48] ;  /* 0x002f480001197983 */ /* 0x001ee80000300800 */
[----:B------:R0:W-:Y:S01]  /*68c70*/  STL [R1+0xe0], R0 ;  /* 0x0000e00001007387 */ /* 0x0001e20000100800 */
[----:B------:R-:W-:Y:S01]  /*68c80*/  @!P3 FMUL R16, R16, 16777216 ;  /* 0x4b8000001010b820 */ /* 0x000fe20000400000 */
[----:B------:R-:W-:Y:S01]  /*68c90*/  FMUL R12, R28, R12 ;  /* 0x0000000c1c0c7220 */ /* 0x000fe20000400000 */
[----:B------:R-:W-:Y:S01]  /*68ca0*/  @P2 FMUL R6, R6, 0.25 ;  /* 0x3e80000006062820 */ /* 0x000fe20000400000 */
[----:B------:R-:W-:Y:S01]  /*68cb0*/  @!P3 FMUL R2, R2, 16777216 ;  /* 0x4b8000000202b820 */ /* 0x000fe20000400000 */
[----:B0-----:R-:W3:Y:S04]  /*68cc0*/  LDL.LU R0, [R1+0x2f44] ;  /* 0x002f440001007983 */ /* 0x001ee80000300800 */
[----:B------:R0:W-:Y:S01]  /*68cd0*/  STL [R1+0xdc], R4 ;  /* 0x0000dc0401007387 */ /* 0x0001e20000100800 */
[C---:B------:R-:W-:Y:S01]  /*68ce0*/  FMUL R13, R28.reuse, R13 ;  /* 0x0000000d1c0d7220 */ /* 0x040fe20000400000 */
[----:B------:R-:W-:Y:S01]  /*68cf0*/  @P2 FMUL R7, R7, 0.25 ;  /* 0x3e80000007072820 */ /* 0x000fe20000400000 */
[----:B------:R-:W-:Y:S01]  /*68d00*/  @!P3 FMUL R3, R3, 16777216 ;  /* 0x4b8000000303b820 */ /* 0x000fe20000400000 */
[----:B------:R-:W-:Y:S01]  /*68d10*/  FMUL R16, R28, R16 ;  /* 0x000000101c107220 */ /* 0x000fe20000400000 */
[----:B0-----:R-:W3:Y:S04]  /*68d20*/  LDL.LU R4, [R1+0x2f40] ;  /* 0x002f400001047983 */ /* 0x001ee80000300800 */
[----:B------:R0:W-:Y:S01]  /*68d30*/  STL [R1+0xd8], R5 ;  /* 0x0000d80501007387 */ /* 0x0001e20000100800 */
[----:B------:R-:W-:Y:S01]  /*68d40*/  @P2 FMUL R10, R10, 0.25 ;  /* 0x3e8000000a0a2820 */ /* 0x000fe20000400000 */
[----:B------:R-:W-:Y:S01]  /*68d50*/  @!P3 FMUL R6, R6, 16777216 ;  /* 0x4b8000000606b820 */ /* 0x000fe20000400000 */
[C---:B------:R-:W-:Y:S01]  /*68d60*/  FMUL R2, R28.reuse, R2 ;  /* 0x000000021c027220 */ /* 0x040fe20000400000 */
[----:B0-----:R-:W3:Y:S04]  /*68d70*/  LDL.LU R5, [R1+0x2f3c] ;  /* 0x002f3c0001057983 */ /* 0x001ee80000300800 */
[----:B------:R0:W-:Y:S01]  /*68d80*/  STL [R1+0xd4], R8 ;  /* 0x0000d40801007387 */ /* 0x0001e20000100800 */
[----:B------:R-:W-:Y:S01]  /*68d90*/  @P2 FMUL R11, R11, 0.25 ;  /* 0x3e8000000b0b2820 */ /* 0x000fe20000400000 */
[----:B------:R-:W-:Y:S01]  /*68da0*/  @!P3 FMUL R7, R7, 16777216 ;  /* 0x4b8000000707b820 */ /* 0x000fe20000400000 */
[----:B------:R-:W-:Y:S01]  /*68db0*/  FMUL R3, R28, R3 ;  /* 0x000000031c037220 */ /* 0x000fe20000400000 */
[----:B0-----:R-:W3:Y:S04]  /*68dc0*/  LDL.LU R8, [R1+0x2f38] ;  /* 0x002f380001087983 */ /* 0x001ee80000300800 */
[----:B------:R0:W-:Y:S01]  /*68dd0*/  STL [R1+0xd0], R9 ;  /* 0x0000d00901007387 */ /* 0x0001e20000100800 */
[----:B--2---:R-:W-:Y:S01]  /*68de0*/  @P2 FMUL R14, R14, 0.25 ;  /* 0x3e8000000e0e2820 */ /* 0x004fe20000400000 */
[----:B------:R-:W-:Y:S01]  /*68df0*/  @!P3 FMUL R10, R10, 16777216 ;  /* 0x4b8000000a0ab820 */ /* 0x000fe20000400000 */
[C---:B------:R-:W-:Y:S01]  /*68e00*/  FMUL R6, R28.reuse, R6 ;  /* 0x000000061c067220 */ /* 0x040fe20000400000 */
[----:B0-----:R-:W2:Y:S04]  /*68e10*/  LDL.LU R9, [R1+0x2f34] ;  /* 0x002f340001097983 */ /* 0x001ea80000300800 */
[----:B------:R0:W-:Y:S01]  /*68e20*/  STL [R1+0xcc], R12 ;  /* 0x0000cc0c01007387 */ /* 0x0001e20000100800 */
[----:B----4-:R-:W-:Y:S01]  /*68e30*/  @P2 FMUL R15, R15, 0.25 ;  /* 0x3e8000000f0f2820 */ /* 0x010fe20000400000 */
[----:B------:R-:W-:Y:S01]  /*68e40*/  @!P3 FMUL R11, R11, 16777216 ;  /* 0x4b8000000b0bb820 */ /* 0x000fe20000400000 */
[----:B------:R-:W-:Y:S01]  /*68e50*/  FMUL R7, R28, R7 ;  /* 0x000000071c077220 */ /* 0x000fe20000400000 */
[----:B0-----:R-:W4:Y:S04]  /*68e60*/  LDL.LU R12, [R1+0x2f30] ;  /* 0x002f3000010c7983 */ /* 0x001f280000300800 */
[----:B------:R0:W-:Y:S01]  /*68e70*/  STL [R1+0xc8], R13 ;  /* 0x0000c80d01007387 */ /* 0x0001e20000100800 */
[----:B-----5:R-:W-:Y:S01]  /*68e80*/  @P2 FMUL R18, R18, 0.25 ;  /* 0x3e80000012122820 */ /* 0x020fe20000400000 */
[----:B------:R-:W-:Y:S01]  /*68e90*/  @!P3 FMUL R14, R14, 16777216 ;  /* 0x4b8000000e0eb820 */ /* 0x000fe20000400000 */
[C---:B------:R-:W-:Y:S01]  /*68ea0*/  FMUL R10, R28.reuse, R10 ;  /* 0x0000000a1c0a7220 */ /* 0x040fe20000400000 */
[----:B0-----:R-:W5:Y:S04]  /*68eb0*/  LDL.LU R13, [R1+0x2f2c] ;  /* 0x002f2c00010d7983 */ /* 0x001f680000300800 */
[----:B------:R0:W-:Y:S01]  /*68ec0*/  STL [R1+0xc4], R16 ;  /* 0x0000c41001007387 */ /* 0x0001e20000100800 */
[----:B------:R-:W-:Y:S01]  /*68ed0*/  @!P3 FMUL R15, R15, 16777216 ;  /* 0x4b8000000f0fb820 */ /* 0x000fe20000400000 */
[----:B------:R-:W-:Y:S01]  /*68ee0*/  FMUL R11, R28, R11 ;  /* 0x0000000b1c0b7220 */ /* 0x000fe20000400000 */
[----:B------:R-:W-:Y:S01]  /*68ef0*/  @P2 FMUL R19, R19, 0.25 ;  /* 0x3e80000013132820 */ /* 0x000fe20000400000 */
[----:B0-----:R-:W5:Y:S04]  /*68f00*/  LDL.LU R16, [R1+0x2f28] ;  /* 0x002f280001107983 */ /* 0x001f680000300800 */
[----:B------:R0:W-:Y:S01]  /*68f10*/  STL [R1+0xc0], R2 ;  /* 0x0000c00201007387 */ /* 0x0001e20000100800 */
[----:B------:R-:W-:Y:S01]  /*68f20*/  @!P3 FMUL R18, R18, 16777216 ;  /* 0x4b8000001212b820 */ /* 0x000fe20000400000 */
[----:B------:R-:W-:-:S02]  /*68f30*/  FMUL R14, R28, R14 ;  /* 0x0000000e1c0e7220 */ /* 0x000fc40000400000 */
[----:B0-----:R-:W5:Y:S04]  /*68f40*/  LDL.LU R2, [R1+0x2f24] ;  /* 0x002f240001027983 */ /* 0x001f680000300800 */
[----:B------:R0:W-:Y:S01]  /*68f50*/  STL [R1+0xbc], R3 ;  /* 0x0000bc0301007387 */ /* 0x0001e20000100800 */
[C---:B------:R-:W-:Y:S01]  /*68f60*/  FMUL R15, R28.reuse, R15 ;  /* 0x0000000f1c0f7220 */ /* 0x040fe20000400000 */
[----:B------:R-:W-:Y:S02]  /*68f70*/  @!P3 FMUL R19, R19, 16777216 ;  /* 0x4b8000001313b820 */ /* 0x000fe40000400000 */
[----:B0-----:R-:W5:Y:S04]  /*68f80*/  LDL.LU R3, [R1+0x2f20] ;  /* 0x002f200001037983 */ /* 0x001f680000300800 */
[----:B------:R0:W-:Y:S01]  /*68f90*/  STL [R1+0xb8], R6 ;  /* 0x0000b80601007387 */ /* 0x0001e20000100800 */
[----:B------:R-:W-:-:S03]  /*68fa0*/  FMUL R18, R28, R18 ;  /* 0x000000121c127220 */ /* 0x000fc60000400000 */
[----:B0-----:R-:W5:Y:S04]  /*68fb0*/  LDL.LU R6, [R1+0x2f1c] ;  /* 0x002f1c0001067983 */ /* 0x001f680000300800 */
[----:B------:R0:W-:Y:S01]  /*68fc0*/  STL [R1+0xb4], R7 ;  /* 0x0000b40701007387 */ /* 0x0001e20000100800 */
[----:B------:R-:W-:-:S03]  /*68fd0*/  FMUL R28, R28, R19 ;  /* 0x000000131c1c7220 */ /* 0x000fc60000400000 */
[----:B0-----:R-:W5:Y:S04]  /*68fe0*/  LDL.LU R7, [R1+0x2f18] ;  /* 0x002f180001077983 */ /* 0x001f680000300800 */
[----:B------:R0:W-:Y:S04]  /*68ff0*/  STL [R1+0xb0], R10 ;  /* 0x0000b00a01007387 */ /* 0x0001e80000100800 */
[----:B0-----:R-:W5:Y:S04]  /*69000*/  LDL.LU R10, [R1+0x2f14] ;  /* 0x002f1400010a7983 */ /* 0x001f680000300800 */
[----:B------:R0:W-:Y:S04]  /*69010*/  STL [R1+0xac], R11 ;  /* 0x0000ac0b01007387 */ /* 0x0001e80000100800 */
[----:B0-----:R-:W5:Y:S04]  /*69020*/  LDL.LU R11, [R1+0x2f10] ;  /* 0x002f1000010b7983 */ /* 0x001f680000300800 */
        /* <DEDUP_REMOVED lines=9> */
[----:B0-----:R-:W2:Y:S04]  /*690c0*/  LDL.LU R28, [R1+0x148] ;  /* 0x00014800011c7983 */ /* 0x001ea80000300800 */
[----:B------:R0:W-:Y:S04]  /*690d0*/  STL [R1+0x2ecc], R26 ;  /* 0x002ecc1a01007387 */ /* 0x0001e80000100800 */
[----:B0-----:R-:W4:Y:S01]  /*690e0*/  LDL.LU R26, [R1+0x168] ;  /* 0x00016800011a7983 */ /* 0x001f220000300800 */
[----:B------:R-:W-:Y:S01]  /*690f0*/  @P1 FMUL R21, R21, 0.25 ;  /* 0x3e80000015151820 */ /* 0x000fe20000400000 */
[----:B------:R-:W-:Y:S01]  /*69100*/  @P1 FMUL R22, R22, 0.25 ;  /* 0x3e80000016161820 */ /* 0x000fe20000400000 */
[----:B------:R-:W-:-:S03]  /*69110*/  @P1 FMUL R24, R24, 0.25 ;  /* 0x3e80000018181820 */ /* 0x000fc60000400000 */
[----:B------:R0:W-:Y:S04]  /*69120*/  STL [R1+0x184], R21 ;  /* 0x0001841501007387 */ /* 0x0001e80000100800 */
[----:B0-----:R-:W3:Y:S04]  /*69130*/  LDL.LU R21, [R1+0x2efc] ;  /* 0x002efc0001157983 */ /* 0x001ee80000300800 */
[----:B------:R0:W-:Y:S01]  /*69140*/  STL [R1+0x180], R22 ;  /* 0x0001801601007387 */ /* 0x0001e20000100800 */
[----:B------:R-:W-:-:S03]  /*69150*/  @P1 FMUL R25, R25, 0.25 ;  /* 0x3e80000019191820 */ /* 0x000fc60000400000 */
[----:B0-----:R-:W3:Y:S04]  /*69160*/  LDL.LU R22, [R1+0x2ef8] ;  /* 0x002ef80001167983 */ /* 0x001ee80000300800 */
[----:B------:R0:W-:Y:S04]  /*69170*/  STL [R1+0x178], R24 ;  /* 0x0001781801007387 */ /* 0x0001e80000100800 */
[----:B0-----:R-:W3:Y:S04]  /*69180*/  LDL.LU R24, [R1+0x2ef4] ;  /* 0x002ef40001187983 */ /* 0x001ee80000300800 */
[----:B------:R0:W-:Y:S04]  /*69190*/  STL [R1+0x174], R25 ;  /* 0x0001741901007387 */ /* 0x0001e80000100800 */
[----:B0-----:R-:W3:Y:S01]  /*691a0*/  LDL.LU R25, [R1+0x2ef0] ;  /* 0x002ef00001197983 */ /* 0x001ee20000300800 */
[----:B----4-:R-:W-:-:S05]  /*691b0*/  @P1 FMUL R26, R26, 0.25 ;  /* 0x3e8000001a1a1820 */ /* 0x010fca0000400000 */
[----:B------:R0:W-:Y:S04]  /*691c0*/  STL [R1+0x2ee0], R26 ;  /* 0x002ee01a01007387 */ /* 0x0001e80000100800 */
[----:B0-----:R-:W4:Y:S04]  /*691d0*/  LDL R26, [R1+0x174] ;  /* 0x00017400011a7983 */ /* 0x001f280000100800 */
[----:B----4-:R0:W-:Y:S04]  /*691e0*/  STL [R1+0x2ee4], R26 ;  /* 0x002ee41a01007387 */ /* 0x0101e80000100800 */
[----:B0-----:R-:W4:Y:S04]  /*691f0*/  LDL R26, [R1+0x178] ;  /* 0x00017800011a7983 */ /* 0x001f280000100800 */
[----:B----4-:R0:W-:Y:S04]  /*69200*/  STL [R1+0x2ee8], R26 ;  /* 0x002ee81a01007387 */ /* 0x0101e80000100800 */
[----:B0-----:R-:W4:Y:S01]  /*69210*/  LDL R26, [R1+0x180] ;  /* 0x00018000011a7983 */ /* 0x001f220000100800 */
[----:B------:R-:W-:-:S03]  /*69220*/  FSETP.GEU.AND P3, PT, |R27|, 1.175494350822287508e-38, PT ;  /* 0x008000001b00780b */ /* 0x000fc60003f6e200 */
[----:B----4-:R0:W-:Y:S04]  /*69230*/  STL [R1+0x2eec], R26 ;  /* 0x002eec1a01007387 */ /* 0x0101e80000100800 */
[----:B0-----:R-:W4:Y:S06]  /*69240*/  LDL R26, [R1+0x184] ;  /* 0x00018400011a7983 */ /* 0x001f2c0000100800 */
[----:B----4-:R-:W-:-:S05]  /*69250*/  @!P3 FMUL R26, R26, 16777216 ;  /* 0x4b8000001a1ab820 */ /* 0x010fca0000400000 */
[----:B------:R0:W-:Y:S04]  /*69260*/  @!P3 STL [R1+0x184], R26 ;  /* 0x0001841a0100b387 */ /* 0x0001e80000100800 */
[----:B0-----:R-:W4:Y:S02]  /*69270*/  LDL.LU R26, [R1+0x2eec] ;  /* 0x002eec00011a7983 */ /* 0x001f240000300800 */
        /* <DEDUP_REMOVED lines=10> */
[----:B------:R0:W-:Y:S04]  /*69320*/  STL [R1+0x2ed0], R26 ;  /* 0x002ed01a01007387 */ /* 0x0001e80000100800 */
[----:B0-----:R-:W4:Y:S04]  /*69330*/  LDL.LU R26, [R1+0x174] ;  /* 0x00017400011a7983 */ /* 0x001f280000300800 */
[----:B----4-:R0:W-:Y:S04]  /*69340*/  STL [R1+0x2ed4], R26 ;  /* 0x002ed41a01007387 */ /* 0x0101e80000100800 */
[----:B0-----:R-:W4:Y:S04]  /*69350*/  LDL.LU R26, [R1+0x178] ;  /* 0x00017800011a7983 */ /* 0x001f280000300800 */
[----:B----4-:R0:W-:Y:S04]  /*69360*/  STL [R1+0x2ed8], R26 ;  /* 0x002ed81a01007387 */ /* 0x0101e80000100800 */
[----:B0-----:R-:W4:Y:S01]  /*69370*/  LDL.LU R26, [R1+0x180] ;  /* 0x00018000011a7983 */ /* 0x001f220000300800 */
[----:B------:R-:W-:-:S04]  /*69380*/  @P1 FMUL R27, R27, 0.25 ;  /* 0x3e8000001b1b1820 */ /* 0x000fc80000400000 */
[----:B------:R-:W-:-:S06]  /*69390*/  @!P3 FMUL R27, R27, 16777216 ;  /* 0x4b8000001b1bb820 */ /* 0x000fcc0000400000 */
[----:B------:R-:W0:Y:S01]  /*693a0*/  MUFU.RCP R27, R27 ;  /* 0x0000001b001b7308 */ /* 0x000e220000001000 */
[----:B----4-:R1:W-:Y:S04]  /*693b0*/  STL [R1+0x2edc], R26 ;  /* 0x002edc1a01007387 */ /* 0x0103e80000100800 */
[----:B-1----:R-:W0:Y:S02]  /*693c0*/  LDL.LU R26, [R1+0x184] ;  /* 0x00018400011a7983 */ /* 0x002e240000300800 */
[----:B0-----:R-:W-:-:S05]  /*693d0*/  FMUL R26, R27, R26 ;  /* 0x0000001a1b1a7220 */ /* 0x001fca0000400000 */
[----:B------:R0:W-:Y:S04]  /*693e0*/  STL [R1+0x98], R26 ;  /* 0x0000981a01007387 */ /* 0x0001e80000100800 */
[----:B0-----:R-:W4:Y:S02]  /*693f0*/  LDL.LU R26, [R1+0x2edc] ;  /* 0x002edc00011a7983 */ /* 0x001f240000300800 */
[----:B----4-:R-:W-:-:S05]  /*69400*/  FMUL R26, R27, R26 ;  /* 0x0000001a1b1a7220 */ /* 0x010fca0000400000 */
[----:B------:R0:W-:Y:S04]  /*69410*/  STL [R1+0x94], R26 ;  /* 0x0000941a01007387 */ /* 0x0001e80000100800 */
[----:B0-----:R-:W4:Y:S02]  /*69420*/  LDL.LU R26, [R1+0x2ed8] ;  /* 0x002ed800011a7983 */ /* 0x001f240000300800 */
[----:B----4-:R-:W-:-:S05]  /*69430*/  FMUL R26, R27, R26 ;  /* 0x0000001a1b1a7220 */ /* 0x010fca0000400000 */
[----:B------:R0:W-:Y:S04]  /*69440*/  STL [R1+0x90], R26 ;  /* 0x0000901a01007387 */ /* 0x0001e80000100800 */
[----:B0-----:R-:W4:Y:S02]  /*69450*/  LDL.LU R26, [R1+0x2ed4] ;  /* 0x002ed400011a7983 */ /* 0x001f240000300800 */
[----:B----4-:R-:W-:-:S05]  /*69460*/  FMUL R26, R27, R26 ;  /* 0x0000001a1b1a7220 */ /* 0x010fca0000400000 */
[----:B------:R0:W-:Y:S04]  /*69470*/  STL [R1+0x8c], R26 ;  /* 0x00008c1a01007387 */ /* 0x0001e80000100800 */
[----:B0-----:R-:W4:Y:S01]  /*69480*/  LDL.LU R26, [R1+0x2ed0] ;  /* 0x002ed000011a7983 */ /* 0x001f220000300800 */
[----:B------:R-:W-:Y:S01]  /*69490*/  @P1 FMUL R17, R17, 0.25 ;  /* 0x3e80000011111820 */ /* 0x000fe20000400000 */
[----:B------:R-:W-:Y:S01]  /*694a0*/  @P1 FMUL R20, R20, 0.25 ;  /* 0x3e80000014141820 */ /* 0x000fe20000400000 */
[----:B------:R-:W-:Y:S02]  /*694b0*/  @P1 FMUL R23, R23, 0.25 ;  /* 0x3e80000017171820 */ /* 0x000fe40000400000 */
[----:B------:R-:W-:Y:S01]  /*694c0*/  @!P3 FMUL R17, R17, 16777216 ;  /* 0x4b8000001111b820 */ /* 0x000fe20000400000 */
[----:B--2---:R-:W-:Y:S01]  /*694d0*/  @P1 FMUL R28, R28, 0.25 ;  /* 0x3e8000001c1c1820 */ /* 0x004fe20000400000 */
[----:B------:R-:W-:Y:S01]  /*694e0*/  @!P3 FMUL R20, R20, 16777216 ;  /* 0x4b8000001414b820 */ /* 0x000fe20000400000 */
[----:B------:R-:W-:Y:S01]  /*694f0*/  @!P3 FMUL R23, R23, 16777216 ;  /* 0x4b8000001717b820 */ /* 0x000fe20000400000 */
[C---:B------:R-:W-:Y:S01]  /*69500*/  FMUL R17, R27.reuse, R17 ;  /* 0x000000111b117220 */ /* 0x040fe20000400000 */
[----:B------:R-:W-:Y:S01]  /*69510*/  @!P3 FMUL R28, R28, 16777216 ;  /* 0x4b8000001c1cb820 */ /* 0x000fe20000400000 */
[----:B------:R-:W-:Y:S01]  /*69520*/  FMUL R20, R27, R20 ;  /* 0x000000141b147220 */ /* 0x000fe20000400000 */
[----:B------:R-:W-:Y:S01]  /*69530*/  @P1 FMUL R29, R29, 0.25 ;  /* 0x3e8000001d1d1820 */ /* 0x000fe20000400000 */
[C---:B------:R-:W-:Y:S01]  /*69540*/  FMUL R23, R27.reuse, R23 ;  /* 0x000000171b177220 */ /* 0x040fe20000400000 */
[----:B------:R-:W-:Y:S01]  /*69550*/  @P1 FMUL R0, R0, 0.25 ;  /* 0x3e80000000001820 */ /* 0x000fe20000400000 */
[----:B------:R-:W-:Y:S01]  /*69560*/  FMUL R28, R27, R28 ;  /* 0x0000001c1b1c7220 */ /* 0x000fe20000400000 */
[----:B------:R-:W-:Y:S01]  /*69570*/  @!P3 FMUL R29, R29, 16777216 ;  /* 0x4b8000001d1db820 */ /* 0x000fe20000400000 */
[----:B------:R-:W-:Y:S01]  /*69580*/  @P1 FMUL R4, R4, 0.25 ;  /* 0x3e80000004041820 */ /* 0x000fe20000400000 */
[----:B------:R-:W-:Y:S01]  /*69590*/  @!P3 FMUL R0, R0, 16777216 ;  /* 0x4b8000000000b820 */ /* 0x000fe20000400000 */
[----:B------:R-:W-:-:S02]  /*695a0*/  @P1 FMUL R5, R5, 0.25 ;  /* 0x3e80000005051820 */ /* 0x000fc40000400000 */
[----:B------:R-:W-:Y:S01]  /*695b0*/  @!P3 FMUL R4, R4, 16777216 ;  /* 0x4b8000000404b820 */ /* 0x000fe20000400000 */
[----:B------:R-:W-:Y:S01]  /*695c0*/  @P1 FMUL R8, R8, 0.25 ;  /* 0x3e80000008081820 */ /* 0x000fe20000400000 */
[----:B------:R-:W-:Y:S01]  /*695d0*/  @!P3 FMUL R5, R5, 16777216 ;  /* 0x4b8000000505b820 */ /* 0x000fe20000400000 */
[----:B------:R-:W-:Y:S02]  /*695e0*/  @P1 FMUL R9, R9, 0.25 ;  /* 0x3e80000009091820 */ /* 0x000fe40000400000 */
[----:B------:R-:W-:Y:S01]  /*695f0*/  @!P3 FMUL R8, R8, 16777216 ;  /* 0x4b8000000808b820 */ /* 0x000fe20000400000 */
[----:B------:R-:W-:Y:S01]  /*69600*/  @P1 FMUL R12, R12, 0.25 ;  /* 0x3e8000000c0c1820 */ /* 0x000fe20000400000 */
[----:B------:R-:W-:Y:S01]  /*69610*/  @!P3 FMUL R9, R9, 16777216 ;  /* 0x4b8000000909b820 */ /* 0x000fe20000400000 */
[----:B-----5:R-:W-:Y:S02]  /*69620*/  @P1 FMUL R13, R13, 0.25 ;  /* 0x3e8000000d0d1820 */ /* 0x020fe40000400000 */
[----:B------:R-:W-:Y:S01]  /*69630*/  @!P3 FMUL R12, R12, 16777216 ;  /* 0x4b8000000c0cb820 */ /* 0x000fe20000400000 */
[----:B------:R-:W-:Y:S01]  /*69640*/  @P1 FMUL R16, R16, 0.25 ;  /* 0x3e80000010101820 */ /* 0x000fe20000400000 */
[----:B------:R-:W-:Y:S01]  /*69650*/  @!P3 FMUL R13, R13, 16777216 ;  /* 0x4b8000000d0db820 */ /* 0x000fe20000400000 */
[----:B------:R-:W-:-:S02]  /*69660*/  @P1 FMUL R2, R2, 0.25 ;  /* 0x3e80000002021820 */ /* 0x000fc40000400000 */
[----:B------:R-:W-:Y:S01]  /*69670*/  @!P3 FMUL R16, R16, 16777216 ;  /* 0x4b8000001010b820 */ /* 0x000fe20000400000 */
[----:B------:R-:W-:Y:S01]  /*69680*/  @P1 FMUL R3, R3, 0.25 ;  /* 0x3e80000003031820 */ /* 0x000fe20000400000 */
[----:B------:R-:W-:Y:S01]  /*69690*/  @P1 FMUL R6, R6, 0.25 ;  /* 0x3e80000006061820 */ /* 0x000fe20000400000 */
[----:B------:R-:W-:Y:S01]  /*696a0*/  @P1 FMUL R7, R7, 0.25 ;  /* 0x3e80000007071820 */ /* 0x000fe20000400000 */
[----:B------:R-:W-:Y:S01]  /*696b0*/  @!P3 FMUL R2, R2, 16777216 ;  /* 0x4b8000000202b820 */ /* 0x000fe20000400000 */
[----:B------:R-:W-:Y:S01]  /*696c0*/  @!P3 FMUL R3, R3, 16777216 ;  /* 0x4b8000000303b820 */ /* 0x000fe20000400000 */
[----:B------:R-:W-:Y:S01]  /*696d0*/  @P1 FMUL R10, R10, 0.25 ;  /* 0x3e8000000a0a1820 */ /* 0x000fe20000400000 */
[----:B------:R-:W-:Y:S01]  /*696e0*/  @!P3 FMUL R6, R6, 16777216 ;  /* 0x4b8000000606b820 */ /* 0x000fe20000400000 */
[----:B------:R-:W-:Y:S01]  /*696f0*/  @!P3 FMUL R7, R7, 16777216 ;  /* 0x4b8000000707b820 */ /* 0x000fe20000400000 */
[----:B------:R-:W-:Y:S01]  /*69700*/  @P1 FMUL R11, R11, 0.25 ;  /* 0x3e8000000b0b1820 */ /* 0x000fe20000400000 */
[----:B------:R-:W-:Y:S01]  /*69710*/  @!P3 FMUL R10, R10, 16777216 ;  /* 0x4b8000000a0ab820 */ /* 0x000fe20000400000 */
[----:B---3--:R-:W-:-:S02]  /*69720*/  @P1 FMUL R14, R14, 0.25 ;  /* 0x3e8000000e0e1820 */ /* 0x008fc40000400000 */
[----:B------:R-:W-:Y:S01]  /*69730*/  @!P3 FMUL R11, R11, 16777216 ;  /* 0x4b8000000b0bb820 */ /* 0x000fe20000400000 */
[----:B------:R-:W-:Y:S01]  /*69740*/  @P1 FMUL R15, R15, 0.25 ;  /* 0x3e8000000f0f1820 */ /* 0x000fe20000400000 */
[----:B------:R-:W-:Y:S01]  /*69750*/  @!P3 FMUL R14, R14, 16777216 ;  /* 0x4b8000000e0eb820 */ /* 0x000fe20000400000 */
[----:B------:R-:W-:Y:S02]  /*69760*/  @P1 FMUL R18, R18, 0.25 ;  /* 0x3e80000012121820 */ /* 0x000fe40000400000 */
[----:B------:R-:W-:Y:S01]  /*69770*/  @!P3 FMUL R15, R15, 16777216 ;  /* 0x4b8000000f0fb820 */ /* 0x000fe20000400000 */
[----:B------:R-:W-:Y:S01]  /*69780*/  @P1 FMUL R19, R19, 0.25 ;  /* 0x3e80000013131820 */ /* 0x000fe20000400000 */
[----:B------:R-:W-:Y:S01]  /*69790*/  @!P3 FMUL R18, R18, 16777216 ;  /* 0x4b8000001212b820 */ /* 0x000fe20000400000 */
[----:B------:R-:W-:Y:S02]  /*697a0*/  @P1 FMUL R21, R21, 0.25 ;  /* 0x3e80000015151820 */ /* 0x000fe40000400000 */
[----:B------:R-:W-:-:S02]  /*697b0*/  @!P3 FMUL R19, R19, 16777216 ;  /* 0x4b8000001313b820 */ /* 0x000fc40000400000 */
[----:B------:R-:W-:Y:S01]  /*697c0*/  @!P3 FMUL R21, R21, 16777216 ;  /* 0x4b8000001515b820 */ /* 0x000fe20000400000 */
[----:B----4-:R-:W-:-:S05]  /*697d0*/  FMUL R26, R27, R26 ;  /* 0x0000001a1b1a7220 */ /* 0x010fca0000400000 */
[----:B------:R0:W-:Y:S04]  /*697e0*/  STL [R1+0x88], R26 ;  /* 0x0000881a01007387 */ /* 0x0001e80000100800 */
[----:B0-----:R-:W2:Y:S04]  /*697f0*/  LDL.LU R26, [R1+0x2ecc] ;  /* 0x002ecc00011a7983 */ /* 0x001ea80000300800 */
[----:B------:R0:W-:Y:S04]  /*69800*/  STL [R1+0x80], R17 ;  /* 0x0000801101007387 */ /* 0x0001e80000100800 */
[----:B0-----:R-:W3:Y:S04]  /*69810*/  LDL.LU R17, [R1+0x2ec8] ;  /* 0x002ec80001117983 */ /* 0x001ee80000300800 */
[----:B------:R0:W-:Y:S04]  /*69820*/  STL [R1+0x7c], R20 ;  /* 0x00007c1401007387 */ /* 0x0001e80000100800 */
[----:B0-----:R-:W4:Y:S04]  /*69830*/  LDL.LU R20, [R1+0x2ec4] ;  /* 0x002ec40001147983 */ /* 0x001f280000300800 */
[----:B------:R0:W-:Y:S04]  /*69840*/  STL [R1+0x78], R23 ;  /* 0x0000781701007387 */ /* 0x0001e80000100800 */
[----:B0-----:R-:W5:Y:S04]  /*69850*/  LDL.LU R23, [R1+0x2ec0] ;  /* 0x002ec00001177983 */ /* 0x001f680000300800 */
[----:B------:R0:W-:Y:S02]  /*69860*/  STL [R1+0x70], R28 ;  /* 0x0000701c01007387 */ /* 0x0001e40000100800 */
[C---:B0-----:R-:W-:Y:S01]  /*69870*/  FMUL R28, R27.reuse, R29 ;  /* 0x0000001d1b1c7220 */ /* 0x041fe20000400000 */
[----:B------:R-:W-:-:S02]  /*69880*/  FMUL R29, R27, R0 ;  /* 0x000000001b1d7220 */ /* 0x000fc40000400000 */
[----:B------:R-:W2:Y:S04]  /*69890*/  LDL.LU R0, [R1+0x2ebc] ;  /* 0x002ebc0001007983 */ /* 0x000ea80000300800 */
[----:B------:R0:W-:Y:S02]  /*698a0*/  STL [R1+0x6c], R28 ;  /* 0x00006c1c01007387 */ /* 0x0001e40000100800 */
[C---:B0-----:R-:W-:Y:S02]  /*698b0*/  FMUL R28, R27.reuse, R4 ;  /* 0x000000041b1c7220 */ /* 0x041fe40000400000 */
[----:B------:R-:W2:Y:S04]  /*698c0*/  LDL.LU R4, [R1+0x2eb8] ;  /* 0x002eb80001047983 */ /* 0x000ea80000300800 */
[----:B------:R0:W-:Y:S02]  /*698d0*/  STL [R1+0x64], R29 ;  /* 0x0000641d01007387 */ /* 0x0001e40000100800 */
[----:B0-----:R-:W-:-:S02]  /*698e0*/  FMUL R29, R27, R5 ;  /* 0x000000051b1d7220 */ /* 0x001fc40000400000 */
        /* <DEDUP_REMOVED lines=16> */
[----:B------:R0:W-:Y:S04]  /*699f0*/  STL [R1+0x4c], R29 ;  /* 0x00004c1d01007387 */ /* 0x0001e80000100800 */
[----:B------:R1:W-:Y:S01]  /*69a00*/  STL [R1+0x48], R28 ;  /* 0x0000481c01007387 */ /* 0x0003e20000100800 */
[C---:B0-----:R-:W-:Y:S01]  /*69a10*/  FMUL R29, R27.reuse, R2 ;  /* 0x000000021b1d7220 */ /* 0x041fe20000400000 */
[C---:B------:R-:W-:Y:S01]  /*69a20*/  FMUL R2, R27.reuse, R6 ;  /* 0x000000061b027220 */ /* 0x040fe20000400000 */
[C---:B-1----:R-:W-:Y:S01]  /*69a30*/  FMUL R28, R27.reuse, R3 ;  /* 0x000000031b1c7220 */ /* 0x042fe20000400000 */
[----:B------:R-:W-:-:S02]  /*69a40*/  FMUL R3, R27, R7 ;  /* 0x000000071b037220 */ /* 0x000fc40000400000 */
[----:B------:R0:W-:Y:S01]  /*69a50*/  STL [R1+0x44], R29 ;  /* 0x0000441d01007387 */ /* 0x0001e20000100800 */
[----:B------:R-:W-:-:S03]  /*69a60*/  FMUL R6, R27, R10 ;  /* 0x0000000a1b067220 */ /* 0x000fc60000400000 */
[----:B------:R-:W-:Y:S04]  /*69a70*/  STL [R1+0x40], R28 ;  /* 0x0000401c01007387 */ /* 0x000fe80000100800 */
[----:B------:R1:W-:Y:S01]  /*69a80*/  STL [R1+0x3c], R2 ;  /* 0x00003c0201007387 */ /* 0x0003e20000100800 */
[----:B0-----:R-:W-:-:S03]  /*69a90*/  FMUL R29, R27, R11 ;  /* 0x0000000b1b1d7220 */ /* 0x001fc60000400000 */
[----:B-1----:R-:W2:Y:S04]  /*69aa0*/  LDL.LU R2, [R1+0x14c] ;  /* 0x00014c0001027983 */ /* 0x002ea80000300800 */
[----:B------:R0:W-:Y:S01]  /*69ab0*/  STL [R1+0x34], R3 ;  /* 0x0000340301007387 */ /* 0x0001e20000100800 */
[----:B------:R-:W-:-:S03]  /*69ac0*/  FMUL R28, R27, R14 ;  /* 0x0000000e1b1c7220 */ /* 0x000fc60000400000 */
[----:B0-----:R-:W2:Y:S04]  /*69ad0*/  LDL.LU R3, [R1+0x140] ;  /* 0x0001400001037983 */ /* 0x001ea80000300800 */
[----:B------:R0:W-:Y:S04]  /*69ae0*/  STL [R1+0x2c], R6 ;  /* 0x00002c0601007387 */ /* 0x0001e80000100800 */
[----:B0-----:R-:W2:Y:S04]  /*69af0*/  LDL.LU R6, [R1+0x13c] ;  /* 0x00013c0001067983 */ /* 0x001ea80000300800 */
[----:B------:R-:W2:Y:S04]  /*69b00*/  LDL.LU R7, [R1+0x130] ;  /* 0x0001300001077983 */ /* 0x000ea80000300800 */
[----:B------:R-:W2:Y:S04]  /*69b10*/  LDL.LU R10, [R1+0x12c] ;  /* 0x00012c00010a7983 */ /* 0x000ea80000300800 */
[----:B------:R-:W2:Y:S04]  /*69b20*/  LDL.LU R11, [R1+0x120] ;  /* 0x00012000010b7983 */ /* 0x000ea80000300800 */
[----:B------:R0:W-:Y:S04]  /*69b30*/  STL [R1+0x28], R29 ;  /* 0x0000281d01007387 */ /* 0x0001e80000100800 */
[----:B------:R-:W2:Y:S01]  /*69b40*/  LDL.LU R14, [R1+0x11c] ;  /* 0x00011c00010e7983 */ /* 0x000ea20000300800 */
[----:B0-----:R-:W-:-:S03]  /*69b50*/  FMUL R29, R27, R15 ;  /* 0x0000000f1b1d7220 */ /* 0x001fc60000400000 */
[----:B------:R0:W-:Y:S04]  /*69b60*/  STL [R1+0x1c], R28 ;  /* 0x00001c1c01007387 */ /* 0x0001e80000100800 */
[----:B------:R-:W2:Y:S04]  /*69b70*/  LDL.LU R15, [R1+0x110] ;  /* 0x00011000010f7983 */ /* 0x000ea80000300800 */
[----:B------:R1:W-:Y:S01]  /*69b80*/  STL [R1+0x18], R29 ;  /* 0x0000181d01007387 */ /* 0x0003e20000100800 */
[----:B0-----:R-:W-:-:S03]  /*69b90*/  FMUL R28, R27, R18 ;  /* 0x000000121b1c7220 */ /* 0x001fc60000400000 */
[----:B------:R-:W2:Y:S01]  /*69ba0*/  LDL.LU R18, [R1+0x10c] ;  /* 0x00010c0001127983 */ /* 0x000ea20000300800 */
[----:B-1----:R-:W-:-:S03]  /*69bb0*/  FMUL R29, R27, R19 ;  /* 0x000000131b1d7220 */ /* 0x002fc60000400000 */
[----:B------:R0:W-:Y:S04]  /*69bc0*/  STL [R1+0x14], R28 ;  /* 0x0000141c01007387 */ /* 0x0001e80000100800 */
[----:B------:R-:W2:Y:S04]  /*69bd0*/  LDL.LU R19, [R1] ;  /* 0x0000000001137983 */ /* 0x000ea80000300800 */
[----:B------:R1:W-:Y:S01]  /*69be0*/  STL [R1+0x10], R29 ;  /* 0x0000101d01007387 */ /* 0x0003e20000100800 */
[----:B0-----:R-:W-:-:S03]  /*69bf0*/  FMUL R28, R27, R21 ;  /* 0x000000151b1c7220 */ /* 0x001fc60000400000 */
[----:B------:R-:W3:Y:S01]  /*69c00*/  LDL.LU R21, [R1+0x198] ;  /* 0x0001980001157983 */ /* 0x000ee20000300800 */
[----:B------:R-:W-:Y:S01]  /*69c10*/  @P1 FMUL R22, R22, 0.25 ;  /* 0x3e80000016161820 */ /* 0x000fe20000400000 */
[----:B------:R-:W-:Y:S01]  /*69c20*/  @P1 FMUL R24, R24, 0.25 ;  /* 0x3e80000018181820 */ /* 0x000fe20000400000 */
[----:B------:R-:W-:Y:S02]  /*69c30*/  @P1 FMUL R25, R25, 0.25 ;  /* 0x3e80000019191820 */ /* 0x000fe40000400000 */
[----:B------:R-:W-:Y:S01]  /*69c40*/  @!P3 FMUL R22, R22, 16777216 ;  /* 0x4b8000001616b820 */ /* 0x000fe20000400000 */
[----:B------:R-:W-:Y:S01]  /*69c50*/  @!P3 FMUL R24, R24, 16777216 ;  /* 0x4b8000001818b820 */ /* 0x000fe20000400000 */
[----:B------:R-:W-:Y:S02]  /*69c60*/  @!P3 FMUL R25, R25, 16777216 ;  /* 0x4b8000001919b820 */ /* 0x000fe40000400000 */
[C---:B-1----:R-:W-:Y:S01]  /*69c70*/  FMUL R29, R27.reuse, R22 ;  /* 0x000000161b1d7220 */ /* 0x042fe20000400000 */
[----:B---3--:R-:W-:Y:S04]  /*69c80*/  STL [R1+0x2e90], R21 ;  /* 0x002e901501007387 */ /* 0x008fe80000100800 */
[----:B------:R0:W-:Y:S04]  /*69c90*/  STL [R1+0x8], R28 ;  /* 0x0000081c01007387 */ /* 0x0001e80000100800 */
[----:B------:R-:W3:Y:S01]  /*69ca0*/  LDL.LU R22, [R1+0x190] ;  /* 0x0001900001167983 */ /* 0x000ee20000300800 */
[----:B0-----:R-:W-:-:S03]  /*69cb0*/  FMUL R28, R27, R24 ;  /* 0x000000181b1c7220 */ /* 0x001fc60000400000 */
[----:B------:R0:W-:Y:S01]  /*69cc0*/  STL [R1+0x2e68], R29 ;  /* 0x002e681d01007387 */ /* 0x0001e20000100800 */
[----:B------:R-:W-:-:S03]  /*69cd0*/  FMUL R27, R27, R25 ;  /* 0x000000191b1b7220 */ /* 0x000fc60000400000 */
[----:B0-----:R-:W3:Y:S04]  /*69ce0*/  LDL.LU R29, [R1+0x18c] ;  /* 0x00018c00011d7983 */ /* 0x001ee80000300800 */
[----:B------:R0:W-:Y:S04]  /*69cf0*/  STL [R1+0x2e6c], R28 ;  /* 0x002e6c1c01007387 */ /* 0x0001e80000100800 */
[----:B0-----:R-:W3:Y:S04]  /*69d00*/  LDL.LU R28, [R1+0x160] ;  /* 0x00016000011c7983 */ /* 0x001ee80000300800 */
[----:B------:R-:W3:Y:S04]  /*69d10*/  LDL.LU R24, [R1+0x150] ;  /* 0x0001500001187983 */ /* 0x000ee80000300800 */
[----:B------:R0:W-:Y:S04]  /*69d20*/  STL [R1+0x2e70], R27 ;  /* 0x002e701b01007387 */ /* 0x0001e80000100800 */
[----:B0-----:R-:W2:Y:S01]  /*69d30*/  LDL.LU R27, [R1+0x16c] ;  /* 0x00016c00011b7983 */ /* 0x001ea20000300800 */
[----:B------:R-:W-:Y:S01]  /*69d40*/  @P2 FMUL R17, R17, 0.25 ;  /* 0x3e80000011112820 */ /* 0x000fe20000400000 */
[----:B----4-:R-:W-:Y:S01]  /*69d50*/  @P2 FMUL R20, R20, 0.25 ;  /* 0x3e80000014142820 */ /* 0x010fe20000400000 */
[----:B-----5:R-:W-:Y:S01]  /*69d60*/  @P2 FMUL R23, R23, 0.25 ;  /* 0x3e80000017172820 */ /* 0x020fe20000400000 */
[----:B------:R-:W4:Y:S04]  /*69d70*/  LDL.LU R25, [R1+0x15c] ;  /* 0x00015c0001197983 */ /* 0x000f280000300800 */
[----:B------:R0:W-:Y:S04]  /*69d80*/  STL [R1+0x188], R17 ;  /* 0x0001881101007387 */ /* 0x0001e80000100800 */
[----:B0-----:R-:W5:Y:S04]  /*69d90*/  LDL.LU R17, [R1+0x2e9c] ;  /* 0x002e9c0001117983 */ /* 0x001f680000300800 */
[----:B------:R0:W-:Y:S04]  /*69da0*/  STL [R1+0x17c], R20 ;  /* 0x00017c1401007387 */ /* 0x0001e80000100800 */
[----:B0-----:R-:W5:Y:S04]  /*69db0*/  LDL.LU R20, [R1+0x2e98] ;  /* 0x002e980001147983 */ /* 0x001f680000300800 */
[----:B------:R0:W-:Y:S04]  /*69dc0*/  STL [R1+0x170], R23 ;  /* 0x0001701701007387 */ /* 0x0001e80000100800 */
[----:B0-----:R-:W5:Y:S04]  /*69dd0*/  LDL.LU R23, [R1+0x2e94] ;  /* 0x002e940001177983 */ /* 0x001f680000300800 */
[----:B------:R-:W3:Y:S01]  /*69de0*/  LDL R21, [R1+0x194] ;  /* 0x0001940001157983 */ /* 0x000ee20000100800 */
[----:B--2---:R-:W-:-:S05]  /*69df0*/  @P2 FMUL R27, R27, 0.25 ;  /* 0x3e8000001b1b2820 */ /* 0x004fca0000400000 */
[----:B------:R0:W-:Y:S04]  /*69e00*/  STL [R1+0x2e84], R27 ;  /* 0x002e841b01007387 */ /* 0x0001e80000100800 */
[----:B0-----:R-:W2:Y:S04]  /*69e10*/  LDL R27, [R1+0x170] ;  /* 0x00017000011b7983 */ /* 0x001ea80000100800 */
[----:B--2---:R0:W-:Y:S04]  /*69e20*/  STL [R1+0x2e88], R27 ;  /* 0x002e881b01007387 */ /* 0x0041e80000100800 */
[----:B0-----:R-:W2:Y:S01]  /*69e30*/  LDL R27, [R1+0x17c] ;  /* 0x00017c00011b7983 */ /* 0x001ea20000100800 */
[----:B------:R-:W-:Y:S01]  /*69e40*/  FSETP.GEU.AND P1, PT, |R26|, 1.175494350822287508e-38, PT ;  /* 0x008000001a00780b */ /* 0x000fe20003f2e200 */
[----:B---3--:R-:W-:-:S02]  /*69e50*/  @P2 FMUL R21, R21, 0.25 ;  /* 0x3e80000015152820 */ /* 0x008fc40000400000 */
[----:B--2---:R0:W-:Y:S04]  /*69e60*/  STL [R1+0x2e8c], R27 ;  /* 0x002e8c1b01007387 */ /* 0x0041e80000100800 */
[----:B0-----:R-:W2:Y:S01]  /*69e70*/  LDL R27, [R1+0x188] ;  /* 0x00018800011b7983 */ /* 0x001ea20000100800 */
[----:B------:R-:W-:-:S03]  /*69e80*/  @P2 FMUL R22, R22, 0.25 ;  /* 0x3e80000016162820 */ /* 0x000fc60000400000 */
[----:B------:R0:W-:Y:S04]  /*69e90*/  @P2 STL [R1+0x194], R21 ;  /* 0x0001941501002387 */ /* 0x0001e80000100800 */
[----:B0-----:R-:W3:Y:S04]  /*69ea0*/  LDL.LU R21, [R1+0x2e90] ;  /* 0x002e900001157983 */ /* 0x001ee80000300800 */
[----:B------:R0:W-:Y:S04]  /*69eb0*/  STL [R1+0x2e80], R22 ;  /* 0x002e801601007387 */ /* 0x0001e80000100800 */
[----:B0-----:R-:W4:Y:S01]  /*69ec0*/  LDL R22, [R1+0x194] ;  /* 0x0001940001167983 */ /* 0x001f220000100800 */
[----:B--2---:R-:W-:-:S05]  /*69ed0*/  @!P1 FMUL R27, R27, 16777216 ;  /* 0x4b8000001b1b9820 */ /* 0x004fca0000400000 */
[----:B------:R0:W-:Y:S04]  /*69ee0*/  @!P1 STL [R1+0x188], R27 ;  /* 0x0001881b01009387 */ /* 0x0001e80000100800 */
[----:B0-----:R-:W2:Y:S02]  /*69ef0*/  LDL.LU R27, [R1+0x2e8c] ;  /* 0x002e8c00011b7983 */ /* 0x001ea40000300800 */
[----:B--2---:R-:W-:-:S05]  /*69f00*/  @!P1 FMUL R27, R27, 16777216 ;  /* 0x4b8000001b1b9820 */ /* 0x004fca0000400000 */
[----:B------:R0:W-:Y:S04]  /*69f10*/  @!P1 STL [R1+0x17c], R27 ;  /* 0x00017c1b01009387 */ /* 0x0001e80000100800 */
[----:B0-----:R-:W2:Y:S02]  /*69f20*/  LDL.LU R27, [R1+0x2e88] ;  /* 0x002e8800011b7983 */ /* 0x001ea40000300800 */
[----:B--2---:R-:W-:-:S05]  /*69f30*/  @!P1 FMUL R27, R27, 16777216 ;  /* 0x4b8000001b1b9820 */ /* 0x004fca0000400000 */
[----:B------:R0:W-:Y:S04]  /*69f40*/  @!P1 STL [R1+0x170], R27 ;  /* 0x0001701b01009387 */ /* 0x0001e80000100800 */
[----:B0-----:R-:W2:Y:S02]  /*69f50*/  LDL.LU R27, [R1+0x2e84] ;  /* 0x002e8400011b7983 */ /* 0x001ea40000300800 */
[----:B--2---:R-:W-:-:S05]  /*69f60*/  @!P1 FMUL R27, R27, 16777216 ;  /* 0x4b8000001b1b9820 */ /* 0x004fca0000400000 */
[----:B------:R0:W-:Y:S04]  /*69f70*/  STL [R1+0x2e74], R27 ;  /* 0x002e741b01007387 */ /* 0x0001e80000100800 */
[----:B0-----:R-:W2:Y:S04]  /*69f80*/  LDL.LU R27, [R1+0x170] ;  /* 0x00017000011b7983 */ /* 0x001ea80000300800 */
[----:B--2---:R0:W-:Y:S04]  /*69f90*/  STL [R1+0x2e78], R27 ;  /* 0x002e781b01007387 */ /* 0x0041e80000100800 */
[----:B0-----:R-:W2:Y:S01]  /*69fa0*/  LDL.LU R27, [R1+0x17c] ;  /* 0x00017c00011b7983 */ /* 0x001ea20000300800 */
[----:B------:R-:W-:-:S04]  /*69fb0*/  @P2 FMUL R26, R26, 0.25 ;  /* 0x3e8000001a1a2820 */ /* 0x000fc80000400000 */
[----:B------:R-:W-:-:S06]  /*69fc0*/  @!P1 FMUL R26, R26, 16777216 ;  /* 0x4b8000001a1a9820 */ /* 0x000fcc0000400000 */
[----:B------:R-:W0:Y:S01]  /*69fd0*/  MUFU.RCP R26, R26 ;  /* 0x0000001a001a7308 */ /* 0x000e220000001000 */
[----:B--2---:R1:W-:Y:S04]  /*69fe0*/  STL [R1+0x2e7c], R27 ;  /* 0x002e7c1b01007387 */ /* 0x0043e80000100800 */
[----:B-1----:R-:W0:Y:S01]  /*69ff0*/  LDL.LU R27, [R1+0x188] ;  /* 0x00018800011b7983 */ /* 0x002e220000300800 */
[----:B----4-:R-:W-:-:S05]  /*6a000*/  @!P1 FMUL R22, R22, 16777216 ;  /* 0x4b80000016169820 */ /* 0x010fca0000400000 */
[----:B------:R1:W-:Y:S04]  /*6a010*/  @!P1 STL [R1+0x194], R22 ;  /* 0x0001941601009387 */ /* 0x0003e80000100800 */
[----:B-1----:R-:W2:Y:S01]  /*6a020*/  LDL.LU R22, [R1+0x2e80] ;  /* 0x002e800001167983 */ /* 0x002ea20000300800 */
        /* <DEDUP_REMOVED lines=10> */
[----:B------:R-:W-:-:S03]  /*6a0d0*/  @P2 FMUL R25, R25, 0.25 ;  /* 0x3e80000019192820 */ /* 0x000fc60000400000 */
[----:B------:R-:W-:Y:S01]  /*6a0e0*/  @!P1 FMUL R28, R28, 16777216 ;  /* 0x4b8000001c1c9820 */ /* 0x000fe20000400000 */
[----:B------:R-:W-:Y:S01]  /*6a0f0*/  @!P1 FMUL R25, R25, 16777216 ;  /* 0x4b80000019199820 */ /* 0x000fe20000400000 */
[----:B------:R-:W-:Y:S01]  /*6a100*/  @P2 FMUL R24, R24, 0.25 ;  /* 0x3e80000018182820 */ /* 0x000fe20000400000 */
[----:B------:R-:W-:Y:S01]  /*6a110*/  @P2 FMUL R2, R2, 0.25 ;  /* 0x3e80000002022820 */ /* 0x000fe20000400000 */
[C---:B------:R-:W-:Y:S01]  /*6a120*/  FMUL R28, R26.reuse, R28 ;  /* 0x0000001c1a1c7220 */ /* 0x040fe20000400000 */
[----:B------:R-:W-:Y:S01]  /*6a130*/  @P2 FMUL R3, R3, 0.25 ;  /* 0x3e80000003032820 */ /* 0x000fe20000400000 */
[----:B------:R-:W-:Y:S01]  /*6a140*/  FMUL R25, R26, R25 ;  /* 0x000000191a197220 */ /* 0x000fe20000400000 */
[----:B------:R-:W-:Y:S01]  /*6a150*/  @!P1 FMUL R24, R24, 16777216 ;  /* 0x4b80000018189820 */ /* 0x000fe20000400000 */
[----:B------:R-:W-:Y:S01]  /*6a160*/  @!P1 FMUL R2, R2, 16777216 ;  /* 0x4b80000002029820 */ /* 0x000fe20000400000 */
[----:B------:R-:W-:Y:S01]  /*6a170*/  @!P1 FMUL R3, R3, 16777216 ;  /* 0x4b80000003039820 */ /* 0x000fe20000400000 */
[----:B-----5:R-:W-:-:S02]  /*6a180*/  @P2 FMUL R23, R23, 0.25 ;  /* 0x3e80000017172820 */ /* 0x020fc40000400000 */
[C---:B------:R-:W-:Y:S01]  /*6a190*/  FMUL R2, R26.reuse, R2 ;  /* 0x000000021a027220 */ /* 0x040fe20000400000 */
[C---:B------:R-:W-:Y:S01]  /*6a1a0*/  FMUL R3, R26.reuse, R3 ;  /* 0x000000031a037220 */ /* 0x040fe20000400000 */
[----:B------:R-:W-:Y:S01]  /*6a1b0*/  @!P1 FMUL R23, R23, 16777216 ;  /* 0x4b80000017179820 */ /* 0x000fe20000400000 */
[----:B----4-:R-:W-:-:S05]  /*6a1c0*/  FMUL R27, R26, R27 ;  /* 0x0000001b1a1b7220 */ /* 0x010fca0000400000 */
[----:B------:R0:W-:Y:S04]  /*6a1d0*/  STL [R1+0x20], R27 ;  /* 0x0000201b01007387 */ /* 0x0001e80000100800 */
[----:B0-----:R-:W4:Y:S04]  /*6a1e0*/  LDL.LU R27, [R1+0x2e70] ;  /* 0x002e7000011b7983 */ /* 0x001f280000300800 */
[----:B------:R0:W-:Y:S04]  /*6a1f0*/  STL [R1+0xc], R28 ;  /* 0x00000c1c01007387 */ /* 0x0001e80000100800 */
[----:B0-----:R-:W4:Y:S04]  /*6a200*/  LDL.LU R28, [R1+0x2e6c] ;  /* 0x002e6c00011c7983 */ /* 0x001f280000300800 */
[----:B------:R0:W-:Y:S02]  /*6a210*/  STL [R1+0x4], R25 ;  /* 0x0000041901007387 */ /* 0x0001e40000100800 */
[----:B0-----:R-:W-:-:S05]  /*6a220*/  FMUL R25, R26, R24 ;  /* 0x000000181a197220 */ /* 0x001fca0000400000 */
[----:B------:R-:W-:Y:S04]  /*6a230*/  STL [R1+0x2e5c], R25 ;  /* 0x002e5c1901007387 */ /* 0x000fe80000100800 */
[----:B------:R-:W-:Y:S01]  /*6a240*/  STL [R1+0x2e60], R2 ;  /* 0x002e600201007387 */ /* 0x000fe20000100800 */
[----:B------:R-:W-:-:S03]  /*6a250*/  FMUL R24, R26, R23 ;  /* 0x000000171a187220 */ /* 0x000fc60000400000 */
[----:B------:R0:W-:Y:S04]  /*6a260*/  STL [R1+0x2e64], R3 ;  /* 0x002e640301007387 */ /* 0x0001e80000100800 */
[----:B0-----:R-:W5:Y:S04]  /*6a270*/  LDL.LU R3, [R1+0x8] ;  /* 0x0000080001037983 */ /* 0x001f680000300800 */
[----:B------:R-:W5:Y:S04]  /*6a280*/  LDL.LU R2, [R1+0x10] ;  /* 0x0000100001027983 */ /* 0x000f680000300800 */
[----:B------:R-:W5:Y:S04]  /*6a290*/  LDL.LU R25, [R1+0x54] ;  /* 0x0000540001197983 */ /* 0x000f680000300800 */
[----:B------:R-:W5:Y:S01]  /*6a2a0*/  LDL.LU R23, [R1+0x194] ;  /* 0x0001940001177983 */ /* 0x000f620000300800 */
[----:B---3--:R-:W-:Y:S01]  /*6a2b0*/  @P2 FMUL R21, R21, 0.25 ;  /* 0x3e80000015152820 */ /* 0x008fe20000400000 */
[----:B--2---:R-:W-:Y:S01]  /*6a2c0*/  @!P1 FMUL R22, R22, 16777216 ;  /* 0x4b80000016169820 */ /* 0x004fe20000400000 */
[----:B------:R-:W-:-:S02]  /*6a2d0*/  @P2 FMUL R6, R6, 0.25 ;  /* 0x3e80000006062820 */ /* 0x000fc40000400000 */
[----:B------:R-:W-:Y:S01]  /*6a2e0*/  @!P1 FMUL R21, R21, 16777216 ;  /* 0x4b80000015159820 */ /* 0x000fe20000400000 */
[----:B------:R-:W-:Y:S01]  /*6a2f0*/  @P2 FMUL R7, R7, 0.25 ;  /* 0x3e80000007072820 */ /* 0x000fe20000400000 */
        /* <DEDUP_REMOVED lines=17> */
[C---:B------:R-:W-:Y:S01]  /*6a410*/  FMUL R22, R26.reuse, R22 ;  /* 0x000000161a167220 */ /* 0x040fe20000400000 */
[----:B------:R-:W-:Y:S01]  /*6a420*/  FMUL R21, R26, R21 ;  /* 0x000000151a157220 */ /* 0x000fe20000400000 */
[----:B------:R-:W-:Y:S01]  /*6a430*/  @!P1 FMUL R6, R6, 16777216 ;  /* 0x4b80000006069820 */ /* 0x000fe20000400000 */
        /* <DEDUP_REMOVED lines=18> */
[----:B------:R-:W-:Y:S01]  /*6a560*/  F2FP.SATFINITE.E4M3.F32.PACK_AB_MERGE_C R22, R22, R21, RZ ;  /* 0x000000151616723e */ /* 0x000fe200048070ff */
[C---:B------:R-:W-:Y:S01]  /*6a570*/  FMUL R6, R26.reuse, R6 ;  /* 0x000000061a067220 */ /* 0x040fe20000400000 */
        /* <DEDUP_REMOVED lines=16> */
[----:B------:R-:W-:Y:S01]  /*6a680*/  FMUL R20, R26, R20 ;  /* 0x000000141a147220 */ /* 0x000fe20000400000 */
[----:B----4-:R-:W-:Y:S01]  /*6a690*/  F2FP.SATFINITE.E4M3.F32.PACK_AB_MERGE_C R28, R28, R27, RZ ;  /* 0x0000001b1c1c723e */ /* 0x010fe200048070ff */
[C---:B-----5:R-:W-:Y:S01]  /*6a6a0*/  FMUL R23, R26.reuse, R23 ;  /* 0x000000171a177220 */ /* 0x060fe20000400000 */
[----:B------:R-:W-:-:S02]  /*6a6b0*/  FMUL R26, R26, R29 ;  /* 0x0000001d1a1a7220 */ /* 0x000fc40000400000 */
[----:B------:R-:W2:Y:S04]  /*6a6c0*/  LDL.LU R29, [R1+0x2e68] ;  /* 0x002e6800011d7983 */ /* 0x000ea80000300800 */
[----:B------:R-:W3:Y:S04]  /*6a6d0*/  LDL.LU R21, [R1+0x50] ;  /* 0x0000500001157983 */ /* 0x000ee80000300800 */
[----:B------:R0:W-:Y:S01]  /*6a6e0*/  STL [R1+0x2de4], R22 ;  /* 0x002de41601007387 */ /* 0x0001e20000100800 */
[----:B------:R-:W-:-:S03]  /*6a6f0*/  F2FP.SATFINITE.E4M3.F32.PACK_AB_MERGE_C R23, R24, R23, RZ ;  /* 0x000000171817723e */ /* 0x000fc600048070ff */
[----:B0-----:R-:W4:Y:S04]  /*6a700*/  LDL.LU R22, [R1+0x4c] ;  /* 0x00004c0001167983 */ /* 0x001f280000300800 */
[----:B------:R-:W5:Y:S04]  /*6a710*/  LDL.LU R27, [R1+0x44] ;  /* 0x00004400011b7983 */ /* 0x000f680000300800 */
[----:B------:R0:W-:Y:S04]  /*6a720*/  STL [R1+0x68], R28 ;  /* 0x0000681c01007387 */ /* 0x0001e80000100800 */
[----:B0-----:R-:W4:Y:S04]  /*6a730*/  LDL.LU R28, [R1+0x48] ;  /* 0x00004800011c7983 */ /* 0x001f280000300800 */
[----:B------:R-:W3:Y:S01]  /*6a740*/  LDL.LU R24, [R1+0x14] ;  /* 0x0000140001187983 */ /* 0x000ee20000300800 */
[----:B------:R-:W-:-:S03]  /*6a750*/  F2FP.SATFINITE.E4M3.F32.PACK_AB_MERGE_C R26, R20, R26, RZ ;  /* 0x0000001a141a723e */ /* 0x000fc600048070ff */
[----:B------:R0:W-:Y:S01]  /*6a760*/  STL [R1+0x2de8], R23 ;  /* 0x002de81701007387 */ /* 0x0001e20000100800 */
[----:B------:R-:W-:-:S03]  /*6a770*/  F2FP.SATFINITE.E4M3.F32.PACK_AB_MERGE_C R17, R16, R17, RZ ;  /* 0x000000111011723e */ /* 0x000fc600048070ff */
[----:B0-----:R-:W5:Y:S01]  /*6a780*/  LDL.LU R23, [R1+0x40] ;  /* 0x0000400001177983 */ /* 0x001f620000300800 */
[----:B--2---:R-:W-:-:S03]  /*6a790*/  F2FP.SATFINITE.E4M3.F32.PACK_AB_MERGE_C R29, R3, R29, RZ ;  /* 0x0000001d031d723e */ /* 0x004fc600048070ff */
[----:B------:R-:W2:Y:S04]  /*6a7a0*/  LDL.LU R3, [R1+0x2e64] ;  /* 0x002e640001037983 */ /* 0x000ea80000300800 */
[----:B------:R0:W-:Y:S04]  /*6a7b0*/  STL [R1], R29 ;  /* 0x0000001d01007387 */ /* 0x0001e80000100800 */
[----:B0-----:R-:W4:Y:S04]  /*6a7c0*/  LDL.LU R29, [R1+0x3c] ;  /* 0x00003c00011d7983 */ /* 0x001f280000300800 */
[----:B------:R-:W4:Y:S04]  /*6a7d0*/  LDL.LU R20, [R1+0x34] ;  /* 0x0000340001147983 */ /* 0x000f280000300800 */
[----:B------:R0:W-:Y:S04]  /*6a7e0*/  STL [R1+0x2dec], R26 ;  /* 0x002dec1a01007387 */ /* 0x0001e80000100800 */
[----:B0-----:R-:W5:Y:S01]  /*6a7f0*/  LDL.LU R26, [R1+0x2c] ;  /* 0x00002c00011a7983 */ /* 0x001f620000300800 */
[----:B---3--:R-:W-:-:S03]  /*6a800*/  F2FP.SATFINITE.E4M3.F32.PACK_AB_MERGE_C R24, R24, R2, RZ ;  /* 0x000000021818723e */ /* 0x008fc600048070ff */
[----:B------:R-:W3:Y:S04]  /*6a810*/  LDL.LU R2, [R1+0x2e60] ;  /* 0x002e600001027983 */ /* 0x000ee80000300800 */
[----:B------:R0:W-:Y:S04]  /*6a820*/  STL [R1+0x2dd4], R24 ;  /* 0x002dd41801007387 */ /* 0x0001e80000100800 */
[----:B0-----:R-:W5:Y:S04]  /*6a830*/  LDL.LU R24, [R1+0x28] ;  /* 0x0000280001187983 */ /* 0x001f680000300800 */
[----:B------:R-:W2:Y:S04]  /*6a840*/  LDL.LU R16, [R1+0x18] ;  /* 0x0000180001107983 */ /* 0x000ea80000300800 */
[----:B------:R0:W-:Y:S04]  /*6a850*/  STL [R1+0x134], R17 ;  /* 0x0001341101007387 */ /* 0x0001e80000100800 */
[----:B0-----:R-:W2:Y:S01]  /*6a860*/  LDL.LU R17, [R1+0x1c] ;  /* 0x00001c0001117983 */ /* 0x001ea20000300800 */
[----:B------:R-:W-:-:S02]  /*6a870*/  F2FP.SATFINITE.E4M3.F32.PACK_AB_MERGE_C R12, R12, R13, RZ ;  /* 0x0000000d0c0c723e */ /* 0x000fc400048070ff */
[----:B------:R-:W-:-:S03]  /*6a880*/  F2FP.SATFINITE.E4M3.F32.PACK_AB_MERGE_C R8, R8, R9, RZ ;  /* 0x000000090808723e */ /* 0x000fc600048070ff */
[----:B------:R5:W-:Y:S01]  /*6a890*/  STL [R1+0x2dd8], R12 ;  /* 0x002dd80c01007387 */ /* 0x000be20000100800 */
[----:B------:R-:W-:Y:S02]  /*6a8a0*/  F2FP.SATFINITE.E4M3.F32.PACK_AB_MERGE_C R4, R4, R5, RZ ;  /* 0x000000050404723e */ /* 0x000fe400048070ff */
[----:B------:R-:W-:Y:S02]  /*6a8b0*/  F2FP.SATFINITE.E4M3.F32.PACK_AB_MERGE_C R18, R15, R18, RZ ;  /* 0x000000120f12723e */ /* 0x000fe400048070ff */
[----:B-----5:R-:W-:Y:S02]  /*6a8c0*/  F2FP.SATFINITE.E4M3.F32.PACK_AB_MERGE_C R12, R26, R24, RZ ;  /* 0x000000181a0c723e */ /* 0x020fe400048070ff */
[----:B--2---:R-:W-:-:S05]  /*6a8d0*/  F2FP.SATFINITE.E4M3.F32.PACK_AB_MERGE_C R16, R17, R16, RZ ;  /* 0x000000101110723e */ /* 0x004fca00048070ff */
[----:B------:R-:W-:Y:S04]  /*6a8e0*/  STL [R1+0x130], R16 ;  /* 0x0001301001007387 */ /* 0x000fe80000100800 */
[----:B------:R4:W-:Y:S04]  /*6a8f0*/  STL [R1+0x2ddc], R8 ;  /* 0x002ddc0801007387 */ /* 0x0009e80000100800 */
[----:B------:R-:W-:Y:S04]  /*6a900*/  STL [R1+0x28], R12 ;  /* 0x0000280c01007387 */ /* 0x000fe80000100800 */
[----:B------:R0:W-:Y:S01]  /*6a910*/  STL [R1+0x2de0], R4 ;  /* 0x002de00401007387 */ /* 0x0001e20000100800 */
[----:B----4-:R-:W-:-:S05]  /*6a920*/  F2FP.SATFINITE.E4M3.F32.PACK_AB_MERGE_C R8, R29, R20, RZ ;  /* 0x000000141d08723e */ /* 0x010fca00048070ff */
[----:B------:R-:W-:Y:S01]  /*6a930*/  STL [R1+0x74], R8 ;  /* 0x0000740801007387 */ /* 0x000fe20000100800 */
[----:B0-----:R-:W-:-:S03]  /*6a940*/  F2FP.SATFINITE.E4M3.F32.PACK_AB_MERGE_C R4, R27, R23, RZ ;  /* 0x000000171b04723e */ /* 0x001fc600048070ff */
[----:B------:R-:W2:Y:S04]  /*6a950*/  LDL.LU R13, [R1+0x58] ;  /* 0x00005800010d7983 */ /* 0x000ea80000300800 */
[----:B------:R-:W2:Y:S04]  /*6a960*/  LDL.LU R27, [R1+0x5c] ;  /* 0x00005c00011b7983 */ /* 0x000ea80000300800 */
[----:B------:R0:W-:Y:S02]  /*6a970*/  STL [R1+0x2c], R4 ;  /* 0x00002c0401007387 */ /* 0x0001e40000100800 */
[----:B0-----:R-:W-:-:S02]  /*6a980*/  F2FP.SATFINITE.E4M3.F32.PACK_AB_MERGE_C R4, R19, R0, RZ ;  /* 0x000000001304723e */ /* 0x001fc400048070ff */
[----:B------:R-:W-:-:S03]  /*6a990*/  F2FP.SATFINITE.E4M3.F32.PACK_AB_MERGE_C R0, R22, R28, RZ ;  /* 0x0000001c1600723e */ /* 0x000fc600048070ff */
[----:B------:R-:W-:Y:S01]  /*6a9a0*/  STL [R1+0x12c], R4 ;  /* 0x00012c0401007387 */ /* 0x000fe20000100800 */
[----:B------:R-:W-:-:S03]  /*6a9b0*/  F2FP.SATFINITE.E4M3.F32.PACK_AB_MERGE_C R28, R25, R21, RZ ;  /* 0x00000015191c723e */ /* 0x000fc600048070ff */
[----:B------:R-:W-:Y:S04]  /*6a9c0*/  STL [R1+0x2df0], R18 ;  /* 0x002df01201007387 */ /* 0x000fe80000100800 */
[----:B------:R0:W-:Y:S04]  /*6a9d0*/  STL [R1+0x128], R0 ;  /* 0x0001280001007387 */ /* 0x0001e80000100800 */
[----:B------:R-:W4:Y:S04]  /*6a9e0*/  LDL.LU R25, [R1+0x60] ;  /* 0x0000600001197983 */ /* 0x000f280000300800 */
[----:B0-----:R-:W4:Y:S04]  /*6a9f0*/  LDL.LU R0, [R1+0x64] ;  /* 0x0000640001007983 */ /* 0x001f280000300800 */
[----:B------:R-:W5:Y:S04]  /*6aa00*/  LDL.LU R21, [R1+0xc] ;  /* 0x00000c0001157983 */ /* 0x000f680000300800 */
[----:B------:R-:W3:Y:S04]  /*6aa10*/  LDL.LU R9, [R1+0x88] ;  /* 0x0000880001097983 */ /* 0x000ee80000300800 */
[----:B------:R-:W5:Y:S04]  /*6aa20*/  LDL.LU R20, [R1+0x24] ;  /* 0x0000240001147983 */ /* 0x000f680000300800 */
[----:B------:R-:W3:Y:S04]  /*6aa30*/  LDL.LU R17, [R1+0x90] ;  /* 0x0000900001117983 */ /* 0x000ee80000300800 */
        /* <DEDUP_REMOVED lines=8> */
[----:B------:R-:W-:-:S03]  /*6aac0*/  F2FP.SATFINITE.E4M3.F32.PACK_AB_MERGE_C R14, R11, R14, RZ ;  /* 0x0000000e0b0e723e */ /* 0x000fc600048070ff */
[----:B------:R-:W5:Y:S04]  /*6aad0*/  LDL.LU R24, [R1+0xa8] ;  /* 0x0000a80001187983 */ /* 0x000f680000300800 */
[----:B------:R-:W3:Y:S04]  /*6aae0*/  LDL.LU R26, [R1+0x1a4] ;  /* 0x0001a400011a7983 */ /* 0x000ee80000300800 */
[----:B------:R-:W3:Y:S04]  /*6aaf0*/  LDL.LU R29, [R1+0x1a8] ;  /* 0x0001a800011d7983 */ /* 0x000ee80000300800 */
[----:B------:R-:W5:Y:S04]  /*6ab00*/  LDL.LU R23, [R1+0xac] ;  /* 0x0000ac0001177983 */ /* 0x000f680000300800 */
[----:B------:R-:W5:Y:S04]  /*6ab10*/  LDL.LU R22, [R1+0xb0] ;  /* 0x0000b00001167983 */ /* 0x000f680000300800 */
[----:B------:R0:W-:Y:S04]  /*6ab20*/  STL [R1+0x2dc0], R28 ;  /* 0x002dc01c01007387 */ /* 0x0001e80000100800 */
[----:B0-----:R-:W5:Y:S04]  /*6ab30*/  LDL.LU R28, [R1+0x30] ;  /* 0x00003000011c7983 */ /* 0x001f680000300800 */
[----:B------:R-:W5:Y:S04]  /*6ab40*/  LDL.LU R11, [R1+0x8c] ;  /* 0x00008c00010b7983 */ /* 0x000f680000300800 */
[----:B------:R0:W-:Y:S01]  /*6ab50*/  STL [R1+0x2df4], R14 ;  /* 0x002df40e01007387 */ /* 0x0001e20000100800 */
[----:B------:R-:W-:-:S03]  /*6ab60*/  F2FP.SATFINITE.E4M3.F32.PACK_AB_MERGE_C R3, R3, R6, RZ ;  /* 0x000000060303723e */ /* 0x000fc600048070ff */
[----:B0-----:R-:W5:Y:S01]  /*6ab70*/  LDL.LU R14, [R1+0x20] ;  /* 0x00002000010e7983 */ /* 0x001f620000300800 */
[----:B--2---:R-:W-:Y:S02]  /*6ab80*/  F2FP.SATFINITE.E4M3.F32.PACK_AB_MERGE_C R27, R27, R13, RZ ;  /* 0x0000000d1b1b723e */ /* 0x004fe400048070ff */
[----:B------:R-:W-:-:S03]  /*6ab90*/  F2FP.SATFINITE.E4M3.F32.PACK_AB_MERGE_C R13, R7, R10, RZ ;  /* 0x0000000a070d723e */ /* 0x000fc600048070ff */
[----:B------:R0:W-:Y:S04]  /*6aba0*/  STL [R1+0x2dc4], R27 ;  /* 0x002dc41b01007387 */ /* 0x0001e80000100800 */
[----:B0-----:R-:W2:Y:S04]  /*6abb0*/  LDL.LU R27, [R1+0x80] ;  /* 0x00008000011b7983 */ /* 0x001ea80000300800 */
[----:B------:R-:W2:Y:S04]  /*6abc0*/  LDL.LU R7, [R1+0x7c] ;  /* 0x00007c0001077983 */ /* 0x000ea80000300800 */
[----:B------:R-:W2:Y:S04]  /*6abd0*/  LDL.LU R10, [R1+0x4] ;  /* 0x00000400010a7983 */ /* 0x000ea80000300800 */
[----:B------:R0:W-:Y:S01]  /*6abe0*/  STL [R1+0x2df8], R13 ;  /* 0x002df80d01007387 */ /* 0x0001e20000100800 */
[----:B----4-:R-:W-:-:S03]  /*6abf0*/  F2FP.SATFINITE.E4M3.F32.PACK_AB_MERGE_C R0, R0, R25, RZ ;  /* 0x000000190000723e */ /* 0x010fc600048070ff */
[----:B0-----:R-:W4:Y:S04]  /*6ac00*/  LDL.LU R13, [R1+0x78] ;  /* 0x00007800010d7983 */ /* 0x001f280000300800 */
[----:B------:R-:W4:Y:S04]  /*6ac10*/  LDL.LU R25, [R1+0x2e5c] ;  /* 0x002e5c0001197983 */ /* 0x000f280000300800 */
[----:B------:R0:W-:Y:S04]  /*6ac20*/  STL [R1+0x2dc8], R0 ;  /* 0x002dc80001007387 */ /* 0x0001e80000100800 */
[----:B0-----:R-:W4:Y:S04]  /*6ac30*/  LDL.LU R0, [R1+0x70] ;  /* 0x0000700001007983 */ /* 0x001f280000300800 */
[----:B------:R-:W4:Y:S04]  /*6ac40*/  LDL.LU R6, [R1+0x6c] ;  /* 0x00006c0001067983 */ /* 0x000f280000300800 */
[----:B------:R3:W-:Y:S02]  /*6ac50*/  STL [R1+0x124], R3 ;  /* 0x0001240301007387 */ /* 0x0007e40000100800 */
[----:B---3--:R-:W-:-:S02]  /*6ac60*/  F2FP.SATFINITE.E4M3.F32.PACK_AB_MERGE_C R3, R29, R26, RZ ;  /* 0x0000001a1d03723e */ /* 0x008fc400048070ff */
[----:B-----5:R-:W-:Y:S02]  /*6ac70*/  F2FP.SATFINITE.E4M3.F32.PACK_AB_MERGE_C R17, R17, R11, RZ ;  /* 0x0000000b1111723e */ /* 0x020fe400048070ff */
[----:B------:R-:W-:Y:S02]  /*6ac80*/  F2FP.SATFINITE.E4M3.F32.PACK_AB_MERGE_C R11, R24, R16, RZ ;  /* 0x00000010180b723e */ /* 0x000fe400048070ff */
[----:B------:R-:W-:Y:S02]  /*6ac90*/  F2FP.SATFINITE.E4M3.F32.PACK_AB_MERGE_C R20, R20, R14, RZ ;  /* 0x0000000e1414723e */ /* 0x000fe400048070ff */
[----:B--2---:R-:W-:Y:S02]  /*6aca0*/  F2FP.SATFINITE.E4M3.F32.PACK_AB_MERGE_C R9, R9, R27, RZ ;  /* 0x0000001b0909723e */ /* 0x004fe400048070ff */
[----:B------:R-:W-:Y:S02]  /*6acb0*/  F2FP.SATFINITE.E4M3.F32.PACK_AB_MERGE_C R21, R21, R10, RZ ;  /* 0x0000000a1515723e */ /* 0x000fe400048070ff */
[----:B----4-:R-:W-:-:S02]  /*6acc0*/  F2FP.SATFINITE.E4M3.F32.PACK_AB_MERGE_C R7, R7, R13, RZ ;  /* 0x0000000d0707723e */ /* 0x010fc400048070ff */
[----:B------:R-:W-:Y:S02]  /*6acd0*/  F2FP.SATFINITE.E4M3.F32.PACK_AB_MERGE_C R25, R25, R2, RZ ;  /* 0x000000021919723e */ /* 0x000fe400048070ff */
[----:B------:R-:W-:-:S03]  /*6ace0*/  F2FP.SATFINITE.E4M3.F32.PACK_AB_MERGE_C R2, R18, R28, RZ ;  /* 0x0000001c1202723e */ /* 0x000fc600048070ff */
[----:B------:R-:W-:Y:S01]  /*6acf0*/  STL [R1+0x2dfc], R25 ;  /* 0x002dfc1901007387 */ /* 0x000fe20000100800 */
[----:B------:R-:W-:-:S05]  /*6ad00*/  F2FP.SATFINITE.E4M3.F32.PACK_AB_MERGE_C R0, R0, R6, RZ ;  /* 0x000000060000723e */ /* 0x000fca00048070ff */
[----:B------:R0:W-:Y:S04]  /*6ad10*/  STL [R1+0x120], R0 ;  /* 0x0001200001007387 */ /* 0x0001e80000100800 */
[----:B------:R-:W-:Y:S04]  /*6ad20*/  STL [R1+0x2dcc], R7 ;  /* 0x002dcc0701007387 */ /* 0x000fe80000100800 */
[----:B------:R-:W-:Y:S01]  /*6ad30*/  STL [R1+0x2e00], R21 ;  /* 0x002e001501007387 */ /* 0x000fe20000100800 */
[----:B0-----:R-:W-:-:S03]  /*6ad40*/  F2FP.SATFINITE.E4M3.F32.PACK_AB_MERGE_C R0, R19, R15, RZ ;  /* 0x0000000f1300723e */ /* 0x001fc600048070ff */
[----:B------:R-:W-:Y:S01]  /*6ad50*/  STL [R1+0x2dd0], R9 ;  /* 0x002dd00901007387 */ /* 0x000fe20000100800 */
[----:B------:R-:W-:-:S03]  /*6ad60*/  F2FP.SATFINITE.E4M3.F32.PACK_AB_MERGE_C R19, R5, R4, RZ ;  /* 0x000000040513723e */ /* 0x000fc600048070ff */
[----:B------:R-:W-:Y:S04]  /*6ad70*/  STL [R1+0x2e04], R20 ;  /* 0x002e041401007387 */ /* 0x000fe80000100800 */
[----:B------:R-:W-:Y:S04]  /*6ad80*/  STL [R1+0x2e08], R17 ;  /* 0x002e081101007387 */ /* 0x000fe80000100800 */
[----:B------:R0:W-:Y:S04]  /*6ad90*/  STL [R1+0x11c], R2 ;  /* 0x00011c0201007387 */ /* 0x0001e80000100800 */
[----:B------:R-:W-:Y:S01]  /*6ada0*/  STL [R1+0x2e0c], R19 ;  /* 0x002e0c1301007387 */ /* 0x000fe20000100800 */
[----:B0-----:R-:W-:-:S03]  /*6adb0*/  F2FP.SATFINITE.E4M3.F32.PACK_AB_MERGE_C R2, R12, R8, RZ ;  /* 0x000000080c02723e */ /* 0x001fc600048070ff */
[----:B------:R0:W-:Y:S04]  /*6adc0*/  STL [R1+0x118], R0 ;  /* 0x0001180001007387 */ /* 0x0001e80000100800 */
[----:B------:R-:W-:Y:S04]  /*6add0*/  STL [R1+0x2e10], R2 ;  /* 0x002e100201007387 */ /* 0x000fe80000100800 */
[----:B------:R-:W-:Y:S04]  /*6ade0*/  STL [R1+0x2e14], R11 ;  /* 0x002e140b01007387 */ /* 0x000fe80000100800 */
[----:B------:R-:W-:Y:S04]  /*6adf0*/  STL [R1+0x2e18], R3 ;  /* 0x002e180301007387 */ /* 0x000fe80000100800 */
[----:B------:R-:W2:Y:S04]  /*6ae00*/  LDL.LU R9, [R1+0x1ac] ;  /* 0x0001ac0001097983 */ /* 0x000ea80000300800 */
[----:B------:R-:W2:Y:S04]  /*6ae10*/  LDL.LU R6, [R1+0x1b0] ;  /* 0x0001b00001067983 */ /* 0x000ea80000300800 */
[----:B------:R-:W3:Y:S04]  /*6ae20*/  LDL.LU R7, [R1+0xb4] ;  /* 0x0000b40001077983 */ /* 0x000ee80000300800 */
[----:B0-----:R-:W3:Y:S01]  /*6ae30*/  LDL.LU R0, [R1+0xb8] ;  /* 0x0000b80001007983 */ /* 0x001ee20000300800 */
[----:B------:R-:W-:-:S03]  /*6ae40*/  F2FP.SATFINITE.E4M3.F32.PACK_AB_MERGE_C R5, R22, R23, RZ ;  /* 0x000000171605723e */ /* 0x000fc600048070ff */
[----:B------:R-:W4:Y:S04]  /*6ae50*/  LDL.LU R10, [R1+0x1b4] ;  /* 0x0001b400010a7983 */ /* 0x000f280000300800 */
[----:B------:R-:W4:Y:S04]  /*6ae60*/  LDL.LU R4, [R1+0x1b8] ;  /* 0x0001b80001047983 */ /* 0x000f280000300800 */
[----:B------:R-:W5:Y:S04]  /*6ae70*/  LDL.LU R8, [R1+0xbc] ;  /* 0x0000bc0001087983 */ /* 0x000f680000300800 */
[----:B------:R-:W5:Y:S04]  /*6ae80*/  LDL.LU R16, [R1+0xc0] ;  /* 0x0000c00001107983 */ /* 0x000f680000300800 */
[----:B------:R-:W2:Y:S04]  /*6ae90*/  LDL.LU R12, [R1+0x1d4] ;  /* 0x0001d400010c7983 */ /* 0x000ea80000300800 */
[----:B------:R-:W2:Y:S04]  /*6aea0*/  LDL.LU R24, [R1+0x1d8] ;  /* 0x0001d80001187983 */ /* 0x000ea80000300800 */
[----:B------:R-:W2:Y:S04]  /*6aeb0*/  LDL.LU R27, [R1+0xc4] ;  /* 0x0000c400011b7983 */ /* 0x000ea80000300800 */
[----:B------:R-:W2:Y:S04]  /*6aec0*/  LDL.LU R28, [R1+0xc8] ;  /* 0x0000c800011c7983 */ /* 0x000ea80000300800 */
[----:B------:R0:W-:Y:S04]  /*6aed0*/  STL [R1+0x2e1c], R5 ;  /* 0x002e1c0501007387 */ /* 0x0001e80000100800 */
[----:B0-----:R-:W3:Y:S04]  /*6aee0*/  LDL.LU R5, [R1+0xe8] ;  /* 0x0000e80001057983 */ /* 0x001ee80000300800 */
[----:B---3--:R0:W-:Y:S04]  /*6aef0*/  STL [R1+0x2e24], R5 ;  /* 0x002e240501007387 */ /* 0x0081e80000100800 */
        /* <DEDUP_REMOVED lines=13> */
[----:B------:R-:W4:Y:S04]  /*6afd0*/  LDL.LU R3, [R1+0x20c] ;  /* 0x00020c0001037983 */ /* 0x000f280000300800 */
[----:B----4-:R0:W-:Y:S04]  /*6afe0*/  STL [R1+0x2e20], R3 ;  /* 0x002e200301007387 */ /* 0x0101e80000100800 */
[----:B0-----:R-:W4:Y:S04]  /*6aff0*/  LDL.LU R3, [R1+0xe4] ;  /* 0x0000e40001037983 */ /* 0x001f280000300800 */
        /* <DEDUP_REMOVED lines=11> */
[----:B0-----:R-:W4:Y:S01]  /*6b0b0*/  LDL.LU R3, [R1+0xcc] ;  /* 0x0000cc0001037983 */ /* 0x001f220000300800 */
[----:B------:R-:W-:-:S02]  /*6b0c0*/  F2FP.SATFINITE.E4M3.F32.PACK_AB_MERGE_C R7, R0, R7, RZ ;  /* 0x000000070007723e */ /* 0x000fc400048070ff */
[----:B------:R-:W-:Y:S02]  /*6b0d0*/  F2FP.SATFINITE.E4M3.F32.PACK_AB_MERGE_C R0, R4, R10, RZ ;  /* 0x0000000a0400723e */ /* 0x000fe400048070ff */
[----:B-----5:R-:W-:Y:S01]  /*6b0e0*/  F2FP.SATFINITE.E4M3.F32.PACK_AB_MERGE_C R16, R16, R8, RZ ;  /* 0x000000081010723e */ /* 0x020fe200048070ff */
[----:B----4-:R0:W-:Y:S04]  /*6b0f0*/  STL [R1+0x2e58], R3 ;  /* 0x002e580301007387 */ /* 0x0101e80000100800 */
[----:B0-----:R-:W3:Y:S04]  /*6b100*/  LDL.LU R3, [R1+0x1dc] ;  /* 0x0001dc0001037983 */ /* 0x001ee80000300800 */
[----:B------:R-:W4:Y:S04]  /*6b110*/  LDL.LU R11, [R1+0x210] ;  /* 0x00021000010b7983 */ /* 0x000f280000300800 */
[----:B------:R-:W5:Y:S04]  /*6b120*/  LDL.LU R2, [R1+0xec] ;  /* 0x0000ec0001027983 */ /* 0x000f680000300800 */
[----:B------:R-:W5:Y:S04]  /*6b130*/  LDL.LU R19, [R1+0xf0] ;  /* 0x0000f00001137983 */ /* 0x000f680000300800 */
        /* <DEDUP_REMOVED lines=12> */
[----:B------:R-:W-:Y:S04]  /*6b200*/  STL [R1+0x114], R7 ;  /* 0x0001140701007387 */ /* 0x000fe80000100800 */
[----:B------:R-:W4:Y:S04]  /*6b210*/  LDL.LU R4, [R1+0x22c] ;  /* 0x00022c0001047983 */ /* 0x000f280000300800 */
[----:B------:R0:W-:Y:S01]  /*6b220*/  STL [R1+0x110], R0 ;  /* 0x0001100001007387 */ /* 0x0001e20000100800 */
[----:B--2---:R-:W-:-:S03]  /*6b230*/  F2FP.SATFINITE.E4M3.F32.PACK_AB_MERGE_C R6, R6, R9, RZ ;  /* 0x000000090606723e */ /* 0x004fc600048070ff */
[----:B------:R-:W2:Y:S01]  /*6b240*/  LDL.LU R8, [R1+0x230] ;  /* 0x0002300001087983 */ /* 0x000ea20000300800 */
[----:B0-----:R-:W-:-:S03]  /*6b250*/  F2FP.SATFINITE.E4M3.F32.PACK_AB_MERGE_C R0, R24, R12, RZ ;  /* 0x0000000c1800723e */ /* 0x001fc600048070ff */
[----:B------:R-:W2:Y:S04]  /*6b260*/  LDL.LU R12, [R1+0x234] ;  /* 0x00023400010c7983 */ /* 0x000ea80000300800 */
[----:B------:R-:W2:Y:S01]  /*6b270*/  LDL.LU R24, [R1+0x1f4] ;  /* 0x0001f40001187983 */ /* 0x000ea20000300800 */
[----:B------:R-:W-:-:S03]  /*6b280*/  F2FP.SATFINITE.E4M3.F32.PACK_AB_MERGE_C R10, R28, R27, RZ ;  /* 0x0000001b1c0a723e */ /* 0x000fc600048070ff */
[----:B------:R0:W-:Y:S04]  /*6b290*/  STL [R1+0x5c], R0 ;  /* 0x00005c0001007387 */ /* 0x0001e80000100800 */
[----:B------:R-:W2:Y:S04]  /*6b2a0*/  LDL.LU R9, [R1+0x1fc] ;  /* 0x0001fc0001097983 */ /* 0x000ea80000300800 */
[----:B------:R-:W2:Y:S04]  /*6b2b0*/  LDL.LU R7, [R1+0x23c] ;  /* 0x00023c0001077983 */ /* 0x000ea80000300800 */
[----:B0-----:R-:W2:Y:S04]  /*6b2c0*/  LDL.LU R0, [R1+0x240] ;  /* 0x0002400001007983 */ /* 0x001ea80000300800 */
[----:B------:R-:W2:Y:S04]  /*6b2d0*/  LDL.LU R27, [R1+0x68] ;  /* 0x00006800011b7983 */ /* 0x000ea80000300800 */
[----:B------:R-:W2:Y:S01]  /*6b2e0*/  LDL.LU R28, [R1] ;  /* 0x00000000011c7983 */ /* 0x000ea20000300800 */
[----:B---3--:R-:W-:-:S03]  /*6b2f0*/  F2FP.SATFINITE.E4M3.F32.PACK_AB_MERGE_C R5, R5, R3, RZ ;  /* 0x000000030505723e */ /* 0x008fc600048070ff */
[----:B------:R-:W3:Y:S04]  /*6b300*/  LDL.LU R3, [R1+0x2e58] ;  /* 0x002e580001037983 */ /* 0x000ee80000300800 */
[----:B------:R0:W-:Y:S04]  /*6b310*/  STL [R1+0x60], R5 ;  /* 0x0000600501007387 */ /* 0x0001e80000100800 */
[----:B0-----:R-:W3:Y:S02]  /*6b320*/  LDL.LU R5, [R1+0x2e54] ;  /* 0x002e540001057983 */ /* 0x001ee40000300800 */
[----:B---3--:R-:W-:-:S02]  /*6b330*/  F2FP.SATFINITE.E4M3.F32.PACK_AB_MERGE_C R5, R5, R3, RZ ;  /* 0x000000030505723e */ /* 0x008fc400048070ff */
        /* <DEDUP_REMOVED lines=24> */
[----:B------:R-:W3:Y:S01]  /*6b4c0*/  LDL.LU R3, [R1+0x2e20] ;  /* 0x002e200001037983 */ /* 0x000ee20000300800 */
[----:B-----5:R-:W-:-:S03]  /*6b4d0*/  F2FP.SATFINITE.E4M3.F32.PACK_AB_MERGE_C R19, R19, R2, RZ ;  /* 0x000000021313723e */ /* 0x020fc600048070ff */
[----:B------:R0:W-:Y:S01]  /*6b4e0*/  STL [R1+0x30], R5 ;  /* 0x0000300501007387 */ /* 0x0001e20000100800 */
[----:B----4-:R-:W-:Y:S02]  /*6b4f0*/  F2FP.SATFINITE.E4M3.F32.PACK_AB_MERGE_C R20, R20, R17, RZ ;  /* 0x000000111414723e */ /* 0x010fe400048070ff */
[----:B------:R-:W-:Y:S01]  /*6b500*/  F2FP.SATFINITE.E4M3.F32.PACK_AB_MERGE_C R25, R25, R21, RZ ;  /* 0x000000151919723e */ /* 0x000fe200048070ff */
[----:B0-----:R-:W4:Y:S01]  /*6b510*/  LDL.LU R5, [R1+0x2e1c] ;  /* 0x002e1c0001057983 */ /* 0x001f220000300800 */
[----:B------:R-:W-:Y:S02]  /*6b520*/  F2FP.SATFINITE.E4M3.F32.PACK_AB_MERGE_C R14, R14, R13, RZ ;  /* 0x0000000d0e0e723e */ /* 0x000fe400048070ff */
[----:B------:R-:W-:Y:S02]  /*6b530*/  F2FP.SATFINITE.E4M3.F32.PACK_AB_MERGE_C R26, R26, R18, RZ ;  /* 0x000000121a1a723e */ /* 0x000fe400048070ff */
[----:B------:R-:W-:Y:S02]  /*6b540*/  F2FP.SATFINITE.E4M3.F32.PACK_AB_MERGE_C R22, R22, R23, RZ ;  /* 0x000000171616723e */ /* 0x000fe400048070ff */
[----:B---3--:R-:W-:-:S02]  /*6b550*/  F2FP.SATFINITE.E4M3.F32.PACK_AB_MERGE_C R11, R11, R3, RZ ;  /* 0x000000030b0b723e */ /* 0x008fc400048070ff */
[----:B------:R-:W3:Y:S04]  /*6b560*/  LDL.LU R3, [R1+0x2e18] ;  /* 0x002e180001037983 */ /* 0x000ee80000300800 */
[----:B------:R0:W-:Y:S04]  /*6b570*/  STL [R1+0x80], R11 ;  /* 0x0000800b01007387 */ /* 0x0001e80000100800 */
[----:B0-----:R-:W5:Y:S04]  /*6b580*/  LDL.LU R11, [R1+0x2e14] ;  /* 0x002e1400010b7983 */ /* 0x001f680000300800 */
[----:B------:R-:W3:Y:S04]  /*6b590*/  LDL.LU R2, [R1+0x2e10] ;  /* 0x002e100001027983 */ /* 0x000ee80000300800 */
[----:B------:R0:W-:Y:S04]  /*6b5a0*/  STL [R1+0x38], R19 ;  /* 0x0000381301007387 */ /* 0x0001e80000100800 */
[----:B0-----:R-:W5:Y:S04]  /*6b5b0*/  LDL.LU R19, [R1+0x2e0c] ;  /* 0x002e0c0001137983 */ /* 0x001f680000300800 */
[----:B------:R-:W4:Y:S04]  /*6b5c0*/  LDL.LU R17, [R1+0x2e08] ;  /* 0x002e080001117983 */ /* 0x000f280000300800 */
[----:B------:R0:W-:Y:S04]  /*6b5d0*/  STL [R1+0x84], R20 ;  /* 0x0000841401007387 */ /* 0x0001e80000100800 */
[----:B0-----:R-:W3:Y:S04]  /*6b5e0*/  LDL.LU R20, [R1+0x2e04] ;  /* 0x002e040001147983 */ /* 0x001ee80000300800 */
[----:B------:R-:W5:Y:S04]  /*6b5f0*/  LDL.LU R21, [R1+0x2e00] ;  /* 0x002e000001157983 */ /* 0x000f680000300800 */
[----:B------:R0:W-:Y:S04]  /*6b600*/  STL [R1+0xe4], R25 ;  /* 0x0000e41901007387 */ /* 0x0001e80000100800 */
[----:B0-----:R-:W4:Y:S04]  /*6b610*/  LDL.LU R25, [R1+0x2dfc] ;  /* 0x002dfc0001197983 */ /* 0x001f280000300800 */
[----:B------:R-:W3:Y:S04]  /*6b620*/  LDL.LU R13, [R1+0x2df8] ;  /* 0x002df800010d7983 */ /* 0x000ee80000300800 */
[----:B------:R0:W-:Y:S04]  /*6b630*/  STL [R1+0xe0], R14 ;  /* 0x0000e00e01007387 */ /* 0x0001e80000100800 */
[----:B0-----:R-:W5:Y:S04]  /*6b640*/  LDL.LU R14, [R1+0x2df4] ;  /* 0x002df400010e7983 */ /* 0x001f680000300800 */
[----:B------:R-:W5:Y:S04]  /*6b650*/  LDL.LU R18, [R1+0x2df0] ;  /* 0x002df00001127983 */ /* 0x000f680000300800 */
[----:B------:R0:W-:Y:S04]  /*6b660*/  STL [R1+0x34], R26 ;  /* 0x0000341a01007387 */ /* 0x0001e80000100800 */
[----:B0-----:R-:W2:Y:S04]  /*6b670*/  LDL.LU R26, [R1+0x2dec] ;  /* 0x002dec00011a7983 */ /* 0x001ea80000300800 */
[----:B------:R-:W4:Y:S04]  /*6b680*/  LDL.LU R23, [R1+0x2de8] ;  /* 0x002de80001177983 */ /* 0x000f280000300800 */
[----:B------:R0:W-:Y:S04]  /*6b690*/  STL [R1+0x88], R22 ;  /* 0x0000881601007387 */ /* 0x0001e80000100800 */
[----:B0-----:R-:W3:Y:S01]  /*6b6a0*/  LDL.LU R22, [R1+0x2de4] ;  /* 0x002de40001167983 */ /* 0x001ee20000300800 */
[----:B------:R-:W-:-:S05]  /*6b6b0*/  F2FP.SATFINITE.E4M3.F32.PACK_AB_MERGE_C R29, R29, R15, RZ ;  /* 0x0000000f1d1d723e */ /* 0x000fca00048070ff */
[----:B------:R4:W-:Y:S02]  /*6b6c0*/  STL [R1+0x3c], R29 ;  /* 0x00003c1d01007387 */ /* 0x0009e40000100800 */
[----:B----4-:R-:W-:Y:S02]  /*6b6d0*/  LOP3.LUT R29, R23, 0xffff, RZ, 0xc0, !PT ;  /* 0x0000ffff171d7812 */ /* 0x010fe400078ec0ff */
[----:B---3--:R-:W-:Y:S02]  /*6b6e0*/  LOP3.LUT R15, R22, 0xffff, RZ, 0xc0, !PT ;  /* 0x0000ffff160f7812 */ /* 0x008fe400078ec0ff */
[----:B--2---:R-:W-:Y:S02]  /*6b6f0*/  LOP3.LUT R22, R26, 0xffff, RZ, 0xc0, !PT ;  /* 0x0000ffff1a167812 */ /* 0x004fe400078ec0ff */
[----:B------:R-:W2:Y:S04]  /*6b700*/  LDL.LU R26, [R1+0x1e8] ;  /* 0x0001e800011a7983 */ /* 0x000ea80000300800 */
[----:B------:R-:W2:Y:S01]  /*6b710*/  LDL.LU R23, [R1+0x1e0] ;  /* 0x0001e00001177983 */ /* 0x000ea20000300800 */
[----:B------:R-:W-:-:S03]  /*6b720*/  F2FP.SATFINITE.E4M3.F32.PACK_AB_MERGE_C R8, R8, R4, RZ ;  /* 0x000000040808723e */ /* 0x000fc600048070ff */
[----:B------:R-:W3:Y:S04]  /*6b730*/  LDL.LU R4, [R1+0x2de0] ;  /* 0x002de00001047983 */ /* 0x000ee80000300800 */
[----:B------:R0:W-:Y:S04]  /*6b740*/  STL [R1+0x70], R8 ;  /* 0x0000700801007387 */ /* 0x0001e80000100800 */
[----:B0-----:R-:W4:Y:S04]  /*6b750*/  LDL.LU R8, [R1+0x2ddc] ;  /* 0x002ddc0001087983 */ /* 0x001f280000300800 */
[----:B------:R-:W-:Y:S04]  /*6b760*/  STL [R1+0x18], R22 ;  /* 0x0000181601007387 */ /* 0x000fe80000100800 */
[----:B------:R0:W-:Y:S01]  /*6b770*/  STL [R1+0x2dbc], R29 ;  /* 0x002dbc1d01007387 */ /* 0x0001e20000100800 */
[----:B--2---:R-:W-:-:S02]  /*6b780*/  F2FP.SATFINITE.E4M3.F32.PACK_AB_MERGE_C R26, R26, R23, RZ ;  /* 0x000000171a1a723e */ /* 0x004fc400048070ff */
[----:B------:R-:W-:Y:S02]  /*6b790*/  PRMT R23, R15, 0x3340, R29 ;  /* 0x000033400f177816 */ /* 0x000fe4000000001d */
[----:B0-----:R-:W2:Y:S01]  /*6b7a0*/  LDL.LU R29, [R1+0x238] ;  /* 0x00023800011d7983 */ /* 0x001ea20000300800 */
[----:B------:R-:W-:Y:S02]  /*6b7b0*/  F2FP.SATFINITE.E4M3.F32.PACK_AB_MERGE_C R9, R9, R24, RZ ;  /* 0x000000180909723e */ /* 0x000fe400048070ff */
[----:B--2---:R-:W-:Y:S02]  /*6b7c0*/  F2FP.SATFINITE.E4M3.F32.PACK_AB_MERGE_C R29, R29, R12, RZ ;  /* 0x0000000c1d1d723e */ /* 0x004fe400048070ff */
[----:B------:R-:W2:Y:S04]  /*6b7d0*/  LDL.LU R12, [R1+0x2dd8] ;  /* 0x002dd800010c7983 */ /* 0x000ea80000300800 */
[----:B------:R0:W-:Y:S04]  /*6b7e0*/  STL [R1+0x6c], R29 ;  /* 0x00006c1d01007387 */ /* 0x0001e80000100800 */
[----:B0-----:R-:W2:Y:S04]  /*6b7f0*/  LDL.LU R29, [R1+0x2c] ;  /* 0x00002c00011d7983 */ /* 0x001ea80000300800 */
[----:B------:R-:W2:Y:S01]  /*6b800*/  LDL.LU R24, [R1+0x2dd4] ;  /* 0x002dd40001187983 */ /* 0x000ea20000300800 */
[----:B------:R-:W-:-:S02]  /*6b810*/  PRMT R22, R22, 0x3340, R1 ;  /* 0x0000334016167816 */ /* 0x000fc40000000001 */
[----:B------:R-:W-:Y:S02]  /*6b820*/  F2FP.SATFINITE.E4M3.F32.PACK_AB_MERGE_C R7, R0, R7, RZ ;  /* 0x000000070007723e */ /* 0x000fe400048070ff */
[----:B------:R-:W-:Y:S01]  /*6b830*/  PRMT R0, R23, 0x5410, R22 ;  /* 0x0000541017007816 */ /* 0x000fe20000000016 */
[----:B------:R-:W-:Y:S01]  /*6b840*/  STL [R1+0xdc], R9 ;  /* 0x0000dc0901007387 */ /* 0x000fe20000100800 */
[----:B------:R-:W-:Y:S02]  /*6b850*/  LOP3.LUT R23, R27, 0xffff, RZ, 0xc0, !PT ;  /* 0x0000ffff1b177812 */ /* 0x000fe400078ec0ff */
[----:B------:R-:W-:Y:S01]  /*6b860*/  LOP3.LUT R28, R28, 0xffff, RZ, 0xc0, !PT ;  /* 0x0000ffff1c1c7812 */ /* 0x000fe200078ec0ff */
[----:B------:R4:W-:Y:S01]  /*6b870*/  STL [R1+0xd8], R7 ;  /* 0x0000d80701007387 */ /* 0x0009e20000100800 */
[----:B---3--:R-:W-:-:S03]  /*6b880*/  LOP3.LUT R4, R4, 0xffff, RZ, 0xc0, !PT ;  /* 0x0000ffff04047812 */ /* 0x008fc600078ec0ff */
[----:B------:R2:W-:Y:S01]  /*6b890*/  STL [R1+0xd4], R0 ;  /* 0x0000d40001007387 */ /* 0x0005e20000100800 */
[----:B------:R-:W-:Y:S02]  /*6b8a0*/  LOP3.LUT R13, R13, 0xffff, RZ, 0xc0, !PT ;  /* 0x0000ffff0d0d7812 */ /* 0x000fe400078ec0ff */
[----:B----4-:R-:W-:Y:S02]  /*6b8b0*/  LOP3.LUT R7, R8, 0xffff, RZ, 0xc0, !PT ;  /* 0x0000ffff08077812 */ /* 0x010fe400078ec0ff */
[----:B------:R-:W-:Y:S02]  /*6b8c0*/  LOP3.LUT R27, R25, 0xffff, RZ, 0xc0, !PT ;  /* 0x0000ffff191b7812 */ /* 0x000fe400078ec0ff */
[----:B------:R-:W-:Y:S02]  /*6b8d0*/  LOP3.LUT R20, R20, 0xffff, RZ, 0xc0, !PT ;  /* 0x0000ffff14147812 */ /* 0x000fe400078ec0ff */
[----:B-----5:R-:W-:Y:S02]  /*6b8e0*/  LOP3.LUT R21, R21, 0xffff, RZ, 0xc0, !PT ;  /* 0x0000ffff15157812 */ /* 0x020fe400078ec0ff */
[----:B------:R-:W-:-:S02]  /*6b8f0*/  PRMT R8, R13, 0x3340, R1 ;  /* 0x000033400d087816 */ /* 0x000fc40000000001 */
[----:B------:R-:W-:Y:S02]  /*6b900*/  LOP3.LUT R22, R18, 0xffff, RZ, 0xc0, !PT ;  /* 0x0000ffff12167812 */ /* 0x000fe400078ec0ff */
[----:B------:R-:W-:Y:S02]  /*6b910*/  LOP3.LUT R14, R14, 0xffff, RZ, 0xc0, !PT ;  /* 0x0000ffff0e0e7812 */ /* 0x000fe400078ec0ff */
[----:B--2---:R-:W-:-:S04]  /*6b920*/  LOP3.LUT R0, R12, 0xffff, RZ, 0xc0, !PT ;  /* 0x0000ffff0c007812 */ /* 0x004fc800078ec0ff */
[----:B------:R-:W-:Y:S02]  /*6b930*/  PRMT R18, R0, 0x3340, R7 ;  /* 0x0000334000127816 */ /* 0x000fe40000000007 */
[----:B------:R-:W-:Y:S02]  /*6b940*/  LOP3.LUT R9, R24, 0xffff, RZ, 0xc0, !PT ;  /* 0x0000ffff18097812 */ /* 0x000fe400078ec0ff */
[----:B------:R-:W2:Y:S04]  /*6b950*/  LDL.LU R24, [R1+0x74] ;  /* 0x0000740001187983 */ /* 0x000ea80000300800 */
[----:B------:R-:W-:Y:S04]  /*6b960*/  STL [R1+0x40], R23 ;  /* 0x0000401701007387 */ /* 0x000fe80000100800 */
[----:B------:R-:W-:Y:S04]  /*6b970*/  STL [R1+0x44], R28 ;  /* 0x0000441c01007387 */ /* 0x000fe80000100800 */
[----:B------:R-:W-:Y:S04]  /*6b980*/  STL [R1+0x48], R9 ;  /* 0x0000480901007387 */ /* 0x000fe80000100800 */
[----:B------:R-:W-:Y:S04]  /*6b990*/  STL [R1+0x8], R0 ;  /* 0x0000080001007387 */ /* 0x000fe80000100800 */
[----:B------:R-:W-:Y:S04]  /*6b9a0*/  STL [R1+0x4], R7 ;  /* 0x0000040701007387 */ /* 0x000fe80000100800 */
[----:B------:R-:W-:Y:S04]  /*6b9b0*/  STL [R1], R4 ;  /* 0x0000000401007387 */ /* 0x000fe80000100800 */
[----:B------:R-:W3:Y:S04]  /*6b9c0*/  LDL.LU R25, [R1+0x28] ;  /* 0x0000280001197983 */ /* 0x000ee80000300800 */
[----:B------:R0:W-:Y:S04]  /*6b9d0*/  STL [R1+0x24], R13 ;  /* 0x0000240d01007387 */ /* 0x0001e80000100800 */
[----:B------:R-:W-:Y:S04]  /*6b9e0*/  STL [R1+0x20], R27 ;  /* 0x0000201b01007387 */ /* 0x000fe80000100800 */
[----:B------:R-:W-:Y:S01]  /*6b9f0*/  STL [R1+0x1c], R20 ;  /* 0x00001c1401007387 */ /* 0x000fe20000100800 */
[----:B0-----:R-:W-:-:S03]  /*6ba00*/  PRMT R13, R9, 0x3340, R1 ;  /* 0x00003340090d7816 */ /* 0x001fc60000000001 */
[----:B------:R0:W-:Y:S04]  /*6ba10*/  STL [R1+0x10], R21 ;  /* 0x0000101501007387 */ /* 0x0001e80000100800 */
[----:B------:R-:W4:Y:S04]  /*6ba20*/  LDL.LU R9, [R1+0x2dd0] ;  /* 0x002dd00001097983 */ /* 0x000f280000300800 */
[----:B------:R-:W5:Y:S01]  /*6ba30*/  LDL.LU R7, [R1+0x2dcc] ;  /* 0x002dcc0001077983 */ /* 0x000f620000300800 */
[----:B------:R-:W-:-:S03]  /*6ba40*/  PRMT R23, R23, 0x3340, R28 ;  /* 0x0000334017177816 */ /* 0x000fc6000000001c */
[----:B------:R-:W5:Y:S01]  /*6ba50*/  LDL.LU R0, [R1+0x2dc8] ;  /* 0x002dc80001007983 */ /* 0x000f620000300800 */
[----:B0-----:R-:W-:-:S03]  /*6ba60*/  PRMT R21, R27, 0x3340, R21 ;  /* 0x000033401b157816 */ /* 0x001fc60000000015 */
[----:B------:R-:W-:Y:S04]  /*6ba70*/  STL [R1+0x2db8], R14 ;  /* 0x002db80e01007387 */ /* 0x000fe80000100800 */
[----:B------:R-:W5:Y:S04]  /*6ba80*/  LDL.LU R27, [R1+0x2dc4] ;  /* 0x002dc400011b7983 */ /* 0x000f680000300800 */
[----:B------:R-:W5:Y:S01]  /*6ba90*/  LDL.LU R28, [R1+0x2dc0] ;  /* 0x002dc000011c7983 */ /* 0x000f620000300800 */
[--C-:B------:R-:W-:Y:S02]  /*6baa0*/  PRMT R4, R4, 0x3340, R1.reuse ;  /* 0x0000334004047816 */ /* 0x100fe40000000001 */
[----:B------:R-:W-:-:S02]  /*6bab0*/  PRMT R12, R20, 0x3340, R1 ;  /* 0x00003340140c7816 */ /* 0x000fc40000000001 */
[----:B------:R-:W-:Y:S02]  /*6bac0*/  PRMT R20, R22, 0x3340, R14 ;  /* 0x0000334016147816 */ /* 0x000fe4000000000e */
[----:B------:R-:W-:Y:S02]  /*6bad0*/  PRMT R4, R18, 0x5410, R4 ;  /* 0x0000541012047816 */ /* 0x000fe40000000004 */
[----:B------:R-:W-:Y:S02]  /*6bae0*/  PRMT R8, R20, 0x5410, R8 ;  /* 0x0000541014087816 */ /* 0x000fe40000000008 */
[----:B------:R-:W-:Y:S01]  /*6baf0*/  PRMT R12, R21, 0x5410, R12 ;  /* 0x00005410150c7816 */ /* 0x000fe2000000000c */
[----:B------:R0:W-:Y:S04]  /*6bb00*/  STL [R1+0xd0], R4 ;  /* 0x0000d00401007387 */ /* 0x0001e80000100800 */
[----:B------:R3:W-:Y:S01]  /*6bb10*/  STL [R1+0xcc], R8 ;  /* 0x0000cc0801007387 */ /* 0x0007e20000100800 */
[----:B0-----:R-:W-:-:S03]  /*6bb20*/  PRMT R4, R23, 0x5410, R13 ;  /* 0x0000541017047816 */ /* 0x001fc6000000000d */
[----:B------:R-:W-:Y:S01]  /*6bb30*/  STL [R1+0xc8], R12 ;  /* 0x0000c80c01007387 */ /* 0x000fe20000100800 */
[----:B------:R-:W-:-:S03]  /*6bb40*/  LOP3.LUT R21, R29, 0xffff, RZ, 0xc0, !PT ;  /* 0x0000ffff1d157812 */ /* 0x000fc600078ec0ff */
[----:B------:R-:W-:Y:S01]  /*6bb50*/  STL [R1+0xc4], R4 ;  /* 0x0000c40401007387 */ /* 0x000fe20000100800 */
[----:B------:R-:W-:-:S03]  /*6bb60*/  LOP3.LUT R17, R17, 0xffff, RZ, 0xc0, !PT ;  /* 0x0000ffff11117812 */ /* 0x000fc600078ec0ff */
[----:B------:R-:W5:Y:S01]  /*6bb70*/  LDL.LU R23, [R1+0x34] ;  /* 0x0000340001177983 */ /* 0x000f620000300800 */
[----:B--2---:R-:W-:Y:S02]  /*6bb80*/  LOP3.LUT R13, R24, 0xffff, RZ, 0xc0, !PT ;  /* 0x0000ffff180d7812 */ /* 0x004fe400078ec0ff */
[----:B---3--:R-:W-:-:S05]  /*6bb90*/  LOP3.LUT R8, R25, 0xffff, RZ, 0xc0, !PT ;  /* 0x0000ffff19087812 */ /* 0x008fca00078ec0ff */
[----:B------:R0:W-:Y:S01]  /*6bba0*/  STL [R1+0x28], R8 ;  /* 0x0000280801007387 */ /* 0x0001e20000100800 */
[----:B------:R-:W-:-:S03]  /*6bbb0*/  LOP3.LUT R25, R5, 0xffff, RZ, 0xc0, !PT ;  /* 0x0000ffff05197812 */ /* 0x000fc600078ec0ff */
[----:B------:R-:W2:Y:S01]  /*6bbc0*/  LDL.LU R24, [R1+0x3c] ;  /* 0x00003c0001187983 */ /* 0x000ea20000300800 */
[----:B------:R-:W-:Y:S02]  /*6bbd0*/  PRMT R5, R17, 0x3340, R1 ;  /* 0x0000334011057816 */ /* 0x000fe40000000001 */
[----:B0-----:R-:W-:Y:S02]  /*6bbe0*/  PRMT R8, R8, 0x3340, R13 ;  /* 0x0000334008087816 */ /* 0x001fe4000000000d */
[----:B----4-:R-:W-:Y:S02]  /*6bbf0*/  LOP3.LUT R18, R9, 0xffff, RZ, 0xc0, !PT ;  /* 0x0000ffff09127812 */ /* 0x010fe400078ec0ff */
[----:B-----5:R-:W-:Y:S02]  /*6bc00*/  LOP3.LUT R14, R7, 0xffff, RZ, 0xc0, !PT ;  /* 0x0000ffff070e7812 */ /* 0x020fe400078ec0ff */
[----:B------:R-:W-:Y:S02]  /*6bc10*/  LOP3.LUT R4, R0, 0xffff, RZ, 0xc0, !PT ;  /* 0x0000ffff00047812 */ /* 0x000fe400078ec0ff */
[----:B------:R-:W-:-:S03]  /*6bc20*/  PRMT R0, R21, 0x3340, R1 ;  /* 0x0000334015007816 */ /* 0x000fc60000000001 */
[----:B------:R0:W-:Y:S01]  /*6bc30*/  STL [R1+0x54], R4 ;  /* 0x0000540401007387 */ /* 0x0001e20000100800 */
[----:B------:R-:W-:-:S03]  /*6bc40*/  LOP3.LUT R12, R27, 0xffff, RZ, 0xc0, !PT ;  /* 0x0000ffff1b0c7812 */ /* 0x000fc600078ec0ff */
[----:B------:R-:W-:Y:S01]  /*6bc50*/  STL [R1+0x50], R14 ;  /* 0x0000500e01007387 */ /* 0x000fe20000100800 */
[----:B------:R-:W-:-:S03]  /*6bc60*/  LOP3.LUT R20, R28, 0xffff, RZ, 0xc0, !PT ;  /* 0x0000ffff1c147812 */ /* 0x000fc600078ec0ff */
[----:B------:R-:W-:Y:S01]  /*6bc70*/  STL [R1+0x4c], R18 ;  /* 0x00004c1201007387 */ /* 0x000fe20000100800 */
[----:B0-----:R-:W-:-:S03]  /*6bc80*/  PRMT R4, R4, 0x3340, R1 ;  /* 0x0000334004047816 */ /* 0x001fc60000000001 */
[----:B------:R0:W-:Y:S01]  /*6bc90*/  STL [R1+0x2c], R17 ;  /* 0x00002c1101007387 */ /* 0x0001e20000100800 */
[----:B------:R-:W-:-:S03]  /*6bca0*/  PRMT R9, R20, 0x3340, R12 ;  /* 0x0000334014097816 */ /* 0x000fc6000000000c */
[----:B------:R-:W-:Y:S01]  /*6bcb0*/  STL [R1+0x58], R25 ;  /* 0x0000581901007387 */ /* 0x000fe20000100800 */
[----:B------:R-:W-:Y:S02]  /*6bcc0*/  PRMT R4, R9, 0x5410, R4 ;  /* 0x0000541009047816 */ /* 0x000fe40000000004 */
[----:B0-----:R-:W-:Y:S02]  /*6bcd0*/  PRMT R17, R14, 0x3340, R18 ;  /* 0x000033400e117816 */ /* 0x001fe40000000012 */
[----:B------:R-:W-:Y:S02]  /*6bce0*/  PRMT R14, R8, 0x5410, R0 ;  /* 0x00005410080e7816 */ /* 0x000fe40000000000 */
[----:B------:R-:W3:Y:S04]  /*6bcf0*/  LDL.LU R8, [R1+0x30] ;  /* 0x0000300001087983 */ /* 0x000ee80000300800 */
[----:B------:R-:W4:Y:S04]  /*6bd00*/  LDL.LU R0, [R1+0x38] ;  /* 0x0000380001007983 */ /* 0x000f280000300800 */
[----:B------:R0:W-:Y:S04]  /*6bd10*/  STL [R1+0xc0], R14 ;  /* 0x0000c00e01007387 */ /* 0x0001e80000100800 */
[----:B------:R-:W5:Y:S04]  /*6bd20*/  LDL.LU R9, [R1+0x14] ;  /* 0x0000140001097983 */ /* 0x000f680000300800 */
[----:B------:R1:W-:Y:S01]  /*6bd30*/  STL [R1+0xbc], R4 ;  /* 0x0000bc0401007387 */ /* 0x0003e20000100800 */
[----:B0-----:R-:W-:-:S03]  /*6bd40*/  PRMT R14, R17, 0x5410, R5 ;  /* 0x00005410110e7816 */ /* 0x001fc60000000005 */
[----:B------:R-:W3:Y:S01]  /*6bd50*/  LDL.LU R5, [R1+0xc] ;  /* 0x00000c0001057983 */ /* 0x000ee20000300800 */
[----:B------:R-:W-:Y:S02]  /*6bd60*/  LOP3.LUT R19, R19, 0xffff, RZ, 0xc0, !PT ;  /* 0x0000ffff13137812 */ /* 0x000fe400078ec0ff */
[----:B------:R-:W-:Y:S02]  /*6bd70*/  LOP3.LUT R11, R11, 0xffff, RZ, 0xc0, !PT ;  /* 0x0000ffff0b0b7812 */ /* 0x000fe400078ec0ff */
[----:B------:R-:W-:Y:S02]  /*6bd80*/  PRMT R7, R25, 0x3340, R1 ;  /* 0x0000334019077816 */ /* 0x000fe40000000001 */
[----:B------:R-:W-:Y:S01]  /*6bd90*/  PRMT R18, R19, 0x3340, R11 ;  /* 0x0000334013127816 */ /* 0x000fe2000000000b */
[----:B------:R0:W-:Y:S03]  /*6bda0*/  STL [R1+0xb8], R14 ;  /* 0x0000b80e01007387 */ /* 0x0001e60000100800 */
[----:B-1----:R-:W-:Y:S01]  /*6bdb0*/  PRMT R4, R18, 0x5410, R7 ;  /* 0x0000541012047816 */ /* 0x002fe20000000007 */
[----:B------:R-:W3:Y:S01]  /*6bdc0*/  LDL.LU R28, [R1+0x88] ;  /* 0x00008800011c7983 */ /* 0x000ee20000300800 */
[----:B------:R-:W-:-:S02]  /*6bdd0*/  LOP3.LUT R25, R2, 0xffff, RZ, 0xc0, !PT ;  /* 0x0000ffff02197812 */ /* 0x000fc400078ec0ff */
[----:B------:R-:W-:Y:S01]  /*6bde0*/  LOP3.LUT R29, R3, 0xffff, RZ, 0xc0, !PT ;  /* 0x0000ffff031d7812 */ /* 0x000fe200078ec0ff */
[----:B0-----:R-:W3:Y:S01]  /*6bdf0*/  LDL.LU R14, [R1+0x70] ;  /* 0x00007000010e7983 */ /* 0x001ee20000300800 */
[----:B------:R-:W-:-:S03]  /*6be00*/  LOP3.LUT R16, R16, 0xffff, RZ, 0xc0, !PT ;  /* 0x0000ffff10107812 */ /* 0x000fc600078ec0ff */
[----:B------:R0:W-:Y:S01]  /*6be10*/  STL [R1+0xb4], R4 ;  /* 0x0000b40401007387 */ /* 0x0001e20000100800 */
[----:B------:R-:W-:-:S03]  /*6be20*/  LOP3.LUT R10, R10, 0xffff, RZ, 0xc0, !PT ;  /* 0x0000ffff0a0a7812 */ /* 0x000fc600078ec0ff */
[----:B------:R-:W3:Y:S01]  /*6be30*/  LDL.LU R27, [R1+0x6c] ;  /* 0x00006c00011b7983 */ /* 0x000ee20000300800 */
[----:B0-----:R-:W-:-:S03]  /*6be40*/  LOP3.LUT R4, R6, 0xffff, RZ, 0xc0, !PT ;  /* 0x0000ffff06047812 */ /* 0x001fc600078ec0ff */
[----:B------:R0:W-:Y:S01]  /*6be50*/  STL [R1+0x68], R25 ;  /* 0x0000681901007387 */ /* 0x0001e20000100800 */
[----:B------:R-:W-:-:S03]  /*6be60*/  LOP3.LUT R7, R23, 0xffff, RZ, 0xc0, !PT ;  /* 0x0000ffff17077812 */ /* 0x000fc600078ec0ff */
[----:B------:R1:W-:Y:S04]  /*6be70*/  STL [R1+0x64], R29 ;  /* 0x0000641d01007387 */ /* 0x0003e80000100800 */
[----:B------:R-:W-:Y:S01]  /*6be80*/  STL [R1+0x8c], R4 ;  /* 0x00008c0401007387 */ /* 0x000fe20000100800 */
[----:B0-----:R-:W-:Y:S02]  /*6be90*/  PRMT R25, R25, 0x3340, R29 ;  /* 0x0000334019197816 */ /* 0x001fe4000000001d */
[----:B--2---:R-:W-:-:S04]  /*6bea0*/  LOP3.LUT R6, R24, 0xffff, RZ, 0xc0, !PT ;  /* 0x0000ffff18067812 */ /* 0x004fc800078ec0ff */
[----:B------:R-:W-:Y:S02]  /*6beb0*/  PRMT R24, R7, 0x3340, R6 ;  /* 0x0000334007187816 */ /* 0x000fe40000000006 */
[----:B----4-:R-:W-:Y:S02]  /*6bec0*/  LOP3.LUT R2, R0, 0xffff, RZ, 0xc0, !PT ;  /* 0x0000ffff00027812 */ /* 0x010fe400078ec0ff */
[----:B-----5:R-:W-:Y:S02]  /*6bed0*/  LOP3.LUT R17, R9, 0xffff, RZ, 0xc0, !PT ;  /* 0x0000ffff09117812 */ /* 0x020fe400078ec0ff */
[----:B---3--:R-:W-:Y:S02]  /*6bee0*/  LOP3.LUT R9, R8, 0xffff, RZ, 0xc0, !PT ;  /* 0x0000ffff08097812 */ /* 0x008fe400078ec0ff */
[----:B------:R-:W-:Y:S02]  /*6bef0*/  LOP3.LUT R8, R26, 0xffff, RZ, 0xc0, !PT ;  /* 0x0000ffff1a087812 */ /* 0x000fe400078ec0ff */
[----:B------:R-:W2:Y:S01]  /*6bf00*/  LDL.LU R26, [R1+0x84] ;  /* 0x00008400011a7983 */ /* 0x000ea20000300800 */
[----:B------:R-:W-:-:S02]  /*6bf10*/  LOP3.LUT R18, R5, 0xffff, RZ, 0xc0, !PT ;  /* 0x0000ffff05127812 */ /* 0x000fc400078ec0ff */
[----:B------:R-:W-:Y:S02]  /*6bf20*/  PRMT R5, R16, 0x3340, R10 ;  /* 0x0000334010057816 */ /* 0x000fe4000000000a */
[----:B------:R-:W-:Y:S01]  /*6bf30*/  PRMT R0, R18, 0x3340, R1 ;  /* 0x0000334012007816 */ /* 0x000fe20000000001 */
[----:B------:R0:W-:Y:S01]  /*6bf40*/  STL [R1+0x14], R2 ;  /* 0x0000140201007387 */ /* 0x0001e20000100800 */
[----:B------:R-:W-:Y:S02]  /*6bf50*/  PRMT R23, R17, 0x3340, R9 ;  /* 0x0000334011177816 */ /* 0x000fe40000000009 */
[----:B------:R-:W-:Y:S01]  /*6bf60*/  PRMT R5, R5, 0x5410, R0 ;  /* 0x0000541005057816 */ /* 0x000fe20000000000 */
[----:B-1----:R-:W3:Y:S01]  /*6bf70*/  LDL.LU R29, [R1+0x2dbc] ;  /* 0x002dbc00011d7983 */ /* 0x002ee20000300800 */
[----:B------:R-:W-:-:S03]  /*6bf80*/  PRMT R3, R8, 0x3340, R1 ;  /* 0x0000334008037816 */ /* 0x000fc60000000001 */
[----:B------:R-:W4:Y:S01]  /*6bf90*/  LDL.LU R0, [R1+0x60] ;  /* 0x0000600001007983 */ /* 0x000f220000300800 */
[----:B0-----:R-:W-:-:S03]  /*6bfa0*/  PRMT R2, R2, 0x3340, R1 ;  /* 0x0000334002027816 */ /* 0x001fc60000000001 */
[----:B------:R0:W-:Y:S01]  /*6bfb0*/  STL [R1+0xb0], R5 ;  /* 0x0000b00501007387 */ /* 0x0001e20000100800 */
[----:B------:R-:W-:Y:S02]  /*6bfc0*/  PRMT R2, R23, 0x5410, R2 ;  /* 0x0000541017027816 */ /* 0x000fe40000000002 */
[----:B------:R-:W-:Y:S01]  /*6bfd0*/  PRMT R24, R24, 0x5410, R3 ;  /* 0x0000541018187816 */ /* 0x000fe20000000003 */
[----:B0-----:R-:W5:Y:S04]  /*6bfe0*/  LDL.LU R5, [R1+0x78] ;  /* 0x0000780001057983 */ /* 0x001f680000300800 */
[----:B------:R-:W3:Y:S04]  /*6bff0*/  LDL.LU R23, [R1+0x7c] ;  /* 0x00007c0001177983 */ /* 0x000ee80000300800 */
[----:B------:R0:W-:Y:S04]  /*6c000*/  STL [R1+0xac], R2 ;  /* 0x0000ac0201007387 */ /* 0x0001e80000100800 */
[----:B0-----:R-:W3:Y:S04]  /*6c010*/  LDL.LU R2, [R1+0x80] ;  /* 0x0000800001027983 */ /* 0x001ee80000300800 */
[----:B------:R-:W3:Y:S01]  /*6c020*/  LDL.LU R3, [R1+0x5c] ;  /* 0x00005c0001037983 */ /* 0x000ee20000300800 */
[----:B------:R-:W-:-:S04]  /*6c030*/  PRMT R4, R4, 0x3340, R1 ;  /* 0x0000334004047816 */ /* 0x000fc80000000001 */
[----:B------:R-:W-:Y:S01]  /*6c040*/  PRMT R4, R25, 0x5410, R4 ;  /* 0x0000541019047816 */ /* 0x000fe20000000004 */
[----:B------:R2:W-:Y:S01]  /*6c050*/  STL [R1+0xa8], R24 ;  /* 0x0000a81801007387 */ /* 0x0005e20000100800 */
[----:B------:R-:W-:-:S03]  /*6c060*/  LOP3.LUT R28, R28, 0xffff, RZ, 0xc0, !PT ;  /* 0x0000ffff1c1c7812 */ /* 0x000fc600078ec0ff */
[----:B------:R-:W-:Y:S01]  /*6c070*/  STL [R1+0xa4], R4 ;  /* 0x0000a40401007387 */ /* 0x000fe20000100800 */
[----:B------:R-:W-:Y:S02]  /*6c080*/  LOP3.LUT R14, R14, 0xffff, RZ, 0xc0, !PT ;  /* 0x0000ffff0e0e7812 */ /* 0x000fe400078ec0ff */
[----:B------:R-:W-:Y:S02]  /*6c090*/  LOP3.LUT R25, R27, 0xffff, RZ, 0xc0, !PT ;  /* 0x0000ffff1b197812 */ /* 0x000fe400078ec0ff */
[----:B--2---:R-:W-:-:S05]  /*6c0a0*/  LOP3.LUT R24, R26, 0xffff, RZ, 0xc0, !PT ;  /* 0x0000ffff1a187812 */ /* 0x004fca00078ec0ff */
[----:B------:R0:W-:Y:S01]  /*6c0b0*/  STL [R1+0x5c], R24 ;  /* 0x00005c1801007387 */ /* 0x0001e20000100800 */
[----:B----4-:R-:W-:-:S03]  /*6c0c0*/  LOP3.LUT R0, R0, 0xffff, RZ, 0xc0, !PT ;  /* 0x0000ffff00007812 */ /* 0x010fc600078ec0ff */
[----:B------:R1:W-:Y:S01]  /*6c0d0*/  STL [R1+0x74], R28 ;  /* 0x0000741c01007387 */ /* 0x0003e20000100800 */
[----:B0-----:R-:W-:-:S03]  /*6c0e0*/  PRMT R24, R24, 0x3340, R1 ;  /* 0x0000334018187816 */ /* 0x001fc60000000001 */
[----:B------:R0:W-:Y:S01]  /*6c0f0*/  STL [R1+0x3c], R14 ;  /* 0x00003c0e01007387 */ /* 0x0001e20000100800 */
[----:B-----5:R-:W-:Y:S02]  /*6c100*/  LOP3.LUT R5, R5, 0xffff, RZ, 0xc0, !PT ;  /* 0x0000ffff05057812 */ /* 0x020fe400078ec0ff */
[----:B---3--:R-:W-:Y:S02]  /*6c110*/  LOP3.LUT R4, R23, 0xffff, RZ, 0xc0, !PT ;  /* 0x0000ffff17047812 */ /* 0x008fe400078ec0ff */
[----:B------:R-:W-:Y:S01]  /*6c120*/  PRMT R23, R5, 0x3340, R1 ;  /* 0x0000334005177816 */ /* 0x000fe20000000001 */
[----:B------:R2:W-:Y:S01]  /*6c130*/  STL [R1+0x60], R25 ;  /* 0x0000601901007387 */ /* 0x0005e20000100800 */
[----:B-1----:R-:W-:-:S03]  /*6c140*/  PRMT R28, R28, 0x3340, R14 ;  /* 0x000033401c1c7816 */ /* 0x002fc6000000000e */
[----:B0-----:R-:W3:Y:S01]  /*6c150*/  LDL.LU R14, [R1+0x2db8] ;  /* 0x002db800010e7983 */ /* 0x001ee20000300800 */
[----:B------:R-:W-:Y:S02]  /*6c160*/  LOP3.LUT R2, R2, 0xffff, RZ, 0xc0, !PT ;  /* 0x0000ffff02027812 */ /* 0x000fe400078ec0ff */
[----:B------:R-:W-:-:S04]  /*6c170*/  LOP3.LUT R3, R3, 0xffff, RZ, 0xc0, !PT ;  /* 0x0000ffff03037812 */ /* 0x000fc800078ec0ff */
[----:B------:R-:W-:Y:S02]  /*6c180*/  PRMT R26, R3, 0x3340, R0 ;  /* 0x00003340031a7816 */ /* 0x000fe40000000000 */
[----:B------:R-:W-:Y:S02]  /*6c190*/  PRMT R27, R4, 0x3340, R2 ;  /* 0x00003340041b7816 */ /* 0x000fe40000000002 */
[----:B------:R-:W-:Y:S02]  /*6c1a0*/  PRMT R26, R26, 0x5410, R23 ;  /* 0x000054101a1a7816 */ /* 0x000fe40000000017 */
[----:B------:R-:W-:Y:S01]  /*6c1b0*/  PRMT R27, R27, 0x5410, R24 ;  /* 0x000054101b1b7816 */ /* 0x000fe20000000018 */
[----:B------:R-:W4:Y:S01]  /*6c1c0*/  LDL.LU R23, [R1+0x8] ;  /* 0x0000080001177983 */ /* 0x000f220000300800 */
[----:B--2---:R-:W-:-:S03]  /*6c1d0*/  PRMT R25, R25, 0x3340, R1 ;  /* 0x0000334019197816 */ /* 0x004fc60000000001 */
[----:B------:R0:W-:Y:S01]  /*6c1e0*/  STL [R1+0xa0], R26 ;  /* 0x0000a01a01007387 */ /* 0x0001e20000100800 */
[----:B------:R-:W-:-:S03]  /*6c1f0*/  PRMT R28, R28, 0x5410, R25 ;  /* 0x000054101c1c7816 */ /* 0x000fc60000000019 */
[----:B0-----:R-:W2:Y:S04]  /*6c200*/  LDL.LU R26, [R1+0x44] ;  /* 0x00004400011a7983 */ /* 0x001ea80000300800 */
[----:B------:R-:W5:Y:S04]  /*6c210*/  LDL.LU R24, [R1+0x4] ;  /* 0x0000040001187983 */ /* 0x000f680000300800 */
[----:B------:R0:W-:Y:S04]  /*6c220*/  STL [R1+0x9c], R27 ;  /* 0x00009c1b01007387 */ /* 0x0001e80000100800 */
[----:B0-----:R-:W3:Y:S04]  /*6c230*/  LDL.LU R27, [R1] ;  /* 0x00000000011b7983 */ /* 0x001ee80000300800 */
[----:B------:R-:W2:Y:S01]  /*6c240*/  LDL.LU R25, [R1+0x18] ;  /* 0x0000180001197983 */ /* 0x000ea20000300800 */
[----:B------:R-:W-:-:S02]  /*6c250*/  SHF.R.U32.HI R15, RZ, 0x8, R15 ;  /* 0x00000008ff0f7819 */ /* 0x000fc4000001160f */
[----:B------:R-:W-:Y:S02]  /*6c260*/  SHF.R.U32.HI R29, RZ, 0x8, R29 ;  /* 0x00000008ff1d7819 */ /* 0x000fe4000001161d */
[----:B------:R-:W-:Y:S02]  /*6c270*/  LOP3.LUT R15, R15, 0xffff, RZ, 0xc0, !PT ;  /* 0x0000ffff0f0f7812 */ /* 0x000fe400078ec0ff */
[----:B------:R-:W-:Y:S01]  /*6c280*/  LOP3.LUT R29, R29, 0xffff, RZ, 0xc0, !PT ;  /* 0x0000ffff1d1d7812 */ /* 0x000fe200078ec0ff */
[----:B------:R0:W-:Y:S03]  /*6c290*/  STL [R1+0x98], R28 ;  /* 0x0000981c01007387 */ /* 0x0001e60000100800 */
[----:B------:R-:W-:Y:S01]  /*6c2a0*/  PRMT R15, R15, 0x3340, R29 ;  /* 0x000033400f0f7816 */ /* 0x000fe2000000001d */
[----:B0-----:R-:W3:Y:S04]  /*6c2b0*/  LDL.LU R28, [R1+0x40] ;  /* 0x00004000011c7983 */ /* 0x001ee80000300800 */
[----:B------:R-:W3:Y:S04]  /*6c2c0*/  LDL.LU R29, [R1+0x1c] ;  /* 0x00001c00011d7983 */ /* 0x000ee80000300800 */
[----:B------:R2:W-:Y:S01]  /*6c2d0*/  STL [R1+0x94], R15 ;  /* 0x0000940f01007387 */ /* 0x0005e20000100800 */
[----:B----4-:R-:W-:-:S04]  /*6c2e0*/  SHF.R.U32.HI R23, RZ, 0x8, R23 ;  /* 0x00000008ff177819 */ /* 0x010fc80000011617 */
[----:B------:R-:W-:Y:S02]  /*6c2f0*/  LOP3.LUT R23, R23, 0xffff, RZ, 0xc0, !PT ;  /* 0x0000ffff17177812 */ /* 0x000fe400078ec0ff */
[----:B-----5:R-:W-:-:S04]  /*6c300*/  SHF.R.U32.HI R24, RZ, 0x8, R24 ;  /* 0x00000008ff187819 */ /* 0x020fc80000011618 */
[----:B------:R-:W-:Y:S02]  /*6c310*/  LOP3.LUT R24, R24, 0xffff, RZ, 0xc0, !PT ;  /* 0x0000ffff18187812 */ /* 0x000fe400078ec0ff */
[----:B--2---:R-:W-:-:S04]  /*6c320*/  SHF.R.U32.HI R15, RZ, 0x8, R25 ;  /* 0x00000008ff0f7819 */ /* 0x004fc80000011619 */
[----:B------:R-:W-:-:S04]  /*6c330*/  LOP3.LUT R15, R15, 0xffff, RZ, 0xc0, !PT ;  /* 0x0000ffff0f0f7812 */ /* 0x000fc800078ec0ff */
[----:B------:R-:W-:Y:S02]  /*6c340*/  PRMT R15, R15, 0x3340, R1 ;  /* 0x000033400f0f7816 */ /* 0x000fe40000000001 */
[----:B---3--:R-:W-:Y:S02]  /*6c350*/  SHF.R.U32.HI R25, RZ, 0x8, R27 ;  /* 0x00000008ff197819 */ /* 0x008fe4000001161b */
[----:B------:R-:W2:Y:S01]  /*6c360*/  LDL.LU R27, [R1+0x28] ;  /* 0x00002800011b7983 */ /* 0x000ea20000300800 */
[----:B------:R-:W-:-:S03]  /*6c370*/  PRMT R24, R23, 0x3340, R24 ;  /* 0x0000334017187816 */ /* 0x000fc60000000018 */
[----:B------:R0:W-:Y:S04]  /*6c380*/  STL [R1+0x90], R15 ;  /* 0x0000900f01007387 */ /* 0x0001e80000100800 */
[----:B0-----:R-:W3:Y:S04]  /*6c390*/  LDL.LU R15, [R1+0x20] ;  /* 0x00002000010f7983 */ /* 0x001ee80000300800 */
[----:B------:R-:W4:Y:S04]  /*6c3a0*/  LDL.LU R23, [R1+0x24] ;  /* 0x0000240001177983 */ /* 0x000f280000300800 */
[----:B------:R0:W-:Y:S04]  /*6c3b0*/  STL [R1+0x88], R24 ;  /* 0x0000881801007387 */ /* 0x0001e80000100800 */
[----:B0-----:R-:W5:Y:S01]  /*6c3c0*/  LDL.LU R24, [R1+0x10] ;  /* 0x0000100001187983 */ /* 0x001f620000300800 */
[----:B------:R-:W-:-:S02]  /*6c3d0*/  SHF.R.U32.HI R22, RZ, 0x8, R22 ;  /* 0x00000008ff167819 */ /* 0x000fc40000011616 */
[----:B------:R-:W-:Y:S02]  /*6c3e0*/  SHF.R.U32.HI R14, RZ, 0x8, R14 ;  /* 0x00000008ff0e7819 */ /* 0x000fe4000001160e */
[----:B------:R-:W-:Y:S02]  /*6c3f0*/  LOP3.LUT R22, R22, 0xffff, RZ, 0xc0, !PT ;  /* 0x0000ffff16167812 */ /* 0x000fe400078ec0ff */
[----:B------:R-:W-:Y:S02]  /*6c400*/  LOP3.LUT R14, R14, 0xffff, RZ, 0xc0, !PT ;  /* 0x0000ffff0e0e7812 */ /* 0x000fe400078ec0ff */
[----:B------:R-:W-:Y:S02]  /*6c410*/  LOP3.LUT R25, R25, 0xffff, RZ, 0xc0, !PT ;  /* 0x0000ffff19197812 */ /* 0x000fe400078ec0ff */
[----:B------:R-:W-:Y:S02]  /*6c420*/  PRMT R22, R22, 0x3340, R14 ;  /* 0x0000334016167816 */ /* 0x000fe4000000000e */
[----:B------:R-:W-:-:S05]  /*6c430*/  PRMT R25, R25, 0x3340, R1 ;  /* 0x0000334019197816 */ /* 0x000fca0000000001 */
[----:B------:R0:W-:Y:S04]  /*6c440*/  STL [R1+0x84], R25 ;  /* 0x0000841901007387 */ /* 0x0001e80000100800 */
[----:B------:R5:W-:Y:S01]  /*6c450*/  STL [R1+0x80], R22 ;  /* 0x0000801601007387 */ /* 0x000be20000100800 */
[----:B0-----:R-:W-:-:S03]  /*6c460*/  SHF.R.U32.HI R25, RZ, 0x8, R29 ;  /* 0x00000008ff197819 */ /* 0x001fc6000001161d */
[----:B------:R-:W2:Y:S01]  /*6c470*/  LDL.LU R29, [R1+0x50] ;  /* 0x00005000011d7983 */ /* 0x000ea20000300800 */
[----:B----4-:R-:W-:-:S04]  /*6c480*/  SHF.R.U32.HI R14, RZ, 0x8, R23 ;  /* 0x00000008ff0e7819 */ /* 0x010fc80000011617 */
[----:B------:R-:W-:Y:S02]  /*6c490*/  LOP3.LUT R14, R14, 0xffff, RZ, 0xc0, !PT ;  /* 0x0000ffff0e0e7812 */ /* 0x000fe400078ec0ff */
[----:B------:R-:W-:Y:S02]  /*6c4a0*/  SHF.R.U32.HI R23, RZ, 0x8, R28 ;  /* 0x00000008ff177819 */ /* 0x000fe4000001161c */
[----:B------:R-:W-:Y:S01]  /*6c4b0*/  PRMT R14, R14, 0x3340, R1 ;  /* 0x000033400e0e7816 */ /* 0x000fe20000000001 */
[----:B------:R-:W4:Y:S01]  /*6c4c0*/  LDL.LU R28, [R1+0x4c] ;  /* 0x00004c00011c7983 */ /* 0x000f220000300800 */
[----:B-----5:R-:W-:Y:S02]  /*6c4d0*/  SHF.R.U32.HI R22, RZ, 0x8, R24 ;  /* 0x00000008ff167819 */ /* 0x020fe40000011618 */
[----:B------:R-:W-:Y:S02]  /*6c4e0*/  SHF.R.U32.HI R24, RZ, 0x8, R26 ;  /* 0x00000008ff187819 */ /* 0x000fe4000001161a */
[----:B------:R-:W5:Y:S04]  /*6c4f0*/  LDL.LU R26, [R1+0x2c] ;  /* 0x00002c00011a7983 */ /* 0x000f680000300800 */
[----:B------:R0:W-:Y:S04]  /*6c500*/  STL [R1+0x7c], R14 ;  /* 0x00007c0e01007387 */ /* 0x0001e80000100800 */
[----:B0-----:R-:W4:Y:S01]  /*6c510*/  LDL.LU R14, [R1+0x48] ;  /* 0x00004800010e7983 */ /* 0x001f220000300800 */
[----:B---3--:R-:W-:-:S02]  /*6c520*/  SHF.R.U32.HI R15, RZ, 0x8, R15 ;  /* 0x00000008ff0f7819 */ /* 0x008fc4000001160f */
[----:B------:R-:W-:Y:S02]  /*6c530*/  LOP3.LUT R22, R22, 0xffff, RZ, 0xc0, !PT ;  /* 0x0000ffff16167812 */ /* 0x000fe400078ec0ff */
[----:B------:R-:W-:-:S04]  /*6c540*/  LOP3.LUT R15, R15, 0xffff, RZ, 0xc0, !PT ;  /* 0x0000ffff0f0f7812 */ /* 0x000fc800078ec0ff */
[----:B------:R-:W-:Y:S02]  /*6c550*/  PRMT R15, R15, 0x3340, R22 ;  /* 0x000033400f0f7816 */ /* 0x000fe40000000016 */
[----:B------:R-:W3:Y:S01]  /*6c560*/  LDL.LU R22, [R1+0x54] ;  /* 0x0000540001167983 */ /* 0x000ee20000300800 */
[----:B------:R-:W-:Y:S02]  /*6c570*/  LOP3.LUT R25, R25, 0xffff, RZ, 0xc0, !PT ;  /* 0x0000ffff19197812 */ /* 0x000fe400078ec0ff */
[----:B------:R-:W-:Y:S02]  /*6c580*/  LOP3.LUT R24, R24, 0xffff, RZ, 0xc0, !PT ;  /* 0x0000ffff18187812 */ /* 0x000fe400078ec0ff */
[----:B------:R-:W-:Y:S01]  /*6c590*/  LOP3.LUT R23, R23, 0xffff, RZ, 0xc0, !PT ;  /* 0x0000ffff17177812 */ /* 0x000fe200078ec0ff */
[----:B------:R0:W-:Y:S03]  /*6c5a0*/  STL [R1+0x78], R15 ;  /* 0x0000780f01007387 */ /* 0x0001e60000100800 */
[----:B------:R-:W-:-:S02]  /*6c5b0*/  PRMT R23, R23, 0x3340, R24 ;  /* 0x0000334017177816 */ /* 0x000fc40000000018 */
[----:B0-----:R-:W-:Y:S02]  /*6c5c0*/  PRMT R15, R25, 0x3340, R1 ;  /* 0x00003340190f7816 */ /* 0x001fe40000000001 */
[----:B------:R-:W-:-:S03]  /*6c5d0*/  SHF.R.U32.HI R13, RZ, 0x8, R13 ;  /* 0x00000008ff0d7819 */ /* 0x000fc6000001160d */
[----:B------:R2:W-:Y:S01]  /*6c5e0*/  STL [R1+0x70], R15 ;  /* 0x0000700f01007387 */ /* 0x0005e20000100800 */
[----:B------:R-:W-:-:S03]  /*6c5f0*/  SHF.R.U32.HI R21, RZ, 0x8, R21 ;  /* 0x00000008ff157819 */ /* 0x000fc60000011615 */
[----:B------:R0:W-:Y:S01]  /*6c600*/  STL [R1+0x6c], R23 ;  /* 0x00006c1701007387 */ /* 0x0001e20000100800 */
[----:B------:R-:W-:Y:S02]  /*6c610*/  SHF.R.U32.HI R20, RZ, 0x8, R20 ;  /* 0x00000008ff147819 */ /* 0x000fe40000011614 */
[----:B------:R-:W-:Y:S02]  /*6c620*/  SHF.R.U32.HI R12, RZ, 0x8, R12 ;  /* 0x00000008ff0c7819 */ /* 0x000fe4000001160c */
[----:B--2---:R-:W-:Y:S02]  /*6c630*/  SHF.R.U32.HI R15, RZ, 0x8, R27 ;  /* 0x00000008ff0f7819 */ /* 0x004fe4000001161b */
[----:B------:R-:W2:Y:S01]  /*6c640*/  LDL.LU R27, [R1+0x58] ;  /* 0x00005800011b7983 */ /* 0x000ea20000300800 */
[----:B------:R-:W-:Y:S02]  /*6c650*/  LOP3.LUT R13, R13, 0xffff, RZ, 0xc0, !PT ;  /* 0x0000ffff0d0d7812 */ /* 0x000fe400078ec0ff */
[----:B------:R-:W-:-:S02]  /*6c660*/  LOP3.LUT R15, R15, 0xffff, RZ, 0xc0, !PT ;  /* 0x0000ffff0f0f7812 */ /* 0x000fc400078ec0ff */
[----:B------:R-:W-:Y:S02]  /*6c670*/  LOP3.LUT R21, R21, 0xffff, RZ, 0xc0, !PT ;  /* 0x0000ffff15157812 */ /* 0x000fe400078ec0ff */
[----:B------:R-:W-:Y:S02]  /*6c680*/  LOP3.LUT R12, R12, 0xffff, RZ, 0xc0, !PT ;  /* 0x0000ffff0c0c7812 */ /* 0x000fe400078ec0ff */
[----:B------:R-:W-:-:S04]  /*6c690*/  LOP3.LUT R20, R20, 0xffff, RZ, 0xc0, !PT ;  /* 0x0000ffff14147812 */ /* 0x000fc800078ec0ff */
[----:B------:R-:W-:Y:S02]  /*6c6a0*/  PRMT R12, R20, 0x3340, R12 ;  /* 0x00003340140c7816 */ /* 0x000fe4000000000c */
[----:B----4-:R-:W-:-:S04]  /*6c6b0*/  SHF.R.U32.HI R14, RZ, 0x8, R14 ;  /* 0x00000008ff0e7819 */ /* 0x010fc8000001160e */
[----:B------:R-:W-:-:S04]  /*6c6c0*/  LOP3.LUT R14, R14, 0xffff, RZ, 0xc0, !PT ;  /* 0x0000ffff0e0e7812 */ /* 0x000fc800078ec0ff */
[----:B0-----:R-:W-:Y:S02]  /*6c6d0*/  PRMT R23, R14, 0x3340, R1 ;  /* 0x000033400e177816 */ /* 0x001fe40000000001 */
[----:B------:R-:W-:Y:S02]  /*6c6e0*/  PRMT R14, R15, 0x3340, R13 ;  /* 0x000033400f0e7816 */ /* 0x000fe4000000000d */
[----:B------:R-:W-:Y:S01]  /*6c6f0*/  PRMT R13, R21, 0x3340, R1 ;  /* 0x00003340150d7816 */ /* 0x000fe20000000001 */
[----:B------:R-:W-:Y:S04]  /*6c700*/  STL [R1+0x24], R23 ;  /* 0x0000241701007387 */ /* 0x000fe80000100800 */
[----:B------:R-:W-:Y:S04]  /*6c710*/  STL [R1+0x38], R14 ;  /* 0x0000380e01007387 */ /* 0x000fe80000100800 */
[----:B------:R5:W-:Y:S04]  /*6c720*/  STL [R1+0x34], R13 ;  /* 0x0000340d01007387 */ /* 0x000be80000100800 */
[----:B------:R0:W-:Y:S01]  /*6c730*/  STL [R1+0x48], R12 ;  /* 0x0000480c01007387 */ /* 0x0001e20000100800 */
[----:B---3--:R-:W-:-:S02]  /*6c740*/  SHF.R.U32.HI R20, RZ, 0x8, R22 ;  /* 0x00000008ff147819 */ /* 0x008fc40000011616 */
[----:B-----5:R-:W-:Y:S02]  /*6c750*/  SHF.R.U32.HI R13, RZ, 0x8, R26 ;  /* 0x00000008ff0d7819 */ /* 0x020fe4000001161a */
[----:B------:R-:W3:Y:S01]  /*6c760*/  LDL.LU R26, [R1+0x14] ;  /* 0x00001400011a7983 */ /* 0x000ee20000300800 */
[----:B------:R-:W-:-:S03]  /*6c770*/  SHF.R.U32.HI R15, RZ, 0x8, R29 ;  /* 0x00000008ff0f7819 */ /* 0x000fc6000001161d */
[----:B------:R-:W4:Y:S04]  /*6c780*/  LDL.LU R22, [R1+0x68] ;  /* 0x0000680001167983 */ /* 0x000f280000300800 */
[----:B------:R-:W5:Y:S01]  /*6c790*/  LDL.LU R29, [R1+0x64] ;  /* 0x00006400011d7983 */ /* 0x000f620000300800 */
[----:B------:R-:W-:Y:S02]  /*6c7a0*/  SHF.R.U32.HI R14, RZ, 0x8, R28 ;  /* 0x00000008ff0e7819 */ /* 0x000fe4000001161c */
[----:B0-----:R-:W-:Y:S02]  /*6c7b0*/  SHF.R.U32.HI R12, RZ, 0x8, R19 ;  /* 0x00000008ff0c7819 */ /* 0x001fe40000011613 */
[----:B------:R-:W-:Y:S02]  /*6c7c0*/  LOP3.LUT R19, R20, 0xffff, RZ, 0xc0, !PT ;  /* 0x0000ffff14137812 */ /* 0x000fe400078ec0ff */
[----:B------:R-:W-:-:S02]  /*6c7d0*/  LOP3.LUT R14, R14, 0xffff, RZ, 0xc0, !PT ;  /* 0x0000ffff0e0e7812 */ /* 0x000fc400078ec0ff */
[----:B------:R-:W-:Y:S02]  /*6c7e0*/  LOP3.LUT R15, R15, 0xffff, RZ, 0xc0, !PT ;  /* 0x0000ffff0f0f7812 */ /* 0x000fe400078ec0ff */
[----:B------:R-:W-:Y:S02]  /*6c7f0*/  LOP3.LUT R13, R13, 0xffff, RZ, 0xc0, !PT ;  /* 0x0000ffff0d0d7812 */ /* 0x000fe400078ec0ff */
[--C-:B------:R-:W-:Y:S02]  /*6c800*/  PRMT R19, R19, 0x3340, R1.reuse ;  /* 0x0000334013137816 */ /* 0x100fe40000000001 */
[----:B------:R-:W-:Y:S02]  /*6c810*/  PRMT R14, R15, 0x3340, R14 ;  /* 0x000033400f0e7816 */ /* 0x000fe4000000000e */
[----:B------:R-:W-:Y:S01]  /*6c820*/  PRMT R13, R13, 0x3340, R1 ;  /* 0x000033400d0d7816 */ /* 0x000fe20000000001 */
[----:B------:R-:W-:Y:S04]  /*6c830*/  STL [R1+0x20], R19 ;  /* 0x0000201301007387 */ /* 0x000fe80000100800 */
[----:B------:R-:W-:Y:S04]  /*6c840*/  STL [R1+0x30], R14 ;  /* 0x0000300e01007387 */ /* 0x000fe80000100800 */
[----:B------:R-:W-:Y:S04]  /*6c850*/  STL [R1+0x2c], R13 ;  /* 0x00002c0d01007387 */ /* 0x000fe80000100800 */
[----:B------:R-:W5:Y:S01]  /*6c860*/  LDL.LU R28, [R1+0x8c] ;  /* 0x00008c00011c7983 */ /* 0x000f620000300800 */
[----:B------:R-:W-:-:S02]  /*6c870*/  SHF.R.U32.HI R11, RZ, 0x8, R11 ;  /* 0x00000008ff0b7819 */ /* 0x000fc4000001160b */
[----:B------:R-:W-:Y:S02]  /*6c880*/  LOP3.LUT R12, R12, 0xffff, RZ, 0xc0, !PT ;  /* 0x0000ffff0c0c7812 */ /* 0x000fe400078ec0ff */
[----:B------:R-:W-:Y:S02]  /*6c890*/  LOP3.LUT R11, R11, 0xffff, RZ, 0xc0, !PT ;  /* 0x0000ffff0b0b7812 */ /* 0x000fe400078ec0ff */
[----:B------:R-:W-:Y:S02]  /*6c8a0*/  SHF.R.U32.HI R18, RZ, 0x8, R18 ;  /* 0x00000008ff127819 */ /* 0x000fe40000011612 */
[----:B------:R-:W-:Y:S02]  /*6c8b0*/  PRMT R12, R12, 0x3340, R11 ;  /* 0x000033400c0c7816 */ /* 0x000fe4000000000b */
[----:B--2---:R-:W-:Y:S02]  /*6c8c0*/  SHF.R.U32.HI R11, RZ, 0x8, R27 ;  /* 0x00000008ff0b7819 */ /* 0x004fe4000001161b */
[----:B------:R-:W-:-:S02]  /*6c8d0*/  SHF.R.U32.HI R16, RZ, 0x8, R16 ;  /* 0x00000008ff107819 */ /* 0x000fc40000011610 */
[----:B------:R-:W-:Y:S02]  /*6c8e0*/  SHF.R.U32.HI R10, RZ, 0x8, R10 ;  /* 0x00000008ff0a7819 */ /* 0x000fe4000001160a */
[----:B------:R-:W-:Y:S02]  /*6c8f0*/  LOP3.LUT R11, R11, 0xffff, RZ, 0xc0, !PT ;  /* 0x0000ffff0b0b7812 */ /* 0x000fe400078ec0ff */
[----:B------:R-:W-:Y:S02]  /*6c900*/  LOP3.LUT R18, R18, 0xffff, RZ, 0xc0, !PT ;  /* 0x0000ffff12127812 */ /* 0x000fe400078ec0ff */
[----:B------:R-:W-:Y:S02]  /*6c910*/  LOP3.LUT R10, R10, 0xffff, RZ, 0xc0, !PT ;  /* 0x0000ffff0a0a7812 */ /* 0x000fe400078ec0ff */
[----:B------:R-:W-:Y:S02]  /*6c920*/  LOP3.LUT R16, R16, 0xffff, RZ, 0xc0, !PT ;  /* 0x0000ffff10107812 */ /* 0x000fe400078ec0ff */
[----:B------:R-:W-:-:S02]  /*6c930*/  SHF.R.U32.HI R17, RZ, 0x8, R17 ;  /* 0x00000008ff117819 */ /* 0x000fc40000011611 */
[----:B------:R-:W-:Y:S02]  /*6c940*/  SHF.R.U32.HI R9, RZ, 0x8, R9 ;  /* 0x00000008ff097819 */ /* 0x000fe40000011609 */
[--C-:B------:R-:W-:Y:S02]  /*6c950*/  PRMT R23, R11, 0x3340, R1.reuse ;  /* 0x000033400b177816 */ /* 0x100fe40000000001 */
[----:B------:R-:W-:Y:S02]  /*6c960*/  PRMT R24, R18, 0x3340, R1 ;  /* 0x0000334012187816 */ /* 0x000fe40000000001 */
[----:B------:R-:W-:Y:S01]  /*6c970*/  PRMT R10, R16, 0x3340, R10 ;  /* 0x00003340100a7816 */ /* 0x000fe2000000000a */
[----:B------:R-:W-:Y:S01]  /*6c980*/  STL [R1+0x44], R12 ;  /* 0x0000440c01007387 */ /* 0x000fe20000100800 */
[----:B------:R-:W-:Y:S02]  /*6c990*/  LOP3.LUT R9, R9, 0xffff, RZ, 0xc0, !PT ;  /* 0x0000ffff09097812 */ /* 0x000fe400078ec0ff */
[----:B------:R-:W-:Y:S01]  /*6c9a0*/  LOP3.LUT R17, R17, 0xffff, RZ, 0xc0, !PT ;  /* 0x0000ffff11117812 */ /* 0x000fe200078ec0ff */
[----:B------:R-:W-:Y:S04]  /*6c9b0*/  STL [R1+0x2d8c], R23 ;  /* 0x002d8c1701007387 */ /* 0x000fe80000100800 */
[----:B------:R-:W-:Y:S01]  /*6c9c0*/  STL [R1+0x2d90], R24 ;  /* 0x002d901801007387 */ /* 0x000fe20000100800 */
[----:B------:R-:W-:-:S03]  /*6c9d0*/  SHF.R.U32.HI R27, RZ, 0x8, R8 ;  /* 0x00000008ff1b7819 */ /* 0x000fc60000011608 */
[----:B------:R0:W-:Y:S01]  /*6c9e0*/  STL [R1], R10 ;  /* 0x0000000a01007387 */ /* 0x0001e20000100800 */
[----:B------:R-:W-:Y:S02]  /*6c9f0*/  LOP3.LUT R27, R27, 0xffff, RZ, 0xc0, !PT ;  /* 0x0000ffff1b1b7812 */ /* 0x000fe400078ec0ff */
[----:B0-----:R-:W-:Y:S02]  /*6ca00*/  PRMT R10, R17, 0x3340, R9 ;  /* 0x00003340110a7816 */ /* 0x001fe40000000009 */
[----:B------:R-:W-:-:S04]  /*6ca10*/  SHF.R.U32.HI R9, RZ, 0x8, R7 ;  /* 0x00000008ff097819 */ /* 0x000fc80000011607 */
[----:B------:R-:W-:Y:S02]  /*6ca20*/  LOP3.LUT R8, R9, 0xffff, RZ, 0xc0, !PT ;  /* 0x0000ffff09087812 */ /* 0x000fe400078ec0ff */
[----:B------:R-:W-:Y:S01]  /*6ca30*/  PRMT R27, R27, 0x3340, R1 ;  /* 0x000033401b1b7816 */ /* 0x000fe20000000001 */
[----:B------:R-:W-:Y:S01]  /*6ca40*/  STL [R1+0xc], R10 ;  /* 0x00000c0a01007387 */ /* 0x000fe20000100800 */
[----:B---3--:R-:W-:Y:S02]  /*6ca50*/  SHF.R.U32.HI R25, RZ, 0x8, R26 ;  /* 0x00000008ff197819 */ /* 0x008fe4000001161a */
[----:B------:R-:W-:Y:S02]  /*6ca60*/  SHF.R.U32.HI R26, RZ, 0x8, R6 ;  /* 0x00000008ff1a7819 */ /* 0x000fe40000011606 */
[----:B------:R-:W-:Y:S02]  /*6ca70*/  LOP3.LUT R25, R25, 0xffff, RZ, 0xc0, !PT ;  /* 0x0000ffff19197812 */ /* 0x000fe400078ec0ff */
[----:B----4-:R-:W-:-:S02]  /*6ca80*/  SHF.R.U32.HI R7, RZ, 0x8, R22 ;  /* 0x00000008ff077819 */ /* 0x010fc40000011616 */
[----:B-----5:R-:W-:Y:S02]  /*6ca90*/  SHF.R.U32.HI R6, RZ, 0x8, R29 ;  /* 0x00000008ff067819 */ /* 0x020fe4000001161d */
[----:B------:R-:W-:Y:S02]  /*6caa0*/  LOP3.LUT R26, R26, 0xffff, RZ, 0xc0, !PT ;  /* 0x0000ffff1a1a7812 */ /* 0x000fe400078ec0ff */
[----:B------:R-:W-:Y:S02]  /*6cab0*/  PRMT R25, R25, 0x3340, R1 ;  /* 0x0000334019197816 */ /* 0x000fe40000000001 */
[----:B------:R-:W-:Y:S02]  /*6cac0*/  LOP3.LUT R6, R6, 0xffff, RZ, 0xc0, !PT ;  /* 0x0000ffff06067812 */ /* 0x000fe400078ec0ff */
[----:B------:R-:W-:Y:S02]  /*6cad0*/  LOP3.LUT R7, R7, 0xffff, RZ, 0xc0, !PT ;  /* 0x0000ffff07077812 */ /* 0x000fe400078ec0ff */
[----:B------:R-:W-:Y:S01]  /*6cae0*/  PRMT R26, R8, 0x3340, R26 ;  /* 0x00003340081a7816 */ /* 0x000fe2000000001a */
[----:B------:R-:W-:Y:S01]  /*6caf0*/  STL [R1+0x2d94], R25 ;  /* 0x002d941901007387 */ /* 0x000fe20000100800 */
[----:B------:R-:W-:-:S03]  /*6cb00*/  PRMT R6, R7, 0x3340, R6 ;  /* 0x0000334007067816 */ /* 0x000fc60000000006 */
[----:B------:R-:W-:Y:S04]  /*6cb10*/  STL [R1+0x2d98], R26 ;  /* 0x002d981a01007387 */ /* 0x000fe80000100800 */
[----:B------:R-:W-:Y:S04]  /*6cb20*/  STL [R1+0x2d9c], R27 ;  /* 0x002d9c1b01007387 */ /* 0x000fe80000100800 */
[----:B------:R-:W2:Y:S04]  /*6cb30*/  LDL.LU R11, [R1+0x5c] ;  /* 0x00005c00010b7983 */ /* 0x000ea80000300800 */
[----:B------:R-:W3:Y:S04]  /*6cb40*/  LDL.LU R12, [R1+0x3c] ;  /* 0x00003c00010c7983 */ /* 0x000ee80000300800 */
[----:B------:R0:W-:Y:S04]  /*6cb50*/  STL [R1+0x40], R6 ;  /* 0x0000400601007387 */ /* 0x0001e80000100800 */
[----:B------:R-:W4:Y:S04]  /*6cb60*/  LDL.LU R13, [R1+0x74] ;  /* 0x00007400010d7983 */ /* 0x000f280000300800 */
[----:B------:R-:W5:Y:S01]  /*6cb70*/  LDL.LU R15, [R1+0x60] ;  /* 0x00006000010f7983 */ /* 0x000f620000300800 */
[----:B0-----:R-:W-:-:S03]  /*6cb80*/  SHF.R.U32.HI R6, RZ, 0x8, R28 ;  /* 0x00000008ff067819 */ /* 0x001fc6000001161c */
[----:B------:R-:W4:Y:S04]  /*6cb90*/  LDL.LU R29, [R1+0x134] ;  /* 0x00013400011d7983 */ /* 0x000f280000300800 */
[----:B------:R-:W4:Y:S04]  /*6cba0*/  LDL.LU R14, [R1+0x130] ;  /* 0x00013000010e7983 */ /* 0x000f280000300800 */
[----:B------:R-:W4:Y:S04]  /*6cbb0*/  LDL.LU R28, [R1+0x12c] ;  /* 0x00012c00011c7983 */ /* 0x000f280000300800 */
[----:B------:R-:W4:Y:S04]  /*6cbc0*/  LDL.LU R19, [R1+0x128] ;  /* 0x0001280001137983 */ /* 0x000f280000300800 */
[----:B------:R-:W4:Y:S04]  /*6cbd0*/  LDL.LU R22, [R1+0x124] ;  /* 0x0001240001167983 */ /* 0x000f280000300800 */
[----:B------:R-:W4:Y:S01]  /*6cbe0*/  LDL.LU R21, [R1+0x120] ;  /* 0x0001200001157983 */ /* 0x000f220000300800 */
[----:B------:R-:W0:Y:S01]  /*6cbf0*/  S2R R20, SR_TID.X ;  /* 0x0000000000147919 */ /* 0x000e220000002100 */
[----:B------:R-:W-:-:S02]  /*6cc00*/  SHF.R.U32.HI R0, RZ, 0x8, R0 ;  /* 0x00000008ff007819 */ /* 0x000fc40000011600 */
[----:B------:R-:W-:Y:S02]  /*6cc10*/  SHF.R.U32.HI R3, RZ, 0x8, R3 ;  /* 0x00000008ff037819 */ /* 0x000fe40000011603 */
[----:B------:R-:W-:Y:S02]  /*6cc20*/  LOP3.LUT R7, R6, 0xffff, RZ, 0xc0, !PT ;  /* 0x0000ffff06077812 */ /* 0x000fe400078ec0ff */
[----:B------:R-:W-:Y:S02]  /*6cc30*/  SHF.R.U32.HI R5, RZ, 0x8, R5 ;  /* 0x00000008ff057819 */ /* 0x000fe40000011605 */
[----:B------:R-:W-:Y:S02]  /*6cc40*/  SHF.R.U32.HI R4, RZ, 0x8, R4 ;  /* 0x00000008ff047819 */ /* 0x000fe40000011604 */
[----:B------:R-:W-:Y:S02]  /*6cc50*/  SHF.R.U32.HI R2, RZ, 0x8, R2 ;  /* 0x00000008ff027819 */ /* 0x000fe40000011602 */
[----:B------:R-:W-:-:S02]  /*6cc60*/  LOP3.LUT R6, R0, 0xffff, RZ, 0xc0, !PT ;  /* 0x0000ffff00067812 */ /* 0x000fc400078ec0ff */
[----:B------:R-:W-:Y:S02]  /*6cc70*/  LOP3.LUT R8, R3, 0xffff, RZ, 0xc0, !PT ;  /* 0x0000ffff03087812 */ /* 0x000fe400078ec0ff */
[----:B------:R-:W-:Y:S02]  /*6cc80*/  PRMT R0, R7, 0x3340, R1 ;  /* 0x0000334007007816 */ /* 0x000fe40000000001 */
[----:B------:R-:W-:Y:S02]  /*6cc90*/  LOP3.LUT R3, R5, 0xffff, RZ, 0xc0, !PT ;  /* 0x0000ffff05037812 */ /* 0x000fe400078ec0ff */
[----:B------:R-:W-:Y:S02]  /*6cca0*/  LOP3.LUT R5, R2, 0xffff, RZ, 0xc0, !PT ;  /* 0x0000ffff02057812 */ /* 0x000fe400078ec0ff */
[----:B------:R-:W-:Y:S01]  /*6ccb0*/  LOP3.LUT R4, R4, 0xffff, RZ, 0xc0, !PT ;  /* 0x0000ffff04047812 */ /* 0x000fe200078ec0ff */
[----:B------:R1:W-:Y:S01]  /*6ccc0*/  STL [R1+0x2da0], R0 ;  /* 0x002da00001007387 */ /* 0x0003e20000100800 */
[----:B------:R-:W-:-:S02]  /*6ccd0*/  PRMT R2, R8, 0x3340, R6 ;  /* 0x0000334008027816 */ /* 0x000fc40000000006 */
[----:B------:R-:W-:Y:S02]  /*6cce0*/  PRMT R3, R3, 0x3340, R1 ;  /* 0x0000334003037816 */ /* 0x000fe40000000001 */
[----:B-1----:R-:W-:Y:S02]  /*6ccf0*/  PRMT R0, R4, 0x3340, R5 ;  /* 0x0000334004007816 */ /* 0x002fe40000000005 */
[----:B0-----:R-:W-:Y:S01]  /*6cd00*/  LOP3.LUT R8, R20, 0x1c, RZ, 0xc0, !PT ;  /* 0x0000001c14087812 */ /* 0x001fe200078ec0ff */
[----:B------:R-:W-:Y:S04]  /*6cd10*/  STL [R1+0x2d88], R2 ;  /* 0x002d880201007387 */ /* 0x000fe80000100800 */
[----:B------:R-:W-:Y:S04]  /*6cd20*/  STL [R1+0x2da4], R3 ;  /* 0x002da40301007387 */ /* 0x000fe80000100800 */
[----:B------:R0:W-:Y:S02]  /*6cd30*/  STL [R1+0x8], R0 ;  /* 0x0000080001007387 */ /* 0x0001e40000100800 */
[----:B0-----:R-:W-:Y:S01]  /*6cd40*/  IMAD.SHL.U32 R0, R8, 0x4, RZ ;  /* 0x0000000408007824 */ /* 0x001fe200078e00ff */
[----:B--2---:R-:W-:-:S02]  /*6cd50*/  SHF.R.U32.HI R7, RZ, 0x8, R11 ;  /* 0x00000008ff077819 */ /* 0x004fc4000001160b */
[----:B---3--:R-:W-:Y:S02]  /*6cd60*/  SHF.R.U32.HI R5, RZ, 0x8, R12 ;  /* 0x00000008ff057819 */ /* 0x008fe4000001160c */
[----:B------:R-:W-:Y:S02]  /*6cd70*/  LOP3.LUT R7, R7, 0xffff, RZ, 0xc0, !PT ;  /* 0x0000ffff07077812 */ /* 0x000fe400078ec0ff */
[----:B-----5:R-:W-:Y:S01]  /*6cd80*/  SHF.R.U32.HI R4, RZ, 0x8, R15 ;  /* 0x00000008ff047819 */ /* 0x020fe2000001160f */
[C---:B------:R-:W-:Y:S01]  /*6cd90*/  IMAD.SHL.U32 R15, R20.reuse, 0x20, RZ ;  /* 0x00000020140f7824 */ /* 0x040fe200078e00ff */
[----:B------:R-:W-:Y:S02]  /*6cda0*/  LOP3.LUT R20, R20, 0x18, RZ, 0xc0, !PT ;  /* 0x0000001814147812 */ /* 0x000fe400078ec0ff */
[----:B----4-:R-:W-:Y:S02]  /*6cdb0*/  SHF.R.U32.HI R6, RZ, 0x8, R13 ;  /* 0x00000008ff067819 */ /* 0x010fe4000001160d */
[----:B------:R-:W-:-:S02]  /*6cdc0*/  LOP3.LUT R15, R15, 0xc60, RZ, 0xc0, !PT ;  /* 0x00000c600f0f7812 */ /* 0x000fc400078ec0ff */
[----:B------:R-:W-:Y:S02]  /*6cdd0*/  LOP3.LUT R5, R5, 0xffff, RZ, 0xc0, !PT ;  /* 0x0000ffff05057812 */ /* 0x000fe400078ec0ff */
[----:B------:R-:W-:Y:S01]  /*6cde0*/  LOP3.LUT R6, R6, 0xffff, RZ, 0xc0, !PT ;  /* 0x0000ffff06067812 */ /* 0x000fe200078ec0ff */
[----:B------:R-:W-:Y:S01]  /*6cdf0*/  IMAD R20, R20, 0x200, R15 ;  /* 0x0000020014147824 */ /* 0x000fe200078e020f */
[----:B------:R-:W-:Y:S02]  /*6ce00*/  LOP3.LUT R4, R4, 0xffff, RZ, 0xc0, !PT ;  /* 0x0000ffff04047812 */ /* 0x000fe400078ec0ff */
[----:B------:R-:W-:Y:S02]  /*6ce10*/  PRMT R7, R7, 0x3340, R1 ;  /* 0x0000334007077816 */ /* 0x000fe40000000001 */
[----:B------:R-:W-:Y:S02]  /*6ce20*/  PRMT R3, R6, 0x3340, R5 ;  /* 0x0000334006037816 */ /* 0x000fe40000000005 */
[----:B------:R-:W-:-:S02]  /*6ce30*/  LOP3.LUT R20, R20, R0, RZ, 0x3c, !PT ;  /* 0x0000000014147212 */ /* 0x000fc400078e3cff */
[----:B------:R-:W-:Y:S01]  /*6ce40*/  PRMT R2, R4, 0x3340, R1 ;  /* 0x0000334004027816 */ /* 0x000fe20000000001 */
[----:B------:R-:W-:Y:S01]  /*6ce50*/  STL [R1+0x4], R7 ;  /* 0x0000040701007387 */ /* 0x000fe20000100800 */
[----:B------:R-:W-:-:S03]  /*6ce60*/  LOP3.LUT R0, R14, 0xffff, RZ, 0xc0, !PT ;  /* 0x0000ffff0e007812 */ /* 0x000fc600078ec0ff */
[----:B------:R-:W-:Y:S04]  /*6ce70*/  STL [R1+0x18], R3 ;  /* 0x0000180301007387 */ /* 0x000fe80000100800 */
[----:B------:R-:W-:Y:S04]  /*6ce80*/  STL [R1+0x2da8], R20 ;  /* 0x002da81401007387 */ /* 0x000fe80000100800 */
[----:B------:R0:W-:Y:S04]  /*6ce90*/  STL [R1+0x14], R2 ;  /* 0x0000140201007387 */ /* 0x0001e80000100800 */
[----:B------:R1:W-:Y:S01]  /*6cea0*/  STL [R1+0x10], R0 ;  /* 0x0000100001007387 */ /* 0x0003e20000100800 */
[----:B0-----:R-:W-:-:S02]  /*6ceb0*/  LOP3.LUT R2, R19, 0xffff, RZ, 0xc0, !PT ;  /* 0x0000ffff13027812 */ /* 0x001fc400078ec0ff */
[----:B-1----:R-:W-:-:S03]  /*6cec0*/  LOP3.LUT R0, R21, 0xffff, RZ, 0xc0, !PT ;  /* 0x0000ffff15007812 */ /* 0x002fc600078ec0ff */
[----:B------:R0:W-:Y:S04]  /*6ced0*/  STL [R1+0x1c], R2 ;  /* 0x00001c0201007387 */ /* 0x0001e80000100800 */
[----:B------:R-:W2:Y:S04]  /*6cee0*/  LDL.LU R21, [R1+0x11c] ;  /* 0x00011c0001157983 */ /* 0x000ea80000300800 */
[----:B------:R-:W3:Y:S04]  /*6cef0*/  LDL.LU R26, [R1+0x118] ;  /* 0x00011800011a7983 */ /* 0x000ee80000300800 */
[----:B------:R1:W-:Y:S04]  /*6cf00*/  STL [R1+0x28], R0 ;  /* 0x0000280001007387 */ /* 0x0003e80000100800 */
[----:B0-----:R-:W4:Y:S04]  /*6cf10*/  LDL.LU R2, [R1+0x114] ;  /* 0x0001140001027983 */ /* 0x001f280000300800 */
[----:B------:R-:W5:Y:S04]  /*6cf20*/  LDL.LU R20, [R1+0x110] ;  /* 0x0001100001147983 */ /* 0x000f680000300800 */
[----:B------:R-:W2:Y:S04]  /*6cf30*/  LDL.LU R25, [R1+0x10c] ;  /* 0x00010c0001197983 */ /* 0x000ea80000300800 */
[----:B------:R-:W2:Y:S04]  /*6cf40*/  LDL.LU R3, [R1+0x108] ;  /* 0x0001080001037983 */ /* 0x000ea80000300800 */
[----:B------:R-:W2:Y:S04]  /*6cf50*/  LDL.LU R24, [R1+0xe4] ;  /* 0x0000e40001187983 */ /* 0x000ea80000300800 */
[----:B-1----:R-:W2:Y:S04]  /*6cf60*/  LDL.LU R0, [R1+0xe0] ;  /* 0x0000e00001007983 */ /* 0x002ea80000300800 */
[----:B------:R-:W2:Y:S04]  /*6cf70*/  LDL.LU R23, [R1+0xdc] ;  /* 0x0000dc0001177983 */ /* 0x000ea80000300800 */
[----:B------:R-:W2:Y:S04]  /*6cf80*/  LDL.LU R27, [R1+0xd8] ;  /* 0x0000d800011b7983 */ /* 0x000ea80000300800 */
[----:B------:R-:W2:Y:S04]  /*6cf90*/  LDL.LU R4, [R1+0xd4] ;  /* 0x0000d40001047983 */ /* 0x000ea80000300800 */
[----:B------:R-:W2:Y:S04]  /*6cfa0*/  LDL.LU R5, [R1+0xd0] ;  /* 0x0000d00001057983 */ /* 0x000ea80000300800 */
[----:B------:R-:W2:Y:S04]  /*6cfb0*/  LDL.LU R6, [R1+0xcc] ;  /* 0x0000cc0001067983 */ /* 0x000ea80000300800 */
[----:B------:R-:W2:Y:S04]  /*6cfc0*/  LDL.LU R7, [R1+0xc8] ;  /* 0x0000c80001077983 */ /* 0x000ea80000300800 */
[----:B------:R-:W2:Y:S04]  /*6cfd0*/  LDL.LU R8, [R1+0xc4] ;  /* 0x0000c40001087983 */ /* 0x000ea80000300800 */
[----:B------:R-:W3:Y:S04]  /*6cfe0*/  LDL.LU R9, [R1+0xc0] ;  /* 0x0000c00001097983 */ /* 0x000ee80000300800 */
[----:B---3--:R0:W-:Y:S04]  /*6cff0*/  STL [R1+0x2db4], R9 ;  /* 0x002db40901007387 */ /* 0x0081e80000100800 */
[----:B0-----:R-:W3:Y:S04]  /*6d000*/  LDL R9, [R1+0x10] ;  /* 0x0000100001097983 */ /* 0x001ee80000100800 */
[----:B------:R-:W4:Y:S04]  /*6d010*/  LDL.LU R10, [R1+0xbc] ;  /* 0x0000bc00010a7983 */ /* 0x000f280000300800 */
[----:B----4-:R0:W-:Y:S04]  /*6d020*/  STL [R1+0x2db0], R10 ;  /* 0x002db00a01007387 */ /* 0x0101e80000100800 */
[----:B0-----:R-:W4:Y:S04]  /*6d030*/  LDL R10, [R1+0x1c] ;  /* 0x00001c00010a7983 */ /* 0x001f280000100800 */
[----:B------:R-:W4:Y:S01]  /*6d040*/  LDL.LU R11, [R1+0xb8] ;  /* 0x0000b800010b7983 */ /* 0x000f220000300800 */
[----:B------:R-:W-:-:S02]  /*6d050*/  LOP3.LUT R26, R26, 0xffff, RZ, 0xc0, !PT ;  /* 0x0000ffff1a1a7812 */ /* 0x000fc400078ec0ff */
[----:B------:R-:W-:Y:S02]  /*6d060*/  LOP3.LUT R2, R2, 0xffff, RZ, 0xc0, !PT ;  /* 0x0000ffff02027812 */ /* 0x000fe400078ec0ff */
[----:B-----5:R-:W-:Y:S02]  /*6d070*/  LOP3.LUT R20, R20, 0xffff, RZ, 0xc0, !PT ;  /* 0x0000ffff14147812 */ /* 0x020fe400078ec0ff */
[----:B--2---:R-:W-:Y:S02]  /*6d080*/  LOP3.LUT R25, R25, 0xffff, RZ, 0xc0, !PT ;  /* 0x0000ffff19197812 */ /* 0x004fe400078ec0ff */
[----:B------:R-:W-:Y:S02]  /*6d090*/  LOP3.LUT R24, R24, 0xffff, RZ, 0xc0, !PT ;  /* 0x0000ffff18187812 */ /* 0x000fe400078ec0ff */
[----:B------:R-:W-:Y:S02]  /*6d0a0*/  LOP3.LUT R3, R3, 0xffff, RZ, 0xc0, !PT ;  /* 0x0000ffff03037812 */ /* 0x000fe400078ec0ff */
[----:B------:R-:W-:-:S02]  /*6d0b0*/  LOP3.LUT R23, R23, 0xffff, RZ, 0xc0, !PT ;  /* 0x0000ffff17177812 */ /* 0x000fc400078ec0ff */
[----:B------:R-:W-:Y:S02]  /*6d0c0*/  LOP3.LUT R0, R0, 0xffff, RZ, 0xc0, !PT ;  /* 0x0000ffff00007812 */ /* 0x000fe400078ec0ff */
[----:B------:R-:W-:Y:S02]  /*6d0d0*/  LOP3.LUT R27, R27, 0xffff, RZ, 0xc0, !PT ;  /* 0x0000ffff1b1b7812 */ /* 0x000fe400078ec0ff */
[----:B---3--:R-:W-:Y:S01]  /*6d0e0*/  PRMT R8, R8, 0x4210, R9 ;  /* 0x0000421008087816 */ /* 0x008fe20000000009 */
[----:B----4-:R0:W-:Y:S04]  /*6d0f0*/  STL [R1+0x2dac], R11 ;  /* 0x002dac0b01007387 */ /* 0x0101e80000100800 */
[----:B0-----:R-:W2:Y:S04]  /*6d100*/  LDL R11, [R1+0x28] ;  /* 0x00002800010b7983 */ /* 0x001ea80000100800 */
[----:B------:R-:W3:Y:S04]  /*6d110*/  LDL.LU R12, [R1+0xb4] ;  /* 0x0000b400010c7983 */ /* 0x000ee80000300800 */
[----:B------:R-:W4:Y:S04]  /*6d120*/  LDL.LU R13, [R1+0xb0] ;  /* 0x0000b000010d7983 */ /* 0x000f280000300800 */
[----:B------:R-:W5:Y:S04]  /*6d130*/  LDL.LU R14, [R1+0xac] ;  /* 0x0000ac00010e7983 */ /* 0x000f680000300800 */
[----:B------:R-:W5:Y:S04]  /*6d140*/  LDL.LU R15, [R1+0xa8] ;  /* 0x0000a800010f7983 */ /* 0x000f680000300800 */
[----:B------:R-:W5:Y:S04]  /*6d150*/  LDL.LU R16, [R1+0xa4] ;  /* 0x0000a40001107983 */ /* 0x000f680000300800 */
[----:B------:R-:W5:Y:S04]  /*6d160*/  LDL.LU R17, [R1+0xa0] ;  /* 0x0000a00001117983 */ /* 0x000f680000300800 */
[----:B------:R-:W5:Y:S04]  /*6d170*/  LDL.LU R18, [R1+0x9c] ;  /* 0x00009c0001127983 */ /* 0x000f680000300800 */
[----:B------:R-:W5:Y:S04]  /*6d180*/  LDL.LU R19, [R1+0x98] ;  /* 0x0000980001137983 */ /* 0x000f680000300800 */
[----:B------:R-:W-:Y:S04]  /*6d190*/  STL [R1+0x3c], R26 ;  /* 0x00003c1a01007387 */ /* 0x000fe80000100800 */
[----:B------:R0:W-:Y:S04]  /*6d1a0*/  STL [R1+0x4c], R2 ;  /* 0x00004c0201007387 */ /* 0x0001e80000100800 */
[----:B------:R-:W-:Y:S04]  /*6d1b0*/  STL [R1+0x5c], R20 ;  /* 0x00005c1401007387 */ /* 0x000fe80000100800 */
[----:B------:R1:W-:Y:S04]  /*6d1c0*/  STL [R1+0x50], R25 ;  /* 0x0000501901007387 */ /* 0x0003e80000100800 */
[----:B------:R1:W-:Y:S04]  /*6d1d0*/  STL [R1+0x54], R24 ;  /* 0x0000541801007387 */ /* 0x0003e80000100800 */
[----:B------:R-:W-:Y:S04]  /*6d1e0*/  STL [R1+0x60], R3 ;  /* 0x0000600301007387 */ /* 0x000fe80000100800 */
[----:B------:R1:W-:Y:S04]  /*6d1f0*/  STL [R1+0x58], R23 ;  /* 0x0000581701007387 */ /* 0x0003e80000100800 */
[----:B------:R1:W-:Y:S04]  /*6d200*/  STL [R1+0x64], R0 ;  /* 0x0000640001007387 */ /* 0x0003e80000100800 */
[----:B------:R1:W-:Y:S04]  /*6d210*/  STL [R1+0x68], R27 ;  /* 0x0000681b01007387 */ /* 0x0003e80000100800 */
[----:B------:R-:W2:Y:S02]  /*6d220*/  LDL.LU R9, [R1+0x2db4] ;  /* 0x002db40001097983 */ /* 0x000ea40000300800 */
[----:B--2---:R-:W-:-:S02]  /*6d230*/  PRMT R9, R9, 0x4210, R10 ;  /* 0x0000421009097816 */ /* 0x004fc4000000000a */
[----:B------:R-:W2:Y:S02]  /*6d240*/  LDL.LU R10, [R1+0x2db0] ;  /* 0x002db000010a7983 */ /* 0x000ea40000300800 */
[----:B--2---:R-:W-:Y:S02]  /*6d250*/  PRMT R10, R10, 0x4210, R11 ;  /* 0x000042100a0a7816 */ /* 0x004fe4000000000b */
[----:B------:R-:W2:Y:S01]  /*6d260*/  LDL.LU R11, [R1+0x2dac] ;  /* 0x002dac00010b7983 */ /* 0x000ea20000300800 */
[----:B---3--:R-:W-:Y:S02]  /*6d270*/  PRMT R12, R12, 0x4210, R2 ;  /* 0x000042100c0c7816 */ /* 0x008fe40000000002 */
[----:B----4-:R-:W-:Y:S01]  /*6d280*/  PRMT R13, R13, 0x4210, R25 ;  /* 0x000042100d0d7816 */ /* 0x010fe20000000019 */
[----:B0-----:R-:W3:Y:S01]  /*6d290*/  LDL.LU R2, [R1+0x94] ;  /* 0x0000940001027983 */ /* 0x001ee20000300800 */
[----:B-----5:R-:W-:Y:S02]  /*6d2a0*/  PRMT R14, R14, 0x4210, R24 ;  /* 0x000042100e0e7816 */ /* 0x020fe40000000018 */
[----:B------:R-:W-:-:S02]  /*6d2b0*/  PRMT R15, R15, 0x4210, R23 ;  /* 0x000042100f0f7816 */ /* 0x000fc40000000017 */
[----:B------:R-:W-:Y:S02]  /*6d2c0*/  PRMT R16, R16, 0x4210, R20 ;  /* 0x0000421010107816 */ /* 0x000fe40000000014 */
[----:B--2---:R-:W-:Y:S02]  /*6d2d0*/  PRMT R11, R11, 0x4210, R26 ;  /* 0x000042100b0b7816 */ /* 0x004fe4000000001a */
[----:B------:R-:W2:Y:S04]  /*6d2e0*/  LDL.LU R26, [R1+0x84] ;  /* 0x00008400011a7983 */ /* 0x000ea80000300800 */
[----:B-1----:R-:W4:Y:S04]  /*6d2f0*/  LDL.LU R25, [R1+0x7c] ;  /* 0x00007c0001197983 */ /* 0x002f280000300800 */
[----:B------:R-:W5:Y:S04]  /*6d300*/  LDL.LU R24, [R1+0x70] ;  /* 0x0000700001187983 */ /* 0x000f680000300800 */
[----:B------:R-:W5:Y:S04]  /*6d310*/  LDL.LU R23, [R1+0x24] ;  /* 0x0000240001177983 */ /* 0x000f680000300800 */
[----:B------:R-:W3:Y:S01]  /*6d320*/  LDL.LU R20, [R1+0x2da8] ;  /* 0x002da80001147983 */ /* 0x000ee20000300800 */
[----:B------:R-:W-:-:S02]  /*6d330*/  LOP3.LUT R29, R29, 0xffff, RZ, 0xc0, !PT ;  /* 0x0000ffff1d1d7812 */ /* 0x000fc400078ec0ff */
[----:B------:R-:W-:Y:S02]  /*6d340*/  LOP3.LUT R28, R28, 0xffff, RZ, 0xc0, !PT ;  /* 0x0000ffff1c1c7812 */ /* 0x000fe400078ec0ff */
[----:B------:R-:W-:Y:S02]  /*6d350*/  LOP3.LUT R22, R22, 0xffff, RZ, 0xc0, !PT ;  /* 0x0000ffff16167812 */ /* 0x000fe400078ec0ff */
[----:B------:R-:W-:Y:S02]  /*6d360*/  LOP3.LUT R21, R21, 0xffff, RZ, 0xc0, !PT ;  /* 0x0000ffff15157812 */ /* 0x000fe400078ec0ff */
[----:B------:R-:W-:Y:S02]  /*6d370*/  PRMT R4, R4, 0x4210, R29 ;  /* 0x0000421004047816 */ /* 0x000fe4000000001d */
[----:B------:R-:W-:Y:S02]  /*6d380*/  PRMT R5, R5, 0x4210, R28 ;  /* 0x0000421005057816 */ /* 0x000fe4000000001c */
[----:B------:R-:W-:-:S02]  /*6d390*/  PRMT R6, R6, 0x4210, R22 ;  /* 0x0000421006067816 */ /* 0x000fc40000000016 */
[----:B------:R-:W-:Y:S02]  /*6d3a0*/  PRMT R7, R7, 0x4210, R21 ;  /* 0x0000421007077816 */ /* 0x000fe40000000015 */
[----:B------:R-:W-:Y:S02]  /*6d3b0*/  PRMT R17, R17, 0x4210, R3 ;  /* 0x0000421011117816 */ /* 0x000fe40000000003 */
[----:B------:R-:W5:Y:S01]  /*6d3c0*/  LDL.LU R3, [R1+0x2da4] ;  /* 0x002da40001037983 */ /* 0x000f620000300800 */
[----:B------:R-:W-:Y:S02]  /*6d3d0*/  PRMT R18, R18, 0x4210, R0 ;  /* 0x0000421012127816 */ /* 0x000fe40000000000 */
[----:B------:R-:W-:Y:S01]  /*6d3e0*/  PRMT R19, R19, 0x4210, R27 ;  /* 0x0000421013137816 */ /* 0x000fe2000000001b */
[----:B------:R-:W5:Y:S04]  /*6d3f0*/  LDL.LU R0, [R1+0x2da0] ;  /* 0x002da00001007983 */ /* 0x000f680000300800 */
[----:B------:R-:W5:Y:S04]  /*6d400*/  LDL.LU R27, [R1+0x2d9c] ;  /* 0x002d9c00011b7983 */ /* 0x000f680000300800 */
[----:B---3--:R0:W-:Y:S04]  /*6d410*/  STS.128 [R20+UR7], R4 ;  /* 0x0000000414007988 */ /* 0x0081e80008000c07 */
[----:B0-----:R-:W3:Y:S04]  /*6d420*/  LDL.LU R4, [R1+0x90] ;  /* 0x0000900001047983 */ /* 0x001ee80000300800 */
[----:B------:R-:W2:Y:S04]  /*6d430*/  LDL.LU R5, [R1+0x88] ;  /* 0x0000880001057983 */ /* 0x000ea80000300800 */
[----:B------:R-:W4:Y:S04]  /*6d440*/  LDL.LU R6, [R1+0x80] ;  /* 0x0000800001067983 */ /* 0x000f280000300800 */
[----:B------:R-:W5:Y:S04]  /*6d450*/  LDL.LU R7, [R1+0x78] ;  /* 0x0000780001077983 */ /* 0x000f680000300800 */
[----:B------:R0:W-:Y:S04]  /*6d460*/  STS.128 [R20+UR7+0x80], R8 ;  /* 0x0000800814007988 */ /* 0x0001e80008000c07 */
[----:B------:R1:W-:Y:S04]  /*6d470*/  STS.128 [R20+UR7+0x100], R12 ;  /* 0x0001000c14007988 */ /* 0x0003e80008000c07 */
[----:B------:R1:W-:Y:S04]  /*6d480*/  STS.128 [R20+UR7+0x180], R16 ;  /* 0x0001801014007988 */ /* 0x0003e80008000c07 */
[----:B0-----:R-:W5:Y:S04]  /*6d490*/  LDL.LU R11, [R1+0x48] ;  /* 0x00004800010b7983 */ /* 0x001f680000300800 */
[----:B------:R-:W5:Y:S04]  /*6d4a0*/  LDL.LU R8, [R1+0x30] ;  /* 0x0000300001087983 */ /* 0x000f680000300800 */
[----:B------:R-:W5:Y:S04]  /*6d4b0*/  LDL.LU R9, [R1] ;  /* 0x0000000001097983 */ /* 0x000f680000300800 */
[----:B------:R-:W5:Y:S04]  /*6d4c0*/  LDL.LU R10, [R1+0xc] ;  /* 0x00000c00010a7983 */ /* 0x000f680000300800 */
[----:B-1----:R-:W5:Y:S04]  /*6d4d0*/  LDL.LU R13, [R1+0x6c] ;  /* 0x00006c00010d7983 */ /* 0x002f680000300800 */
[----:B------:R-:W5:Y:S04]  /*6d4e0*/  LDL.LU R12, [R1+0x38] ;  /* 0x00003800010c7983 */ /* 0x000f680000300800 */
[----:B------:R-:W5:Y:S04]  /*6d4f0*/  LDL.LU R16, [R1+0x34] ;  /* 0x0000340001107983 */ /* 0x000f680000300800 */
[----:B------:R-:W5:Y:S04]  /*6d500*/  LDL.LU R17, [R1+0x20] ;  /* 0x0000200001117983 */ /* 0x000f680000300800 */
[----:B------:R-:W5:Y:S04]  /*6d510*/  LDL.LU R18, [R1+0x2c] ;  /* 0x00002c0001127983 */ /* 0x000f680000300800 */
[----:B------:R-:W5:Y:S04]  /*6d520*/  LDL.LU R19, [R1+0x44] ;  /* 0x0000440001137983 */ /* 0x000f680000300800 */
[----:B------:R0:W-:Y:S01]  /*6d530*/  STL [R1+0x2d80], R20 ;  /* 0x002d801401007387 */ /* 0x0001e20000100800 */
[----:B---3--:R-:W-:-:S03]  /*6d540*/  PRMT R4, R2, 0x5410, R4 ;  /* 0x0000541002047816 */ /* 0x008fc60000000004 */
[----:B------:R-:W3:Y:S04]  /*6d550*/  LDL.LU R2, [R1+0x40] ;  /* 0x0000400001027983 */ /* 0x000ee80000300800 */
[----:B------:R-:W3:Y:S04]  /*6d560*/  LDL.LU R14, [R1+0x8] ;  /* 0x00000800010e7983 */ /* 0x000ee80000300800 */
[----:B0-----:R-:W3:Y:S01]  /*6d570*/  LDL.LU R20, [R1+0x14] ;  /* 0x0000140001147983 */ /* 0x001ee20000300800 */
[----:B--2---:R-:W-:Y:S02]  /*6d580*/  PRMT R5, R5, 0x5410, R26 ;  /* 0x0000541005057816 */ /* 0x004fe4000000001a */
[----:B----4-:R-:W-:-:S02]  /*6d590*/  PRMT R6, R6, 0x5410, R25 ;  /* 0x0000541006067816 */ /* 0x010fc40000000019 */
[----:B-----5:R-:W-:Y:S02]  /*6d5a0*/  PRMT R7, R7, 0x5410, R24 ;  /* 0x0000541007077816 */ /* 0x020fe40000000018 */
[----:B------:R-:W-:Y:S01]  /*6d5b0*/  PRMT R13, R13, 0x5410, R23 ;  /* 0x000054100d0d7816 */ /* 0x000fe20000000017 */
[----:B---3--:R0:W-:Y:S04]  /*6d5c0*/  STL [R1+0x2d84], R20 ;  /* 0x002d841401007387 */ /* 0x0081e80000100800 */
[----:B0-----:R-:W2:Y:S04]  /*6d5d0*/  LDL.LU R20, [R1+0x4] ;  /* 0x0000040001147983 */ /* 0x001ea80000300800 */
[----:B------:R-:W3:Y:S04]  /*6d5e0*/  LDL.LU R15, [R1+0x18] ;  /* 0x00001800010f7983 */ /* 0x000ee80000300800 */
[----:B------:R-:W4:Y:S04]  /*6d5f0*/  LDL.LU R26, [R1+0x2d98] ;  /* 0x002d9800011a7983 */ /* 0x000f280000300800 */
[----:B------:R-:W5:Y:S04]  /*6d600*/  LDL.LU R25, [R1+0x2d94] ;  /* 0x002d940001197983 */ /* 0x000f680000300800 */
[----:B------:R-:W2:Y:S04]  /*6d610*/  LDL.LU R24, [R1+0x2d90] ;  /* 0x002d900001187983 */ /* 0x000ea80000300800 */
[----:B------:R-:W3:Y:S01]  /*6d620*/  LDL.LU R23, [R1+0x2d8c] ;  /* 0x002d8c0001177983 */ /* 0x000ee20000300800 */
[----:B------:R-:W-:-:S02]  /*6d630*/  PRMT R8, R8, 0x5410, R18 ;  /* 0x0000541008087816 */ /* 0x000fc40000000012 */
[----:B------:R-:W-:Y:S01]  /*6d640*/  PRMT R12, R12, 0x5410, R16 ;  /* 0x000054100c0c7816 */ /* 0x000fe20000000010 */
[----:B------:R-:W3:Y:S01]  /*6d650*/  LDL.LU R18, [R1+0x68] ;  /* 0x0000680001127983 */ /* 0x000ee20000300800 */
[----:B------:R-:W-:Y:S02]  /*6d660*/  PRMT R11, R11, 0x5410, R17 ;  /* 0x000054100b0b7816 */ /* 0x000fe40000000011 */
[----:B------:R-:W-:Y:S02]  /*6d670*/  PRMT R4, R4, 0x5210, R29 ;  /* 0x0000521004047816 */ /* 0x000fe4000000001d */
[----:B------:R-:W-:Y:S02]  /*6d680*/  PRMT R5, R5, 0x5210, R28 ;  /* 0x0000521005057816 */ /* 0x000fe4000000001c */
[----:B------:R-:W-:Y:S02]  /*6d690*/  PRMT R6, R6, 0x5210, R22 ;  /* 0x0000521006067816 */ /* 0x000fe40000000016 */
[----:B------:R-:W-:-:S02]  /*6d6a0*/  PRMT R7, R7, 0x5210, R21 ;  /* 0x0000521007077816 */ /* 0x000fc40000000015 */
[----:B------:R-:W-:Y:S02]  /*6d6b0*/  PRMT R0, R2, 0x5410, R0 ;  /* 0x0000541002007816 */ /* 0x000fe40000000000 */
[----:B----4-:R-:W-:Y:S02]  /*6d6c0*/  PRMT R26, R26, 0x5410, R27 ;  /* 0x000054101a1a7816 */ /* 0x010fe4000000001b */
[----:B-----5:R-:W-:Y:S02]  /*6d6d0*/  PRMT R10, R10, 0x5410, R25 ;  /* 0x000054100a0a7816 */ /* 0x020fe40000000019 */
[----:B--2---:R-:W-:Y:S02]  /*6d6e0*/  PRMT R9, R9, 0x5410, R24 ;  /* 0x0000541009097816 */ /* 0x004fe40000000018 */
[----:B------:R-:W2:Y:S01]  /*6d6f0*/  LDL.LU R24, [R1+0x1c4] ;  /* 0x0001c40001187983 */ /* 0x000ea20000300800 */
[----:B---3--:R-:W-:-:S03]  /*6d700*/  PRMT R23, R19, 0x5410, R23 ;  /* 0x0000541013177816 */ /* 0x008fc60000000017 */
[----:B------:R-:W3:Y:S04]  /*6d710*/  LDL.LU R16, [R1+0x250] ;  /* 0x0002500001107983 */ /* 0x000ee80000300800 */
[----:B------:R-:W4:Y:S04]  /*6d720*/  LDL.LU R17, [R1+0x24c] ;  /* 0x00024c0001117983 */ /* 0x000f280000300800 */
[----:B------:R-:W5:Y:S04]  /*6d730*/  LDL.LU R19, [R1+0x248] ;  /* 0x0002480001137983 */ /* 0x000f680000300800 */
[----:B------:R-:W4:Y:S04]  /*6d740*/  LDL.LU R25, [R1+0x1cc] ;  /* 0x0001cc0001197983 */ /* 0x000f280000300800 */
[----:B------:R-:W2:Y:S04]  /*6d750*/  LDL.LU R27, [R1+0x64] ;  /* 0x00006400011b7983 */ /* 0x000ea80000300800 */
[----:B------:R-:W5:Y:S04]  /*6d760*/  LDL.LU R29, [R1+0x60] ;  /* 0x00006000011d7983 */ /* 0x000f680000300800 */
[----:B------:R-:W5:Y:S04]  /*6d770*/  LDL.LU R28, [R1+0x244] ;  /* 0x00024400011c7983 */ /* 0x000f680000300800 */
[----:B------:R-:W5:Y:S04]  /*6d780*/  LDL.LU R22, [R1+0x1d0] ;  /* 0x0001d00001167983 */ /* 0x000f680000300800 */
[----:B------:R-:W3:Y:S04]  /*6d790*/  LDL.LU R21, [R1+0x1c8] ;  /* 0x0001c80001157983 */ /* 0x000ee80000300800 */
[----:B------:R-:W4:Y:S01]  /*6d7a0*/  LDL.LU R2, [R1+0x2d88] ;  /* 0x002d880001027983 */ /* 0x000f220000300800 */
[----:B------:R-:W-:-:S02]  /*6d7b0*/  PRMT R14, R14, 0x5410, R20 ;  /* 0x000054100e0e7816 */ /* 0x000fc40000000014 */
[----:B----4-:R-:W-:Y:S02]  /*6d7c0*/  PRMT R2, R2, 0x5410, R3 ;  /* 0x0000541002027816 */ /* 0x010fe40000000003 */
[----:B------:R-:W4:Y:S04]  /*6d7d0*/  LDL.LU R3, [R1+0x5c] ;  /* 0x00005c0001037983 */ /* 0x000f280000300800 */
[----:B------:R-:W2:Y:S02]  /*6d7e0*/  LDL.LU R20, [R1+0x2d84] ;  /* 0x002d840001147983 */ /* 0x000ea40000300800 */
[----:B--2---:R-:W-:Y:S02]  /*6d7f0*/  PRMT R15, R15, 0x5410, R20 ;  /* 0x000054100f0f7816 */ /* 0x004fe40000000014 */
[----:B------:R-:W2:Y:S04]  /*6d800*/  LDL.LU R20, [R1+0x2d80] ;  /* 0x002d800001147983 */ /* 0x000ea80000300800 */
[----:B--2---:R0:W-:Y:S04]  /*6d810*/  STS.128 [R20+UR7+0x200], R4 ;  /* 0x0002000414007988 */ /* 0x0041e80008000c07 */
[----:B0-----:R-:W2:Y:S04]  /*6d820*/  LDL.LU R4, [R1+0x10] ;  /* 0x0000100001047983 */ /* 0x001ea80000300800 */
[----:B------:R-:W5:Y:S04]  /*6d830*/  LDL.LU R5, [R1+0x1c] ;  /* 0x00001c0001057983 */ /* 0x000f680000300800 */
[----:B------:R-:W3:Y:S04]  /*6d840*/  LDL.LU R6, [R1+0x28] ;  /* 0x0000280001067983 */ /* 0x000ee80000300800 */
[----:B------:R-:W4:Y:S01]  /*6d850*/  LDL.LU R7, [R1+0x3c] ;  /* 0x00003c0001077983 */ /* 0x000f220000300800 */
[----:B--2---:R-:W-:-:S03]  /*6d860*/  PRMT R4, R13, 0x5210, R4 ;  /* 0x000052100d047816 */ /* 0x004fc60000000004 */
[----:B------:R-:W2:Y:S01]  /*6d870*/  LDL.LU R13, [R1+0x58] ;  /* 0x00005800010d7983 */ /* 0x000ea20000300800 */
[----:B-----5:R-:W-:-:S03]  /*6d880*/  PRMT R5, R12, 0x5210, R5 ;  /* 0x000052100c057816 */ /* 0x020fc60000000005 */
[----:B------:R-:W5:Y:S01]  /*6d890*/  LDL.LU R12, [R1+0x54] ;  /* 0x00005400010c7983 */ /* 0x000f620000300800 */
[----:B---3--:R-:W-:-:S03]  /*6d8a0*/  PRMT R6, R11, 0x5210, R6 ;  /* 0x000052100b067816 */ /* 0x008fc60000000006 */
[----:B------:R-:W3:Y:S01]  /*6d8b0*/  LDL.LU R11, [R1+0x50] ;  /* 0x00005000010b7983 */ /* 0x000ee20000300800 */
[----:B----4-:R-:W-:-:S03]  /*6d8c0*/  PRMT R7, R8, 0x5210, R7 ;  /* 0x0000521008077816 */ /* 0x010fc60000000007 */
[----:B------:R-:W4:Y:S01]  /*6d8d0*/  LDL.LU R8, [R1+0x4c] ;  /* 0x00004c0001087983 */ /* 0x000f220000300800 */
[----:B------:R-:W-:Y:S01]  /*6d8e0*/  PRMT R14, R14, 0x5210, R27 ;  /* 0x000052100e0e7816 */ /* 0x000fe2000000001b */
[----:B------:R-:W-:Y:S02]  /*6d8f0*/  IMAD.IADD R16, R21, 0x1, -R16 ;  /* 0x0000000115107824 */ /* 0x000fe400078e0a10 */
[----:B------:R-:W-:Y:S01]  /*6d900*/  IMAD.IADD R17, R25, 0x1, -R17 ;  /* 0x0000000119117824 */ /* 0x000fe200078e0a11 */
[----:B------:R0:W-:Y:S02]  /*6d910*/  STS.128 [R20+UR7+0x280], R4 ;  /* 0x0002800414007988 */ /* 0x0001e40008000c07 */
[----:B0-----:R-:W-:Y:S01]  /*6d920*/  FADD R5, R16, -1 ;  /* 0xbf80000010057421 */ /* 0x001fe20000000000 */
[----:B------:R-:W-:Y:S01]  /*6d930*/  FADD R7, R17, -1 ;  /* 0xbf80000011077421 */ /* 0x000fe20000000000 */
[----:B------:R-:W-:Y:S01]  /*6d940*/  PRMT R15, R15, 0x5210, R18 ;  /* 0x000052100f0f7816 */ /* 0x000fe20000000012 */
[----:B------:R-:W-:Y:S01]  /*6d950*/  IMAD.IADD R19, R22, 0x1, -R19 ;  /* 0x0000000116137824 */ /* 0x000fe200078e0a13 */
[----:B------:R-:W-:Y:S01]  /*6d960*/  ISETP.GE.U32.AND P3, PT, R24, 0x7f800000, PT ;  /* 0x7f8000001800780c */ /* 0x000fe20003f66070 */
[----:B------:R-:W0:Y:S01]  /*6d970*/  LDC.64 R16, c[0x0][0x228] ;  /* 0x00008a00ff107b82 */ /* 0x000e220000000a00 */
[----:B-----5:R-:W-:-:S02]  /*6d980*/  PRMT R10, R10, 0x5210, R12 ;  /* 0x000052100a0a7816 */ /* 0x020fc4000000000c */
[----:B---3--:R-:W-:Y:S02]  /*6d990*/  PRMT R9, R9, 0x5210, R11 ;  /* 0x0000521009097816 */ /* 0x008fe4000000000b */
[----:B--2---:R-:W-:Y:S02]  /*6d9a0*/  PRMT R11, R26, 0x5210, R13 ;  /* 0x000052101a0b7816 */ /* 0x004fe4000000000d */
[----:B----4-:R-:W-:Y:S01]  /*6d9b0*/  PRMT R8, R23, 0x5210, R8 ;  /* 0x0000521017087816 */ /* 0x010fe20000000008 */
[----:B------:R-:W-:Y:S01]  /*6d9c0*/  FADD R19, R19, -1 ;  /* 0xbf80000013137421 */ /* 0x000fe20000000000 */
[----:B------:R-:W-:Y:S01]  /*6d9d0*/  PRMT R12, R0, 0x5210, R3 ;  /* 0x00005210000c7816 */ /* 0x000fe20000000003 */
[----:B------:R-:W1:Y:S02]  /*6d9e0*/  LDC R26, c[0x0][0x278] ;  /* 0x00009e00ff1a7b82 */ /* 0x000e640000000800 */
[----:B------:R2:W-:Y:S01]  /*6d9f0*/  STS.128 [R20+UR7+0x300], R8 ;  /* 0x0003000814007988 */ /* 0x0005e20008000c07 */
[----:B------:R-:W-:-:S03]  /*6da00*/  IMAD.IADD R0, R24, 0x1, -R28 ;  /* 0x0000000118007824 */ /* 0x000fc600078e0a1c */
[----:B--2---:R-:W2:Y:S04]  /*6da10*/  LDL.LU R10, [R1+0x260] ;  /* 0x00026000010a7983 */ /* 0x004ea80000300800 */
[----:B------:R-:W3:Y:S04]  /*6da20*/  LDL.LU R11, [R1+0x25c] ;  /* 0x00025c00010b7983 */ /* 0x000ee80000300800 */
[----:B------:R-:W4:Y:S04]  /*6da30*/  LDL.LU R27, [R1+0x258] ;  /* 0x00025800011b7983 */ /* 0x000f280000300800 */
[----:B------:R-:W5:Y:S01]  /*6da40*/  LDL.LU R28, [R1+0x1c0] ;  /* 0x0001c000011c7983 */ /* 0x000f620000300800 */
[----:B------:R-:W-:Y:S01]  /*6da50*/  PRMT R13, R2, 0x5210, R29 ;  /* 0x00005210020d7816 */ /* 0x000fe2000000001d */
[----:B------:R-:W-:-:S04]  /*6da60*/  IMAD.MOV.U32 R2, RZ, RZ, 0x3dc6b27f ;  /* 0x3dc6b27fff027424 */ /* 0x000fc800078e00ff */
[-C--:B------:R-:W-:Y:S01]  /*6da70*/  FFMA.FTZ R4, R5, R2.reuse, -0.16845393180847167969 ;  /* 0xbe2c7f3005047423 */ /* 0x080fe20000010002 */
[----:B------:R-:W-:-:S03]  /*6da80*/  FFMA.FTZ R6, R7, R2, -0.16845393180847167969 ;  /* 0xbe2c7f3007067423 */ /* 0x000fc60000010002 */
[----:B------:R-:W-:Y:S01]  /*6da90*/  FFMA.FTZ R4, R5, R4, 0.1716887056827545166 ;  /* 0x3e2fcf2a05047423 */ /* 0x000fe20000010004 */
[----:B------:R-:W-:-:S03]  /*6daa0*/  FFMA.FTZ R6, R7, R6, 0.1716887056827545166 ;  /* 0x3e2fcf2a07067423 */ /* 0x000fc60000010006 */
[----:B------:R-:W-:Y:S01]  /*6dab0*/  FFMA.FTZ R4, R5, R4, -0.17900948226451873779 ;  /* 0xbe374e4305047423 */ /* 0x000fe20000010004 */
[----:B------:R-:W-:-:S03]  /*6dac0*/  FFMA.FTZ R6, R7, R6, -0.17900948226451873779 ;  /* 0xbe374e4307067423 */ /* 0x000fc60000010006 */
[----:B------:R-:W-:Y:S01]  /*6dad0*/  FFMA.FTZ R4, R5, R4, 0.20512372255325317383 ;  /* 0x3e520bf405047423 */ /* 0x000fe20000010004 */
[----:B------:R-:W-:-:S03]  /*6dae0*/  FFMA.FTZ R6, R7, R6, 0.20512372255325317383 ;  /* 0x3e520bf407067423 */ /* 0x000fc60000010006 */
[----:B------:R-:W-:Y:S01]  /*6daf0*/  FFMA.FTZ R4, R5, R4, -0.24046532809734344482 ;  /* 0xbe763c8b05047423 */ /* 0x000fe20000010004 */
[----:B------:R-:W-:-:S03]  /*6db00*/  FFMA.FTZ R6, R7, R6, -0.24046532809734344482 ;  /* 0xbe763c8b07067423 */ /* 0x000fc60000010006 */
[----:B------:R-:W-:Y:S01]  /*6db10*/  FFMA.FTZ R4, R5, R4, 0.28857114911079406738 ;  /* 0x3e93bf9905047423 */ /* 0x000fe20000010004 */
[----:B------:R-:W-:Y:S01]  /*6db20*/  FFMA.FTZ R6, R7, R6, 0.28857114911079406738 ;  /* 0x3e93bf9907067423 */ /* 0x000fe20000010006 */
[----:B------:R-:W-:Y:S02]  /*6db30*/  STS.128 [R20+UR7+0x380], R12 ;  /* 0x0003800c14007988 */ /* 0x000fe40008000c07 */
[----:B------:R-:W-:Y:S01]  /*6db40*/  FFMA.FTZ R4, R5, R4, -0.36067417263984680176 ;  /* 0xbeb8aa4905047423 */ /* 0x000fe20000010004 */
[----:B------:R-:W-:Y:S01]  /*6db50*/  FFMA.FTZ R6, R7, R6, -0.36067417263984680176 ;  /* 0xbeb8aa4907067423 */ /* 0x000fe20000010006 */
[----:B------:R-:W-:Y:S01]  /*6db60*/  FADD R0, R0, -1 ;  /* 0xbf80000000007421 */ /* 0x000fe20000000000 */
[----:B------:R-:W-:Y:S01]  /*6db70*/  BAR.SYNC.DEFER_BLOCKING 0x0 ;  /* 0x0000000000007b1d */ /* 0x000fe20000010000 */
[----:B------:R-:W-:Y:S01]  /*6db80*/  FFMA.FTZ R4, R5, R4, 0.48089820146560668945 ;  /* 0x3ef6384a05047423 */ /* 0x000fe20000010004 */
[----:B------:R-:W-:Y:S01]  /*6db90*/  FFMA.FTZ R6, R7, R6, 0.48089820146560668945 ;  /* 0x3ef6384a07067423 */ /* 0x000fe20000010006 */
[----:B------:R-:W-:-:S02]  /*6dba0*/  FFMA.FTZ R3, R0, R2, -0.16845393180847167969 ;  /* 0xbe2c7f3000037423 */ /* 0x000fc40000010002 */
[----:B------:R-:W-:Y:S01]  /*6dbb0*/  FFMA.FTZ R4, R5, R4, -0.72134751081466674805 ;  /* 0xbf38aa3b05047423 */ /* 0x000fe20000010004 */
[----:B------:R-:W-:Y:S01]  /*6dbc0*/  FFMA.FTZ R6, R7, R6, -0.72134751081466674805 ;  /* 0xbf38aa3b07067423 */ /* 0x000fe20000010006 */
[----:B------:R-:W0:Y:S01]  /*6dbd0*/  S2R R23, SR_TID.X ;  /* 0x0000000000177919 */ /* 0x000e220000002100 */
[C---:B------:R-:W-:Y:S01]  /*6dbe0*/  FFMA.FTZ R3, R0.reuse, R3, 0.1716887056827545166 ;  /* 0x3e2fcf2a00037423 */ /* 0x040fe20000010003 */
[----:B------:R-:W-:Y:S01]  /*6dbf0*/  FMUL R4, R5, R4 ;  /* 0x0000000405047220 */ /* 0x000fe20000400000 */
[----:B------:R-:W-:Y:S02]  /*6dc00*/  FMUL R6, R7, R6 ;  /* 0x0000000607067220 */ /* 0x000fe40000400000 */
[C---:B------:R-:W-:Y:S01]  /*6dc10*/  FFMA.FTZ R3, R0.reuse, R3, -0.17900948226451873779 ;  /* 0xbe374e4300037423 */ /* 0x040fe20000010003 */
[----:B------:R-:W-:Y:S01]  /*6dc20*/  FMUL R4, R5, R4 ;  /* 0x0000000405047220 */ /* 0x000fe20000400000 */
[----:B------:R-:W-:Y:S01]  /*6dc30*/  FMUL R6, R7, R6 ;  /* 0x0000000607067220 */ /* 0x000fe20000400000 */
[----:B------:R-:W-:Y:S01]  /*6dc40*/  FFMA.FTZ R2, R19, R2, -0.16845393180847167969 ;  /* 0xbe2c7f3013027423 */ /* 0x000fe20000010002 */
[C---:B------:R-:W-:Y:S01]  /*6dc50*/  FFMA.FTZ R3, R0.reuse, R3, 0.20512372255325317383 ;  /* 0x3e520bf400037423 */ /* 0x040fe20000010003 */
[----:B------:R-:W-:Y:S01]  /*6dc60*/  FFMA.FTZ R4, R5, 1.4426950216293334961, R4 ;  /* 0x3fb8aa3b05047823 */ /* 0x000fe20000010004 */
[----:B------:R-:W-:Y:S01]  /*6dc70*/  FFMA.FTZ R6, R7, 1.4426950216293334961, R6 ;  /* 0x3fb8aa3b07067823 */ /* 0x000fe20000010006 */
[----:B------:R-:W-:Y:S01]  /*6dc80*/  FFMA.FTZ R2, R19, R2, 0.1716887056827545166 ;  /* 0x3e2fcf2a13027423 */ /* 0x000fe20000010002 */
[----:B------:R-:W-:-:S03]  /*6dc90*/  FFMA.FTZ R3, R0, R3, -0.24046532809734344482 ;  /* 0xbe763c8b00037423 */ /* 0x000fc60000010003 */
[----:B------:R-:W-:Y:S01]  /*6dca0*/  FFMA.FTZ R2, R19, R2, -0.17900948226451873779 ;  /* 0xbe374e4313027423 */ /* 0x000fe20000010002 */
[----:B------:R-:W-:-:S03]  /*6dcb0*/  FFMA.FTZ R3, R0, R3, 0.28857114911079406738 ;  /* 0x3e93bf9900037423 */ /* 0x000fc60000010003 */
[----:B------:R-:W-:Y:S01]  /*6dcc0*/  FFMA.FTZ R2, R19, R2, 0.20512372255325317383 ;  /* 0x3e520bf413027423 */ /* 0x000fe20000010002 */
[----:B------:R-:W-:-:S03]  /*6dcd0*/  FFMA.FTZ R3, R0, R3, -0.36067417263984680176 ;  /* 0xbeb8aa4900037423 */ /* 0x000fc60000010003 */
[----:B------:R-:W-:Y:S01]  /*6dce0*/  FFMA.FTZ R2, R19, R2, -0.24046532809734344482 ;  /* 0xbe763c8b13027423 */ /* 0x000fe20000010002 */
[----:B------:R-:W-:-:S03]  /*6dcf0*/  FFMA.FTZ R3, R0, R3, 0.48089820146560668945 ;  /* 0x3ef6384a00037423 */ /* 0x000fc60000010003 */
[----:B------:R-:W-:Y:S01]  /*6dd00*/  FFMA.FTZ R2, R19, R2, 0.28857114911079406738 ;  /* 0x3e93bf9913027423 */ /* 0x000fe20000010002 */
[----:B------:R-:W-:Y:S01]  /*6dd10*/  FFMA.FTZ R3, R0, R3, -0.72134751081466674805 ;  /* 0xbf38aa3b00037423 */ /* 0x000fe20000010003 */
[----:B0-----:R-:W-:-:S03]  /*6dd20*/  SHF.R.U32.HI R18, RZ, 0x5, R23 ;  /* 0x00000005ff127819 */ /* 0x001fc60000011617 */
[----:B------:R-:W-:Y:S01]  /*6dd30*/  FMUL R3, R0, R3 ;  /* 0x0000000300037220 */ /* 0x000fe20000400000 */
[C---:B------:R-:W-:Y:S01]  /*6dd40*/  FFMA.FTZ R2, R19.reuse, R2, -0.36067417263984680176 ;  /* 0xbeb8aa4913027423 */ /* 0x040fe20000010002 */
[----:B------:R-:W-:Y:S02]  /*6dd50*/  SGXT.U32 R18, R18, 0x2 ;  /* 0x000000021212781a */ /* 0x000fe40000000000 */
[----:B------:R-:W-:Y:S01]  /*6dd60*/  FMUL R3, R0, R3 ;  /* 0x0000000300037220 */ /* 0x000fe20000400000 */
[C---:B------:R-:W-:Y:S02]  /*6dd70*/  FFMA.FTZ R2, R19.reuse, R2, 0.48089820146560668945 ;  /* 0x3ef6384a13027423 */ /* 0x040fe40000010002 */
[----:B-1----:R-:W-:Y:S02]  /*6dd80*/  IMAD R18, R18, R26, RZ ;  /* 0x0000001a12127224 */ /* 0x002fe400078e02ff */
[----:B------:R-:W-:Y:S01]  /*6dd90*/  FFMA.FTZ R0, R0, 1.4426950216293334961, R3 ;  /* 0x3fb8aa3b00007823 */ /* 0x000fe20000010003 */
[----:B------:R-:W-:Y:S01]  /*6dda0*/  FFMA.FTZ R2, R19, R2, -0.72134751081466674805 ;  /* 0xbf38aa3b13027423 */ /* 0x000fe20000010002 */
[----:B------:R-:W-:-:S03]  /*6ddb0*/  IMAD R3, R26, 0x4, R18 ;  /* 0x000000041a037824 */ /* 0x000fc600078e0212 */
[----:B------:R-:W-:Y:S01]  /*6ddc0*/  FMUL R2, R19, R2 ;  /* 0x0000000213027220 */ /* 0x000fe20000400000 */
[----:B------:R-:W-:-:S03]  /*6ddd0*/  IMAD R29, R26, 0x4, R3 ;  /* 0x000000041a1d7824 */ /* 0x000fc600078e0203 */
[----:B------:R-:W-:-:S04]  /*6dde0*/  FMUL R2, R19, R2 ;  /* 0x0000000213027220 */ /* 0x000fc80000400000 */
[----:B------:R-:W-:Y:S01]  /*6ddf0*/  FFMA.FTZ R19, R19, 1.4426950216293334961, R2 ;  /* 0x3fb8aa3b13137823 */ /* 0x000fe20000010002 */
[----:B------:R-:W-:Y:S01]  /*6de00*/  FSETP.NEU.AND P1, PT, R24, RZ, PT ;  /* 0x000000ff1800720b */ /* 0x000fe20003f2d000 */
[----:B---3--:R-:W-:Y:S01]  /*6de10*/  FADD R9, R11, R4 ;  /* 0x000000040b097221 */ /* 0x008fe20000000000 */
[----:B----4-:R-:W-:Y:S02]  /*6de20*/  FADD R8, R27, R6 ;  /* 0x000000061b087221 */ /* 0x010fe40000000000 */
[----:B-----5:R-:W0:Y:S01]  /*6de30*/  LDS.128 R4, [R28+UR7] ;  /* 0x000000071c047984 */ /* 0x020e220008000c00 */
[----:B--2---:R-:W-:Y:S01]  /*6de40*/  FADD R10, R10, R0 ;  /* 0x000000000a0a7221 */ /* 0x004fe20000000000 */
[C---:B------:R-:W-:Y:S02]  /*6de50*/  IMAD R0, R26.reuse, 0x4, R29 ;  /* 0x000000041a007824 */ /* 0x040fe400078e021d */
[----:B------:R-:W-:Y:S02]  /*6de60*/  LDS.128 R12, [R28+UR7+0x400] ;  /* 0x000400071c0c7984 */ /* 0x000fe40008000c00 */
[----:B------:R-:W-:-:S02]  /*6de70*/  IMAD R2, R26, 0x4, R0 ;  /* 0x000000041a027824 */ /* 0x000fc400078e0200 */
[----:B------:R-:W-:-:S04]  /*6de80*/  @P3 IMAD.MOV.U32 R0, RZ, RZ, 0x7f800000 ;  /* 0x7f800000ff003424 */ /* 0x000fc800078e00ff */
[----:B------:R-:W-:Y:S01]  /*6de90*/  @P3 FFMA.FTZ R10, R24, R0, +INF ;  /* 0x7f800000180a3423 */ /* 0x000fe20000010000 */
[----:B0-----:R-:W-:Y:S04]  /*6dea0*/  STL.64 [R1+0x10], R4 ;  /* 0x0000100401007387 */ /* 0x001fe80000100a00 */
[----:B------:R-:W-:Y:S04]  /*6deb0*/  STL.64 [R1+0x18], R6 ;  /* 0x0000180601007387 */ /* 0x000fe80000100a00 */
[----:B------:R0:W-:Y:S02]  /*6dec0*/  STL [R1+0x4c], R2 ;  /* 0x00004c0201007387 */ /* 0x0001e40000100800 */
[----:B0-----:R-:W-:-:S05]  /*6ded0*/  IMAD R2, R26, 0x4, R2 ;  /* 0x000000041a027824 */ /* 0x001fca00078e0202 */
[----:B------:R0:W-:Y:S04]  /*6dee0*/  STL [R1+0x30], R2 ;  /* 0x0000300201007387 */ /* 0x0001e80000100800 */
[----:B------:R-:W-:Y:S04]  /*6def0*/  STL [R1+0x35c], R10 ;  /* 0x00035c0a01007387 */ /* 0x000fe80000100800 */
[----:B------:R-:W2:Y:S01]  /*6df00*/  LDL.LU R24, [R1+0x264] ;  /* 0x0002640001187983 */ /* 0x000ea20000300800 */
[----:B------:R-:W-:Y:S01]  /*6df10*/  LOP3.LUT R27, R28, 0x40, RZ, 0x3c, !PT ;  /* 0x000000401c1b7812 */ /* 0x000fe200078e3cff */
[----:B------:R-:W-:-:S04]  /*6df20*/  IMAD.MOV.U32 R20, RZ, RZ, R4 ;  /* 0x000000ffff147224 */ /* 0x000fc800078e0004 */
[----:B------:R-:W1:Y:S01]  /*6df30*/  LDS.128 R4, [R27+UR7] ;  /* 0x000000071b047984 */ /* 0x000e620008000c00 */
[----:B0-----:R-:W-:-:S05]  /*6df40*/  IMAD R2, R26, 0x4, R2 ;  /* 0x000000041a027824 */ /* 0x001fca00078e0202 */
[----:B------:R0:W-:Y:S01]  /*6df50*/  STL [R1+0x34], R2 ;  /* 0x0000340201007387 */ /* 0x0001e20000100800 */
[----:B------:R-:W-:Y:S02]  /*6df60*/  ISETP.GE.U32.AND P4, PT, R21, 0x7f800000, PT ;  /* 0x7f8000001500780c */ /* 0x000fe40003f86070 */
[----:B------:R-:W-:Y:S01]  /*6df70*/  ISETP.GE.U32.AND P2, PT, R25, 0x7f800000, PT ;  /* 0x7f8000001900780c */ /* 0x000fe20003f46070 */
[----:B0-----:R-:W-:-:S10]  /*6df80*/  IMAD R2, R26, 0x4, R2 ;  /* 0x000000041a027824 */ /* 0x001fd400078e0202 */
[----:B------:R-:W-:Y:S01]  /*6df90*/  @P4 IMAD.MOV.U32 R0, RZ, RZ, 0x7f800000 ;  /* 0x7f800000ff004424 */ /* 0x000fe200078e00ff */
[----:B-1----:R-:W-:Y:S04]  /*6dfa0*/  STL [R1+0x2bf8], R5 ;  /* 0x002bf80501007387 */ /* 0x002fe80000100800 */
[----:B------:R0:W-:Y:S02]  /*6dfb0*/  STL.64 [R1+0x2b98], R6 ;  /* 0x002b980601007387 */ /* 0x0001e40000100a00 */
[----:B0-----:R-:W0:Y:S01]  /*6dfc0*/  LDC R7, c[0x0][0x278] ;  /* 0x00009e00ff077b82 */ /* 0x001e220000000800 */
[----:B------:R-:W-:Y:S01]  /*6dfd0*/  @P4 FFMA.FTZ R9, R21, R0, +INF ;  /* 0x7f80000015094423 */ /* 0x000fe20000010000 */
[----:B------:R-:W-:Y:S01]  /*6dfe0*/  STL [R1+0x38], R2 ;  /* 0x0000380201007387 */ /* 0x000fe20000100800 */
[----:B------:R-:W-:-:S03]  /*6dff0*/  @P2 IMAD.MOV.U32 R0, RZ, RZ, 0x7f800000 ;  /* 0x7f800000ff002424 */ /* 0x000fc600078e00ff */
[----:B------:R-:W-:Y:S01]  /*6e000*/  STL [R1+0x358], R9 ;  /* 0x0003580901007387 */ /* 0x000fe20000100800 */
[----:B------:R-:W-:-:S03]  /*6e010*/  FSETP.NEU.AND P3, PT, R21, RZ, PT ;  /* 0x000000ff1500720b */ /* 0x000fc60003f6d000 */
[----:B------:R-:W-:Y:S01]  /*6e020*/  STL [R1+0x4], R13 ;  /* 0x0000040d01007387 */ /* 0x000fe20000100800 */
[----:B------:R-:W-:-:S03]  /*6e030*/  @P2 FFMA.FTZ R8, R25, R0, +INF ;  /* 0x7f80000019082423 */ /* 0x000fc60000010000 */
[----:B------:R-:W-:Y:S01]  /*6e040*/  STL.64 [R1+0x8], R14 ;  /* 0x0000080e01007387 */ /* 0x000fe20000100a00 */
[C---:B0-----:R-:W-:Y:S01]  /*6e050*/  IMAD R6, R7.reuse, 0x4, R2 ;  /* 0x0000000407067824 */ /* 0x041fe200078e0202 */
[----:B------:R-:W0:Y:S04]  /*6e060*/  S2R R21, SR_CTAID.X ;  /* 0x0000000000157919 */ /* 0x000e280000002500 */
[----:B------:R1:W-:Y:S02]  /*6e070*/  STL [R1+0x3c], R6 ;  /* 0x00003c0601007387 */ /* 0x0003e40000100800 */
[----:B-1----:R-:W-:-:S05]  /*6e080*/  IMAD R6, R7, 0x4, R6 ;  /* 0x0000000407067824 */ /* 0x002fca00078e0206 */
[----:B------:R1:W-:Y:S04]  /*6e090*/  STL [R1+0x40], R6 ;  /* 0x0000400601007387 */ /* 0x0003e80000100800 */
[----:B------:R-:W-:Y:S04]  /*6e0a0*/  STL [R1+0x354], R8 ;  /* 0x0003540801007387 */ /* 0x000fe80000100800 */
[----:B------:R-:W3:Y:S01]  /*6e0b0*/  LDS.128 R8, [R27+UR7+0x400] ;  /* 0x000400071b087984 */ /* 0x000ee20008000c00 */
[----:B------:R-:W-:-:S03]  /*6e0c0*/  IMAD.MOV.U32 R5, RZ, RZ, R12 ;  /* 0x000000ffff057224 */ /* 0x000fc600078e000c */
[----:B------:R-:W4:Y:S01]  /*6e0d0*/  LDS.128 R12, [R28+UR7+0x800] ;  /* 0x000800071c0c7984 */ /* 0x000f220008000c00 */
[----:B0-----:R-:W-:Y:S01]  /*6e0e0*/  IMAD.SHL.U32 R21, R21, 0x20, RZ ;  /* 0x0000002015157824 */ /* 0x001fe200078e00ff */
[----:B------:R-:W-:-:S04]  /*6e0f0*/  ISETP.GE.U32.AND P4, PT, R22, 0x7f800000, PT ;  /* 0x7f8000001600780c */ /* 0x000fc80003f86070 */
[----:B------:R-:W-:Y:S01]  /*6e100*/  LOP3.LUT R2, R21, 0x1f, R23, 0xf8, !PT ;  /* 0x0000001f15027812 */ /* 0x000fe200078ef817 */
[----:B------:R-:W-:Y:S01]  /*6e110*/  UIMAD UR4, UR8, UR4, URZ ;  /* 0x00000004080472a4 */ /* 0x000fe2000f8e023f */
[----:B-1----:R-:W-:-:S03]  /*6e120*/  IMAD R6, R7, 0x4, R6 ;  /* 0x0000000407067824 */ /* 0x002fc600078e0206 */
[----:B------:R-:W-:Y:S01]  /*6e130*/  IMAD R2, R2, UR5, RZ ;  /* 0x0000000502027c24 */ /* 0x000fe2000f8e02ff */
[----:B------:R-:W-:-:S04]  /*6e140*/  USHF.R.S32.HI UR5, URZ, 0x1f, UR4 ;  /* 0x0000001f3f057899 */ /* 0x000fc80008011404 */
[----:B------:R-:W-:Y:S01]  /*6e150*/  IADD3 R0, P2, P6, R2, UR4, R16 ;  /* 0x0000000402007c10 */ /* 0x000fe2000fe5e010 */
[----:B------:R-:W-:Y:S01]  /*6e160*/  @P4 IMAD.MOV.U32 R16, RZ, RZ, 0x7f800000 ;  /* 0x7f800000ff104424 */ /* 0x000fe200078e00ff */
[----:B------:R-:W-:Y:S01]  /*6e170*/  SHF.R.S32.HI R2, RZ, 0x1f, R2 ;  /* 0x0000001fff027819 */ /* 0x000fe20000011402 */
[----:B------:R-:W-:-:S03]  /*6e180*/  ULDC UR4, c[0x0][0x27c] ;  /* 0x00009f0000047ab9 */ /* 0x000fc60000000800 */
[----:B------:R-:W-:Y:S02]  /*6e190*/  IADD3.X R2, R2, UR5, R17, P2, P6 ;  /* 0x0000000502027c10 */ /* 0x000fe400097ec411 */
[----:B------:R-:W-:Y:S01]  /*6e1a0*/  FSETP.NEU.AND P5, PT, R25, RZ, PT ;  /* 0x000000ff1900720b */ /* 0x000fe20003fad000 */
[----:B---3--:R0:W-:Y:S04]  /*6e1b0*/  STL [R1+0x2d58], R9 ;  /* 0x002d580901007387 */ /* 0x0081e80000100800 */
[----:B------:R1:W-:Y:S01]  /*6e1c0*/  STL.64 [R1+0x2b80], R10 ;  /* 0x002b800a01007387 */ /* 0x0003e20000100a00 */
[----:B0-----:R-:W-:-:S03]  /*6e1d0*/  IMAD R9, R7, 0x4, R6 ;  /* 0x0000000407097824 */ /* 0x001fc600078e0206 */
[----:B----4-:R-:W-:Y:S01]  /*6e1e0*/  STL.64 [R1+0x2d78], R12 ;  /* 0x002d780c01007387 */ /* 0x010fe20000100a00 */
[----:B-1----:R-:W-:-:S03]  /*6e1f0*/  IMAD R10, R7, 0x4, R9 ;  /* 0x00000004070a7824 */ /* 0x002fc600078e0209 */
[----:B------:R0:W-:Y:S04]  /*6e200*/  STL.64 [R1+0x2b90], R14 ;  /* 0x002b900e01007387 */ /* 0x0001e80000100a00 */
[----:B------:R1:W-:Y:S01]  /*6e210*/  STL [R1+0x80], R10 ;  /* 0x0000800a01007387 */ /* 0x0003e20000100800 */
[----:B------:R-:W-:Y:S02]  /*6e220*/  FSETP.NEU.AND P2, PT, R22, RZ, PT ;  /* 0x000000ff1600720b */ /* 0x000fe40003f4d000 */
[----:B------:R-:W-:Y:S01]  /*6e230*/  PRMT R26, R20, 0x7770, RZ ;  /* 0x00007770141a7816 */ /* 0x000fe200000000ff */
[----:B0-----:R-:W0:Y:S01]  /*6e240*/  LDC R15, c[0x0][0x278] ;  /* 0x00009e00ff0f7b82 */ /* 0x001e220000000800 */
[----:B-1----:R-:W-:Y:S02]  /*6e250*/  IMAD R10, R7, 0x4, R10 ;  /* 0x00000004070a7824 */ /* 0x002fe400078e020a */
[----:B--2---:R-:W-:Y:S01]  /*6e260*/  FADD R19, R24, R19 ;  /* 0x0000001318137221 */ /* 0x004fe20000000000 */
[----:B------:R-:W-:Y:S01]  /*6e270*/  @P4 FFMA.FTZ R19, R22, R16, +INF ;  /* 0x7f80000016134423 */ /* 0x000fe20000010010 */
[C---:B------:R-:W-:Y:S01]  /*6e280*/  IADD3 R24, P6, R18.reuse, R0, RZ ;  /* 0x0000000012187210 */ /* 0x040fe20007fde0ff */
[----:B------:R-:W-:Y:S03]  /*6e290*/  LDS.128 R20, [R28+UR7+0xc00] ;  /* 0x000c00071c147984 */ /* 0x000fe60008000c00 */
[----:B------:R-:W-:Y:S01]  /*6e2a0*/  LEA.HI.X.SX32 R25, R18, R2, 0x1, P6 ;  /* 0x0000000212197211 */ /* 0x000fe200030f0eff */
[----:B------:R-:W-:Y:S04]  /*6e2b0*/  STL [R1+0x350], R19 ;  /* 0x0003501301007387 */ /* 0x000fe80000100800 */
[----:B------:R-:W1:Y:S04]  /*6e2c0*/  LDS.128 R16, [R27+UR7+0x800] ;  /* 0x000800071b107984 */ /* 0x000e680008000c00 */
[----:B------:R-:W-:Y:S04]  /*6e2d0*/  STG.E.U8 desc[UR10][R24.64], R26 ;  /* 0x0000001a18007986 */ /* 0x000fe8000c10110a */
[----:B------:R-:W2:Y:S01]  /*6e2e0*/  LDS.128 R24, [R27+UR7+0xc00] ;  /* 0x000c00071b187984 */ /* 0x000ea20008000c00 */
[----:B------:R-:W-:-:S04]  /*6e2f0*/  IADD3 R12, P4, R3, R0, RZ ;  /* 0x00000000030c7210 */ /* 0x000fc80007f9e0ff */
[----:B------:R-:W-:Y:S02]  /*6e300*/  LEA.HI.X.SX32 R13, R3, R2, 0x1, P4 ;  /* 0x00000002030d7211 */ /* 0x000fe400020f0eff */
[----:B------:R-:W-:-:S05]  /*6e310*/  PRMT R3, R4, 0x7770, RZ ;  /* 0x0000777004037816 */ /* 0x000fca00000000ff */
[----:B------:R-:W-:Y:S04]  /*6e320*/  STG.E.U8 desc[UR10][R12.64], R3 ;  /* 0x000000030c007986 */ /* 0x000fe8000c10110a */
[----:B-1----:R-:W-:Y:S04]  /*6e330*/  STL.64 [R1+0x2b78], R18 ;  /* 0x002b781201007387 */ /* 0x002fe80000100a00 */
[----:B------:R1:W-:Y:S04]  /*6e340*/  STL [R1+0x74], R10 ;  /* 0x0000740a01007387 */ /* 0x0003e80000100800 */
[----:B------:R-:W-:Y:S01]  /*6e350*/  STL.64 [R1+0x2d70], R20 ;  /* 0x002d701401007387 */ /* 0x000fe20000100a00 */
[----:B-1----:R-:W-:-:S05]  /*6e360*/  IMAD R10, R7, 0x4, R10 ;  /* 0x00000004070a7824 */ /* 0x002fca00078e020a */
[----:B------:R1:W-:Y:S01]  /*6e370*/  STL [R1+0x88], R10 ;  /* 0x0000880a01007387 */ /* 0x0003e20000100800 */
[----:B------:R-:W-:-:S03]  /*6e380*/  IMAD R14, R7, 0x4, R10 ;  /* 0x00000004070e7824 */ /* 0x000fc600078e020a */
[----:B------:R3:W-:Y:S01]  /*6e390*/  STL.64 [R1+0x2b88], R22 ;  /* 0x002b881601007387 */ /* 0x0007e20000100a00 */
[----:B-1----:R-:W-:-:S03]  /*6e3a0*/  IMAD R10, R7, 0x4, R14 ;  /* 0x00000004070a7824 */ /* 0x002fc600078e020e */
[----:B---3--:R-:W3:Y:S04]  /*6e3b0*/  LDL.LU R22, [R1+0x30] ;  /* 0x0000300001167983 */ /* 0x008ee80000300800 */
[----:B------:R-:W4:Y:S04]  /*6e3c0*/  LDL.LU R11, [R1+0x34] ;  /* 0x00003400010b7983 */ /* 0x000f280000300800 */
[----:B------:R-:W5:Y:S04]  /*6e3d0*/  LDL.LU R18, [R1+0x38] ;  /* 0x0000380001127983 */ /* 0x000f680000300800 */
[----:B--2---:R1:W-:Y:S04]  /*6e3e0*/  STL.64 [R1+0x2b70], R26 ;  /* 0x002b701a01007387 */ /* 0x0043e80000100a00 */
[----:B-1----:R-:W2:Y:S04]  /*6e3f0*/  LDL.LU R27, [R1+0x4c] ;  /* 0x00004c00011b7983 */ /* 0x002ea80000300800 */
[----:B------:R1:W-:Y:S04]  /*6e400*/  STL [R1+0xa0], R10 ;  /* 0x0000a00a01007387 */ /* 0x0003e80000100800 */
[----:B------:R-:W3:Y:S01]  /*6e410*/  LDL.LU.64 R12, [R1+0x2d78] ;  /* 0x002d7800010c7983 */ /* 0x000ee20000300a00 */
[----:B0-----:R-:W-:Y:S01]  /*6e420*/  IMAD R23, R15, 0x4, R29 ;  /* 0x000000040f177824 */ /* 0x001fe200078e021d */
[----:B------:R-:W-:Y:S01]  /*6e430*/  IADD3 R28, P4, R29, R0, RZ ;  /* 0x000000001d1c7210 */ /* 0x000fe20007f9e0ff */
[----:B------:R-:W-:-:S03]  /*6e440*/  IMAD R15, R7, 0x4, R10 ;  /* 0x00000004070f7824 */ /* 0x000fc600078e020a */
[----:B------:R-:W-:Y:S02]  /*6e450*/  LEA.HI.X.SX32 R29, R29, R2, 0x1, P4 ;  /* 0x000000021d1d7211 */ /* 0x000fe400020f0eff */
[----:B-1----:R-:W-:Y:S01]  /*6e460*/  PRMT R10, R5, 0x7770, RZ ;  /* 0x00007770050a7816 */ /* 0x002fe200000000ff */
[----:B------:R0:W-:Y:S01]  /*6e470*/  STL [R1+0x8c], R15 ;  /* 0x00008c0f01007387 */ /* 0x0001e20000100800 */
[----:B------:R-:W-:-:S03]  /*6e480*/  IADD3 R20, P4, R23, R0, RZ ;  /* 0x0000000017147210 */ /* 0x000fc60007f9e0ff */
[----:B------:R1:W-:Y:S01]  /*6e490*/  STG.E.U8 desc[UR10][R28.64], R10 ;  /* 0x0000000a1c007986 */ /* 0x0003e2000c10110a */
[----:B------:R-:W-:Y:S01]  /*6e4a0*/  LEA.HI.X.SX32 R21, R23, R2, 0x1, P4 ;  /* 0x0000000217157211 */ /* 0x000fe200020f0eff */
[C---:B0-----:R-:W-:Y:S02]  /*6e4b0*/  IMAD R15, R7.reuse, 0x4, R15 ;  /* 0x00000004070f7824 */ /* 0x041fe400078e020f */
[----:B------:R-:W-:Y:S02]  /*6e4c0*/  STL.64 [R1+0x2d68], R4 ;  /* 0x002d680401007387 */ /* 0x000fe40000100a00 */
[----:B------:R-:W-:Y:S02]  /*6e4d0*/  IMAD R26, R7, 0x4, R15 ;  /* 0x00000004071a7824 */ /* 0x000fe400078e020f */
[----:B-1----:R-:W5:Y:S04]  /*6e4e0*/  LDL.LU R10, [R1+0x3c] ;  /* 0x00003c00010a7983 */ /* 0x002f680000300800 */
[----:B------:R0:W-:Y:S02]  /*6e4f0*/  STL.64 [R1+0x2d60], R14 ;  /* 0x002d600e01007387 */ /* 0x0001e40000100a00 */
[----:B0-----:R-:W-:-:S05]  /*6e500*/  PRMT R15, R8, 0x7770, RZ ;  /* 0x00007770080f7816 */ /* 0x001fca00000000ff */
[----:B------:R0:W-:Y:S01]  /*6e510*/  STG.E.U8 desc[UR10][R20.64], R15 ;  /* 0x0000000f14007986 */ /* 0x0001e2000c10110a */
[----:B--2---:R-:W-:-:S04]  /*6e520*/  IADD3 R28, P4, R27, R0, RZ ;  /* 0x000000001b1c7210 */ /* 0x004fc80007f9e0ff */
[----:B------:R-:W-:Y:S02]  /*6e530*/  LEA.HI.X.SX32 R29, R27, R2, 0x1, P4 ;  /* 0x000000021b1d7211 */ /* 0x000fe400020f0eff */
[----:B------:R-:W2:Y:S04]  /*6e540*/  LDL.LU R27, [R1+0x40] ;  /* 0x00004000011b7983 */ /* 0x000ea80000300800 */
[----:B---3--:R1:W-:Y:S04]  /*6e550*/  STL.64 [R1+0x2d48], R12 ;  /* 0x002d480c01007387 */ /* 0x0083e80000100a00 */
[----:B0-----:R-:W3:Y:S01]  /*6e560*/  LDL.LU.64 R20, [R1+0x2d70] ;  /* 0x002d700001147983 */ /* 0x001ee20000300a00 */
[----:B------:R-:W-:-:S03]  /*6e570*/  IADD3 R4, P4, R22, R0, RZ ;  /* 0x0000000016047210 */ /* 0x000fc60007f9e0ff */
[----:B------:R0:W-:Y:S01]  /*6e580*/  STL.64 [R1+0x2d30], R16 ;  /* 0x002d301001007387 */ /* 0x0001e20000100a00 */
[----:B------:R-:W-:Y:S02]  /*6e590*/  PRMT R14, R12, 0x7770, RZ ;  /* 0x000077700c0e7816 */ /* 0x000fe400000000ff */
[----:B------:R-:W-:Y:S02]  /*6e5a0*/  LEA.HI.X.SX32 R5, R22, R2, 0x1, P4 ;  /* 0x0000000216057211 */ /* 0x000fe400020f0eff */
[----:B-1----:R-:W-:Y:S01]  /*6e5b0*/  PRMT R13, R16, 0x7770, RZ ;  /* 0x00007770100d7816 */ /* 0x002fe200000000ff */
[----:B0-----:R-:W2:Y:S04]  /*6e5c0*/  LDL R17, [R1+0x10] ;  /* 0x0000100001117983 */ /* 0x001ea80000100800 */
[----:B------:R-:W-:Y:S04]  /*6e5d0*/  STG.E.U8 desc[UR10][R28.64], R14 ;  /* 0x0000000e1c007986 */ /* 0x000fe8000c10110a */
[----:B------:R0:W-:Y:S01]  /*6e5e0*/  STG.E.U8 desc[UR10][R4.64], R13 ;  /* 0x0000000d04007986 */ /* 0x0001e2000c10110a */
[----:B------:R-:W-:-:S04]  /*6e5f0*/  IMAD R23, R7, 0x4, R26 ;  /* 0x0000000407177824 */ /* 0x000fc800078e021a */
[C---:B------:R-:W-:Y:S01]  /*6e600*/  IMAD R3, R7.reuse, 0x4, R23 ;  /* 0x0000000407037824 */ /* 0x040fe200078e0217 */
[----:B---3--:R-:W-:Y:S04]  /*6e610*/  STL.64 [R1+0x2d20], R20 ;  /* 0x002d201401007387 */ /* 0x008fe80000100a00 */
[----:B0-----:R-:W3:Y:S01]  /*6e620*/  LDL.LU.64 R4, [R1+0x2d68] ;  /* 0x002d680001047983 */ /* 0x001ee20000300a00 */
[----:B------:R-:W-:Y:S01]  /*6e630*/  IMAD R12, R7, 0x4, R3 ;  /* 0x00000004070c7824 */ /* 0x000fe200078e0203 */
[----:B----4-:R-:W-:-:S03]  /*6e640*/  IADD3 R28, P4, R11, R0, RZ ;  /* 0x000000000b1c7210 */ /* 0x010fc60007f9e0ff */
[----:B------:R-:W-:Y:S01]  /*6e650*/  IMAD R22, R7, 0x4, R12 ;  /* 0x0000000407167824 */ /* 0x000fe200078e020c */
[----:B------:R-:W-:Y:S02]  /*6e660*/  LEA.HI.X.SX32 R29, R11, R2, 0x1, P4 ;  /* 0x000000020b1d7211 */ /* 0x000fe400020f0eff */
[----:B-----5:R-:W-:Y:S01]  /*6e670*/  IADD3 R14, P4, R18, R0, RZ ;  /* 0x00000000120e7210 */ /* 0x020fe20007f9e0ff */
[C---:B------:R-:W-:Y:S01]  /*6e680*/  IMAD R12, R7.reuse, 0x4, R22 ;  /* 0x00000004070c7824 */ /* 0x040fe200078e0216 */
[----:B------:R-:W-:Y:S02]  /*6e690*/  PRMT R11, R20, 0x7770, RZ ;  /* 0x00007770140b7816 */ /* 0x000fe400000000ff */
[----:B------:R-:W-:Y:S01]  /*6e6a0*/  LEA.HI.X.SX32 R15, R18, R2, 0x1, P4 ;  /* 0x00000002120f7211 */ /* 0x000fe200020f0eff */
[----:B------:R-:W-:Y:S02]  /*6e6b0*/  IMAD R18, R7, 0x4, R12 ;  /* 0x0000000407127824 */ /* 0x000fe400078e020c */
[----:B------:R0:W-:Y:S01]  /*6e6c0*/  STG.E.U8 desc[UR10][R28.64], R11 ;  /* 0x0000000b1c007986 */ /* 0x0001e2000c10110a */
[----:B------:R-:W-:-:S02]  /*6e6d0*/  PRMT R13, R24, 0x7770, RZ ;  /* 0x00007770180d7816 */ /* 0x000fc400000000ff */
[----:B--2---:R-:W-:Y:S01]  /*6e6e0*/  PRMT R17, R17, 0x7771, RZ ;  /* 0x0000777111117816 */ /* 0x004fe200000000ff */
[----:B------:R-:W-:Y:S01]  /*6e6f0*/  STL [R1+0x7c], R12 ;  /* 0x00007c0c01007387 */ /* 0x000fe20000100800 */
[----:B0-----:R-:W-:Y:S01]  /*6e700*/  IADD3 R28, P4, R10, R0, RZ ;  /* 0x000000000a1c7210 */ /* 0x001fe20007f9e0ff */
[----:B------:R-:W-:-:S03]  /*6e710*/  IMAD R11, R7, 0x4, R18 ;  /* 0x00000004070b7824 */ /* 0x000fc600078e0212 */
[----:B------:R-:W-:Y:S01]  /*6e720*/  LEA.HI.X.SX32 R29, R10, R2, 0x1, P4 ;  /* 0x000000020a1d7211 */ /* 0x000fe200020f0eff */
[C---:B------:R-:W-:Y:S01]  /*6e730*/  IMAD R10, R7.reuse, 0x4, R11 ;  /* 0x00000004070a7824 */ /* 0x040fe200078e020b */
[----:B------:R-:W-:Y:S03]  /*6e740*/  STL.64 [R1+0x2d50], R22 ;  /* 0x002d501601007387 */ /* 0x000fe60000100a00 */
[----:B------:R-:W-:Y:S01]  /*6e750*/  IMAD R16, R7, 0x4, R10 ;  /* 0x0000000407107824 */ /* 0x000fe200078e020a */
[----:B------:R-:W-:Y:S01]  /*6e760*/  STL.64 [R1+0x2d38], R18 ;  /* 0x002d381201007387 */ /* 0x000fe20000100a00 */
[----:B------:R-:W-:-:S03]  /*6e770*/  IADD3 R20, P4, R27, R0, RZ ;  /* 0x000000001b147210 */ /* 0x000fc60007f9e0ff */
[----:B------:R0:W-:Y:S04]  /*6e780*/  STL.64 [R1+0x2d10], R24 ;  /* 0x002d101801007387 */ /* 0x0001e80000100a00 */
[----:B------:R-:W-:Y:S04]  /*6e790*/  STG.E.U8 desc[UR10][R14.64], R13 ;  /* 0x0000000d0e007986 */ /* 0x000fe8000c10110a */
[----:B------:R1:W-:Y:S04]  /*6e7a0*/  STG.E.U8 desc[UR10][R28.64], R17 ;  /* 0x000000111c007986 */ /* 0x0003e8000c10110a */
[----:B0-----:R-:W2:Y:S01]  /*6e7b0*/  LDL.LU R25, [R1+0x80] ;  /* 0x0000800001197983 */ /* 0x001ea20000300800 */
[----:B------:R-:W-:-:S03]  /*6e7c0*/  LEA.HI.X.SX32 R21, R27, R2, 0x1, P4 ;  /* 0x000000021b157211 */ /* 0x000fc600020f0eff */
[----:B------:R-:W4:Y:S01]  /*6e7d0*/  LDL.LU R12, [R1+0x74] ;  /* 0x00007400010c7983 */ /* 0x000f220000300800 */
[----:B-1----:R-:W-:-:S03]  /*6e7e0*/  IMAD R17, R7, 0x4, R16 ;  /* 0x0000000407117824 */ /* 0x002fc600078e0210 */
[----:B------:R-:W5:Y:S01]  /*6e7f0*/  LDL.LU.64 R14, [R1+0x2d60] ;  /* 0x002d6000010e7983 */ /* 0x000f620000300a00 */
[----:B------:R-:W-:-:S03]  /*6e800*/  IADD3 R28, P4, R6, R0, RZ ;  /* 0x00000000061c7210 */ /* 0x000fc60007f9e0ff */
[----:B------:R-:W2:Y:S04]  /*6e810*/  LDL.LU R13, [R1+0x88] ;  /* 0x00008800010d7983 */ /* 0x000ea80000300800 */
[----:B------:R0:W-:Y:S01]  /*6e820*/  STL [R1+0x64], R16 ;  /* 0x0000641001007387 */ /* 0x0001e20000100800 */
[----:B------:R-:W-:Y:S02]  /*6e830*/  LEA.HI.X.SX32 R29, R6, R2, 0x1, P4 ;  /* 0x00000002061d7211 */ /* 0x000fe400020f0eff */
[----:B------:R-:W-:-:S04]  /*6e840*/  IADD3 R22, P4, R9, R0, RZ ;  /* 0x0000000009167210 */ /* 0x000fc80007f9e0ff */
[----:B------:R-:W-:Y:S01]  /*6e850*/  LEA.HI.X.SX32 R23, R9, R2, 0x1, P4 ;  /* 0x0000000209177211 */ /* 0x000fe200020f0eff */
[----:B---3--:R1:W-:Y:S04]  /*6e860*/  STL [R1+0x2cf0], R4 ;  /* 0x002cf00401007387 */ /* 0x0083e80000100800 */
[----:B------:R3:W-:Y:S01]  /*6e870*/  STL [R1+0x60], R17 ;  /* 0x0000601101007387 */ /* 0x0007e20000100800 */
[----:B0-----:R-:W-:-:S03]  /*6e880*/  PRMT R16, R4, 0x7771, RZ ;  /* 0x0000777104107816 */ /* 0x001fc600000000ff */
[----:B-1----:R-:W2:Y:S01]  /*6e890*/  LDL.LU R4, [R1+0x8c] ;  /* 0x00008c0001047983 */ /* 0x002ea20000300800 */
[----:B---3--:R-:W-:-:S05]  /*6e8a0*/  IMAD R17, R7, 0x4, R17 ;  /* 0x0000000407117824 */ /* 0x008fca00078e0211 */
[----:B------:R-:W-:Y:S04]  /*6e8b0*/  STL [R1+0x5c], R17 ;  /* 0x00005c1101007387 */ /* 0x000fe80000100800 */
[----:B------:R0:W-:Y:S04]  /*6e8c0*/  STL.64 [R1+0x2d28], R10 ;  /* 0x002d280a01007387 */ /* 0x0001e80000100a00 */
[----:B0-----:R-:W3:Y:S04]  /*6e8d0*/  LDL.LU R10, [R1+0xa0] ;  /* 0x0000a000010a7983 */ /* 0x001ee80000300800 */
[----:B------:R-:W2:Y:S01]  /*6e8e0*/  LDL.LU R9, [R1+0x2d58] ;  /* 0x002d580001097983 */ /* 0x000ea20000300800 */
[----:B------:R-:W-:Y:S01]  /*6e8f0*/  IMAD R27, R7, 0x4, R17 ;  /* 0x00000004071b7824 */ /* 0x000fe200078e0211 */
[----:B------:R-:W-:Y:S01]  /*6e900*/  PRMT R6, R5, 0x7771, RZ ;  /* 0x0000777105067816 */ /* 0x000fe200000000ff */
[----:B------:R-:W-:-:S02]  /*6e910*/  IMAD.MOV.U32 R18, RZ, RZ, R26 ;  /* 0x000000ffff127224 */ /* 0x000fc400078e001a */
[C---:B------:R-:W-:Y:S01]  /*6e920*/  IMAD R26, R7.reuse, 0x4, R27 ;  /* 0x00000004071a7824 */ /* 0x040fe200078e021b */
[----:B------:R4:W-:Y:S04]  /*6e930*/  STG.E.U8 desc[UR10][R20.64], R16 ;  /* 0x0000001014007986 */ /* 0x0009e8000c10110a */
[----:B------:R0:W-:Y:S04]  /*6e940*/  STG.E.U8 desc[UR10][R28.64], R6 ;  /* 0x000000061c007986 */ /* 0x0001e8000c10110a */
[----:B------:R1:W-:Y:S01]  /*6e950*/  STL [R1+0x2cc8], R5 ;  /* 0x002cc80501007387 */ /* 0x0003e20000100800 */
[----:B----4-:R-:W-:Y:S01]  /*6e960*/  IADD3 R20, P6, R12, R0, RZ ;  /* 0x000000000c147210 */ /* 0x010fe20007fde0ff */
[----:B0-----:R-:W-:-:S02]  /*6e970*/  IMAD R6, R7, 0x4, R26 ;  /* 0x0000000407067824 */ /* 0x001fc400078e021a */
[----:B------:R-:W-:Y:S02]  /*6e980*/  STL [R1+0x2d18], R26 ;  /* 0x002d181a01007387 */ /* 0x000fe40000100800 */
[C---:B-1----:R-:W-:Y:S02]  /*6e990*/  IMAD R5, R7.reuse, 0x4, R6 ;  /* 0x0000000407057824 */ /* 0x042fe400078e0206 */
[----:B------:R-:W-:Y:S01]  /*6e9a0*/  STL [R1+0x2d40], R27 ;  /* 0x002d401b01007387 */ /* 0x000fe20000100800 */
[----:B------:R-:W-:Y:S02]  /*6e9b0*/  PRMT R29, R8, 0x7771, RZ ;  /* 0x00007771081d7816 */ /* 0x000fe400000000ff */
[----:B------:R-:W-:Y:S02]  /*6e9c0*/  LEA.HI.X.SX32 R21, R12, R2, 0x1, P6 ;  /* 0x000000020c157211 */ /* 0x000fe400030f0eff */
[C---:B-----5:R-:W-:Y:S01]  /*6e9d0*/  IADD3 R28, P6, R14.reuse, R0, RZ ;  /* 0x000000000e1c7210 */ /* 0x060fe20007fde0ff */
[----:B------:R0:W-:Y:S03]  /*6e9e0*/  STG.E.U8 desc[UR10][R22.64], R29 ;  /* 0x0000001d16007986 */ /* 0x0001e6000c10110a */
[----:B0-----:R-:W-:Y:S01]  /*6e9f0*/  LEA.HI.X.SX32 R29, R14, R2, 0x1, P6 ;  /* 0x000000020e1d7211 */ /* 0x001fe200030f0eff */
[----:B--2---:R-:W-:Y:S04]  /*6ea00*/  STL.64 [R1+0x2cb0], R8 ;  /* 0x002cb00801007387 */ /* 0x004fe80000100a00 */
[----:B------:R0:W-:Y:S04]  /*6ea10*/  STL [R1+0x4c], R5 ;  /* 0x00004c0501007387 */ /* 0x0001e80000100800 */
[----:B------:R-:W2:Y:S01]  /*6ea20*/  LDL.LU.64 R22, [R1+0x2d50] ;  /* 0x002d500001167983 */ /* 0x000ea20000300a00 */
[----:B0-----:R-:W-:-:S05]  /*6ea30*/  IMAD R5, R7, 0x4, R5 ;  /* 0x0000000407057824 */ /* 0x001fca00078e0205 */
[----:B------:R0:W-:Y:S04]  /*6ea40*/  STL [R1+0x48], R5 ;  /* 0x0000480501007387 */ /* 0x0001e80000100800 */
[----:B0-----:R-:W4:Y:S04]  /*6ea50*/  LDL.LU R5, [R1+0x7c] ;  /* 0x00007c0001057983 */ /* 0x001f280000300800 */
[----:B------:R-:W-:Y:S04]  /*6ea60*/  STL [R1+0x2d08], R28 ;  /* 0x002d081c01007387 */ /* 0x000fe80000100800 */
[----:B------:R0:W-:Y:S04]  /*6ea70*/  STL [R1+0x2cf8], R29 ;  /* 0x002cf81d01007387 */ /* 0x0001e80000100800 */
[----:B0-----:R-:W5:Y:S01]  /*6ea80*/  LDL.LU R29, [R1+0x48] ;  /* 0x00004800011d7983 */ /* 0x001f620000300800 */
[----:B------:R-:W-:-:S04]  /*6ea90*/  IADD3 R16, P4, R25, R0, RZ ;  /* 0x0000000019107210 */ /* 0x000fc80007f9e0ff */
[----:B------:R-:W-:Y:S02]  /*6eaa0*/  LEA.HI.X.SX32 R17, R25, R2, 0x1, P4 ;  /* 0x0000000219117211 */ /* 0x000fe400020f0eff */
[----:B------:R-:W-:-:S04]  /*6eab0*/  IADD3 R24, P4, R13, R0, RZ ;  /* 0x000000000d187210 */ /* 0x000fc80007f9e0ff */
[----:B------:R-:W-:Y:S02]  /*6eac0*/  LEA.HI.X.SX32 R25, R13, R2, 0x1, P4 ;  /* 0x000000020d197211 */ /* 0x000fe400020f0eff */
[----:B---3--:R-:W-:-:S04]  /*6ead0*/  IADD3 R12, P4, R10, R0, RZ ;  /* 0x000000000a0c7210 */ /* 0x008fc80007f9e0ff */
[----:B------:R-:W-:Y:S01]  /*6eae0*/  LEA.HI.X.SX32 R13, R10, R2, 0x1, P4 ;  /* 0x000000020a0d7211 */ /* 0x000fe200020f0eff */
[----:B-----5:R-:W-:-:S05]  /*6eaf0*/  IMAD R14, R7, 0x4, R29 ;  /* 0x00000004070e7824 */ /* 0x020fca00078e021d */
[----:B------:R-:W-:Y:S04]  /*6eb00*/  STL [R1+0x44], R14 ;  /* 0x0000440e01007387 */ /* 0x000fe80000100800 */
[----:B------:R0:W-:Y:S04]  /*6eb10*/  STL.64 [R1+0x80], R12 ;  /* 0x0000800c01007387 */ /* 0x0001e80000100a00 */
[----:B0-----:R-:W3:Y:S01]  /*6eb20*/  LDL.LU.64 R12, [R1+0x2d48] ;  /* 0x002d4800010c7983 */ /* 0x001ee20000300a00 */
[----:B------:R-:W-:Y:S01]  /*6eb30*/  IADD3 R8, P6, R4, R0, RZ ;  /* 0x0000000004087210 */ /* 0x000fe20007fde0ff */
[----:B------:R-:W-:-:S03]  /*6eb40*/  IMAD R14, R7, 0x4, R14 ;  /* 0x00000004070e7824 */ /* 0x000fc600078e020e */
[----:B------:R-:W-:Y:S01]  /*6eb50*/  LEA.HI.X.SX32 R9, R4, R2, 0x1, P6 ;  /* 0x0000000204097211 */ /* 0x000fe200030f0eff */
[----:B------:R-:W-:Y:S01]  /*6eb60*/  IMAD R4, R7, 0x4, R14 ;  /* 0x0000000407047824 */ /* 0x000fe200078e020e */
[----:B------:R-:W-:-:S03]  /*6eb70*/  IADD3 R26, P6, R18, R0, RZ ;  /* 0x00000000121a7210 */ /* 0x000fc60007fde0ff */
[----:B------:R0:W-:Y:S02]  /*6eb80*/  STL.64 [R1+0x88], R8 ;  /* 0x0000880801007387 */ /* 0x0001e40000100a00 */
[----:B0-----:R-:W-:-:S04]  /*6eb90*/  IADD3 R8, P4, R15, R0, RZ ;  /* 0x000000000f087210 */ /* 0x001fc80007f9e0ff */
[----:B------:R-:W-:Y:S01]  /*6eba0*/  LEA.HI.X.SX32 R9, R15, R2, 0x1, P4 ;  /* 0x000000020f097211 */ /* 0x000fe200020f0eff */
[----:B------:R-:W-:Y:S01]  /*6ebb0*/  IMAD R15, R7, 0x4, R4 ;  /* 0x00000004070f7824 */ /* 0x000fe200078e0204 */
[----:B---3--:R0:W-:Y:S01]  /*6ebc0*/  STL.64 [R1+0x2c88], R12 ;  /* 0x002c880c01007387 */ /* 0x0081e20000100a00 */
[----:B------:R-:W-:-:S03]  /*6ebd0*/  PRMT R10, R12, 0x7771, RZ ;  /* 0x000077710c0a7816 */ /* 0x000fc600000000ff */
[----:B------:R1:W-:Y:S04]  /*6ebe0*/  STL [R1+0x3c], R4 ;  /* 0x00003c0401007387 */ /* 0x0003e80000100800 */
[----:B------:R-:W-:Y:S01]  /*6ebf0*/  STL [R1+0xa8], R26 ;  /* 0x0000a81a01007387 */ /* 0x000fe20000100800 */
[----:B0-----:R-:W-:Y:S01]  /*6ec00*/  IMAD.MOV.U32 R13, RZ, RZ, R27 ;  /* 0x000000ffff0d7224 */ /* 0x001fe200078e001b */
[----:B------:R-:W-:Y:S02]  /*6ec10*/  LEA.HI.X.SX32 R13, R18, R2, 0x1, P6 ;  /* 0x00000002120d7211 */ /* 0x000fe400030f0eff */
[----:B------:R-:W3:Y:S01]  /*6ec20*/  LDL.LU R27, [R1+0x2d40] ;  /* 0x002d4000011b7983 */ /* 0x000ee20000300800 */
[----:B--2---:R-:W-:Y:S01]  /*6ec30*/  IADD3 R18, P4, R23, R0, RZ ;  /* 0x0000000017127210 */ /* 0x004fe20007f9e0ff */
[----:B-1----:R-:W-:-:S02]  /*6ec40*/  IMAD R4, R7, 0x4, R15 ;  /* 0x0000000407047824 */ /* 0x002fc400078e020f */
[----:B------:R-:W-:Y:S04]  /*6ec50*/  STL [R1+0x2cb8], R9 ;  /* 0x002cb80901007387 */ /* 0x000fe80000100800 */
[----:B------:R-:W-:Y:S04]  /*6ec60*/  STL [R1+0xac], R13 ;  /* 0x0000ac0d01007387 */ /* 0x000fe80000100800 */
[----:B------:R0:W-:Y:S04]  /*6ec70*/  STL.64 [R1+0x2d00], R14 ;  /* 0x002d000e01007387 */ /* 0x0001e80000100a00 */
[----:B------:R1:W-:Y:S04]  /*6ec80*/  STL [R1+0xb0], R18 ;  /* 0x0000b01201007387 */ /* 0x0003e80000100800 */
[----:B------:R2:W-:Y:S01]  /*6ec90*/  STG.E.U8 desc[UR10][R16.64], R10 ;  /* 0x0000000a10007986 */ /* 0x0005e2000c10110a */
[----:B0-----:R-:W-:-:S02]  /*6eca0*/  IMAD.MOV.U32 R14, RZ, RZ, R18 ;  /* 0x000000ffff0e7224 */ /* 0x001fc400078e0012 */
[----:B------:R-:W-:Y:S02]  /*6ecb0*/  IMAD.MOV.U32 R15, RZ, RZ, R19 ;  /* 0x000000ffff0f7224 */ /* 0x000fe400078e0013 */
[----:B-1----:R-:W5:Y:S04]  /*6ecc0*/  LDL.LU.64 R18, [R1+0x2d38] ;  /* 0x002d380001127983 */ /* 0x002f680000300a00 */
[----:B--2---:R-:W2:Y:S01]  /*6ecd0*/  LDL.LU.64 R16, [R1+0x2d30] ;  /* 0x002d300001107983 */ /* 0x004ea20000300a00 */
[----:B------:R-:W-:Y:S01]  /*6ece0*/  IMAD.MOV.U32 R12, RZ, RZ, R26 ;  /* 0x000000ffff0c7224 */ /* 0x000fe200078e001a */
[----:B------:R-:W-:Y:S02]  /*6ecf0*/  IADD3 R12, P6, R3, R0, RZ ;  /* 0x00000000030c7210 */ /* 0x000fe40007fde0ff */
[-C--:B------:R-:W-:Y:S01]  /*6ed00*/  LEA.HI.X.SX32 R15, R23, R2.reuse, 0x1, P4 ;  /* 0x00000002170f7211 */ /* 0x080fe200020f0eff */
[----:B------:R-:W-:Y:S01]  /*6ed10*/  IMAD R28, R7, 0x4, R3 ;  /* 0x00000004071c7824 */ /* 0x000fe200078e0203 */
[----:B------:R-:W-:Y:S01]  /*6ed20*/  LEA.HI.X.SX32 R13, R3, R2, 0x1, P6 ;  /* 0x00000002030d7211 */ /* 0x000fe200030f0eff */
[----:B------:R-:W3:Y:S04]  /*6ed30*/  LDL.LU R26, [R1+0x64] ;  /* 0x00006400011a7983 */ /* 0x000ee80000300800 */
[----:B------:R0:W-:Y:S01]  /*6ed40*/  STL [R1+0xb4], R15 ;  /* 0x0000b40f01007387 */ /* 0x0001e20000100800 */
[----:B------:R-:W-:-:S03]  /*6ed50*/  IADD3 R10, P4, R28, R0, RZ ;  /* 0x000000001c0a7210 */ /* 0x000fc60007f9e0ff */
[----:B0-----:R-:W3:Y:S04]  /*6ed60*/  LDL.LU R15, [R1+0x60] ;  /* 0x00006000010f7983 */ /* 0x001ee80000300800 */
[----:B------:R0:W-:Y:S01]  /*6ed70*/  STL.64 [R1+0xb8], R12 ;  /* 0x0000b80c01007387 */ /* 0x0001e20000100a00 */
[----:B------:R-:W-:Y:S01]  /*6ed80*/  IMAD R3, R7, 0x4, R4 ;  /* 0x0000000407037824 */ /* 0x000fe200078e0204 */
[----:B0-----:R-:W-:-:S04]  /*6ed90*/  IADD3 R12, P6, R22, R0, RZ ;  /* 0x00000000160c7210 */ /* 0x001fc80007fde0ff */
[----:B------:R-:W-:Y:S01]  /*6eda0*/  LEA.HI.X.SX32 R13, R22, R2, 0x1, P6 ;  /* 0x00000002160d7211 */ /* 0x000fe200030f0eff */
[----:B------:R-:W-:-:S04]  /*6edb0*/  IMAD R23, R7, 0x4, R3 ;  /* 0x0000000407177824 */ /* 0x000fc800078e0203 */
[----:B------:R-:W-:Y:S01]  /*6edc0*/  IMAD R22, R7, 0x4, R23 ;  /* 0x0000000407167824 */ /* 0x000fe200078e0217 */
[----:B--2---:R-:W-:Y:S01]  /*6edd0*/  PRMT R9, R16, 0x7771, RZ ;  /* 0x0000777110097816 */ /* 0x004fe200000000ff */
[----:B------:R0:W-:Y:S04]  /*6ede0*/  STL.64 [R1+0x2c70], R16 ;  /* 0x002c701001007387 */ /* 0x0001e80000100a00 */
[----:B------:R1:W-:Y:S01]  /*6edf0*/  STL [R1+0x98], R10 ;  /* 0x0000980a01007387 */ /* 0x0003e20000100800 */
[----:B0-----:R-:W-:Y:S02]  /*6ee00*/  IMAD.MOV.U32 R16, RZ, RZ, R10 ;  /* 0x000000ffff107224 */ /* 0x001fe400078e000a */
[----:B------:R-:W-:Y:S02]  /*6ee10*/  IMAD.MOV.U32 R17, RZ, RZ, R11 ;  /* 0x000000ffff117224 */ /* 0x000fe400078e000b */
[----:B-1----:R-:W2:Y:S01]  /*6ee20*/  LDL.LU.64 R10, [R1+0x2d28] ;  /* 0x002d2800010a7983 */ /* 0x002ea20000300a00 */
[----:B------:R-:W-:-:S03]  /*6ee30*/  LEA.HI.X.SX32 R17, R28, R2, 0x1, P4 ;  /* 0x000000021c117211 */ /* 0x000fc600020f0eff */
[----:B------:R4:W-:Y:S01]  /*6ee40*/  STL.64 [R1+0xc0], R12 ;  /* 0x0000c00c01007387 */ /* 0x0009e20000100a00 */
[----:B-----5:R-:W-:-:S03]  /*6ee50*/  IADD3 R16, P6, R18, R0, RZ ;  /* 0x0000000012107210 */ /* 0x020fc60007fde0ff */
[----:B------:R0:W-:Y:S01]  /*6ee60*/  STL [R1+0x9c], R17 ;  /* 0x00009c1101007387 */ /* 0x0001e20000100800 */
[C---:B----4-:R-:W-:Y:S02]  /*6ee70*/  IADD3 R12, P4, R5.reuse, R0, RZ ;  /* 0x00000000050c7210 */ /* 0x050fe40007f9e0ff */
[-C--:B0-----:R-:W-:Y:S02]  /*6ee80*/  LEA.HI.X.SX32 R17, R18, R2.reuse, 0x1, P6 ;  /* 0x0000000212117211 */ /* 0x081fe400030f0eff */
[----:B------:R-:W-:Y:S01]  /*6ee90*/  LEA.HI.X.SX32 R13, R5, R2, 0x1, P4 ;  /* 0x00000002050d7211 */ /* 0x000fe200020f0eff */
[----:B------:R0:W-:Y:S04]  /*6eea0*/  STL [R1+0x2cf4], R23 ;  /* 0x002cf41701007387 */ /* 0x0001e80000100800 */
[----:B------:R1:W-:Y:S04]  /*6eeb0*/  STG.E.U8 desc[UR10][R20.64], R9 ;  /* 0x0000000914007986 */ /* 0x0003e8000c10110a */
[----:B0-----:R-:W4:Y:S04]  /*6eec0*/  LDL.LU R23, [R1+0x5c] ;  /* 0x00005c0001177983 */ /* 0x001f280000300800 */
[----:B------:R0:W-:Y:S04]  /*6eed0*/  STL.64 [R1+0x90], R12 ;  /* 0x0000900c01007387 */ /* 0x0001e80000100a00 */
[----:B------:R2:W-:Y:S04]  /*6eee0*/  STL.64 [R1+0xc8], R16 ;  /* 0x0000c81001007387 */ /* 0x0005e80000100a00 */
[----:B-1----:R-:W5:Y:S01]  /*6eef0*/  LDL.LU.64 R20, [R1+0x2d20] ;  /* 0x002d200001147983 */ /* 0x002f620000300a00 */
[----:B0-----:R-:W-:-:S03]  /*6ef00*/  IMAD R12, R7, 0x4, R22 ;  /* 0x00000004070c7824 */ /* 0x001fc600078e0216 */
[----:B------:R-:W4:Y:S01]  /*6ef10*/  LDL.LU R28, [R1+0x4c] ;  /* 0x00004c00011c7983 */ /* 0x000f220000300800 */
[----:B------:R-:W-:-:S04]  /*6ef20*/  IMAD R5, R7, 0x4, R12 ;  /* 0x0000000407057824 */ /* 0x000fc800078e020c */
[----:B------:R-:W-:Y:S01]  /*6ef30*/  IMAD R14, R7, 0x4, R5 ;  /* 0x00000004070e7824 */ /* 0x000fe200078e0205 */
[----:B--2---:R-:W-:-:S04]  /*6ef40*/  IADD3 R16, P4, R11, R0, RZ ;  /* 0x000000000b107210 */ /* 0x004fc80007f9e0ff */
[----:B------:R-:W-:Y:S01]  /*6ef50*/  LEA.HI.X.SX32 R17, R11, R2, 0x1, P4 ;  /* 0x000000020b117211 */ /* 0x000fe200020f0eff */
[----:B------:R0:W-:Y:S01]  /*6ef60*/  STL [R1+0x2c84], R16 ;  /* 0x002c841001007387 */ /* 0x0001e20000100800 */
[----:B------:R-:W-:-:S03]  /*6ef70*/  IADD3 R18, P6, R10, R0, RZ ;  /* 0x000000000a127210 */ /* 0x000fc60007fde0ff */
[----:B------:R1:W-:Y:S04]  /*6ef80*/  STL [R1+0x2c80], R17 ;  /* 0x002c801101007387 */ /* 0x0003e80000100800 */
[----:B------:R-:W2:Y:S01]  /*6ef90*/  LDL.LU R9, [R1+0x44] ;  /* 0x0000440001097983 */ /* 0x000ea20000300800 */
[----:B0-----:R-:W-:Y:S02]  /*6efa0*/  IMAD.MOV.U32 R16, RZ, RZ, R18 ;  /* 0x000000ffff107224 */ /* 0x001fe400078e0012 */
[----:B-1----:R-:W-:Y:S01]  /*6efb0*/  IMAD.MOV.U32 R17, RZ, RZ, R19 ;  /* 0x000000ffff117224 */ /* 0x002fe200078e0013 */
[----:B------:R-:W-:Y:S02]  /*6efc0*/  LEA.HI.X.SX32 R17, R10, R2, 0x1, P6 ;  /* 0x000000020a117211 */ /* 0x000fe400030f0eff */
[----:B---3--:R-:W-:-:S02]  /*6efd0*/  IADD3 R10, P4, R26, R0, RZ ;  /* 0x000000001a0a7210 */ /* 0x008fc40007f9e0ff */
[C---:B------:R-:W-:Y:S01]  /*6efe0*/  IADD3 R18, P6, R15.reuse, R0, RZ ;  /* 0x000000000f127210 */ /* 0x040fe20007fde0ff */
[----:B------:R0:W-:Y:S01]  /*6eff0*/  STL [R1+0x68], R14 ;  /* 0x0000680e01007387 */ /* 0x0001e20000100800 */
[-C--:B------:R-:W-:Y:S02]  /*6f000*/  LEA.HI.X.SX32 R11, R26, R2.reuse, 0x1, P4 ;  /* 0x000000021a0b7211 */ /* 0x080fe400020f0eff */
[----:B------:R-:W-:Y:S01]  /*6f010*/  LEA.HI.X.SX32 R19, R15, R2, 0x1, P6 ;  /* 0x000000020f137211 */ /* 0x000fe200030f0eff */
[----:B0-----:R-:W-:Y:S01]  /*6f020*/  IMAD R14, R7, 0x4, R14 ;  /* 0x00000004070e7824 */ /* 0x001fe200078e020e */
[----:B-----5:R4:W-:Y:S04]  /*6f030*/  STL.64 [R1+0x2c50], R20 ;  /* 0x002c501401007387 */ /* 0x0209e80000100a00 */
[----:B------:R-:W3:Y:S01]  /*6f040*/  LDL.LU R26, [R1+0x2d18] ;  /* 0x002d1800011a7983 */ /* 0x000ee20000300800 */
[----:B------:R-:W-:-:S03]  /*6f050*/  PRMT R13, R20, 0x7771, RZ ;  /* 0x00007771140d7816 */ /* 0x000fc600000000ff */
[----:B------:R0:W-:Y:S04]  /*6f060*/  STL.64 [R1+0x2ce8], R18 ;  /* 0x002ce81201007387 */ /* 0x0001e80000100a00 */
[----:B------:R1:W-:Y:S01]  /*6f070*/  STL [R1+0x2c], R14 ;  /* 0x00002c0e01007387 */ /* 0x0003e20000100800 */
[-C--:B----4-:R-:W-:Y:S01]  /*6f080*/  IADD3 R20, P4, R23, R0.reuse, RZ ;  /* 0x0000000017147210 */ /* 0x090fe20007f9e0ff */
[----:B0-----:R-:W-:Y:S02]  /*6f090*/  IMAD.MOV.U32 R18, RZ, RZ, R16 ;  /* 0x000000ffff127224 */ /* 0x001fe400078e0010 */
[----:B------:R-:W-:Y:S01]  /*6f0a0*/  IMAD R16, R7, 0x4, R14 ;  /* 0x0000000407107824 */ /* 0x000fe200078e020e */
[----:B-1----:R-:W-:Y:S02]  /*6f0b0*/  IADD3 R14, P6, R27, R0, RZ ;  /* 0x000000001b0e7210 */ /* 0x002fe40007fde0ff */
[----:B------:R-:W-:-:S02]  /*6f0c0*/  LEA.HI.X.SX32 R21, R23, R2, 0x1, P4 ;  /* 0x0000000217157211 */ /* 0x000fc400020f0eff */
[----:B------:R-:W-:Y:S01]  /*6f0d0*/  LEA.HI.X.SX32 R15, R27, R2, 0x1, P6 ;  /* 0x000000021b0f7211 */ /* 0x000fe200030f0eff */
[----:B------:R0:W-:Y:S04]  /*6f0e0*/  STG.E.U8 desc[UR10][R24.64], R13 ;  /* 0x0000000d18007986 */ /* 0x0001e8000c10110a */
[----:B------:R-:W-:Y:S04]  /*6f0f0*/  STL.64 [R1+0x2cd0], R20 ;  /* 0x002cd01401007387 */ /* 0x000fe80000100a00 */
[----:B------:R1:W-:Y:S04]  /*6f100*/  STL.64 [R1+0x340], R14 ;  /* 0x0003400e01007387 */ /* 0x0003e80000100a00 */
[----:B0-----:R-:W4:Y:S04]  /*6f110*/  LDL.LU.64 R24, [R1+0x2d10] ;  /* 0x002d100001187983 */ /* 0x001f280000300a00 */
[----:B------:R-:W5:Y:S01]  /*6f120*/  LDL R13, [R1+0x10] ;  /* 0x00001000010d7983 */ /* 0x000f620000100800 */
[----:B-1----:R-:W-:-:S04]  /*6f130*/  IADD3 R14, P6, R6, R0, RZ ;  /* 0x00000000060e7210 */ /* 0x002fc80007fde0ff */
[----:B------:R-:W-:Y:S02]  /*6f140*/  LEA.HI.X.SX32 R15, R6, R2, 0x1, P6 ;  /* 0x00000002060f7211 */ /* 0x000fe400030f0eff */
[----:B---3--:R-:W-:-:S04]  /*6f150*/  IADD3 R20, P4, R26, R0, RZ ;  /* 0x000000001a147210 */ /* 0x008fc80007f9e0ff */
[----:B------:R-:W-:-:S05]  /*6f160*/  LEA.HI.X.SX32 R21, R26, R2, 0x1, P4 ;  /* 0x000000021a157211 */ /* 0x000fca00020f0eff */
[----:B------:R-:W-:Y:S04]  /*6f170*/  STL.64 [R1+0x338], R20 ;  /* 0x0003381401007387 */ /* 0x000fe80000100a00 */
[----:B------:R0:W-:Y:S02]  /*6f180*/  STL.64 [R1+0x330], R14 ;  /* 0x0003300e01007387 */ /* 0x0001e40000100a00 */
[----:B0-----:R-:W-:-:S04]  /*6f190*/  IADD3 R14, P4, R28, R0, RZ ;  /* 0x000000001c0e7210 */ /* 0x001fc80007f9e0ff */
[----:B------:R-:W-:Y:S01]  /*6f1a0*/  LEA.HI.X.SX32 R15, R28, R2, 0x1, P4 ;  /* 0x000000021c0f7211 */ /* 0x000fe200020f0eff */
[----:B----4-:R-:W-:Y:S04]  /*6f1b0*/  STL.64 [R1+0x2c40], R24 ;  /* 0x002c401801007387 */ /* 0x010fe80000100a00 */
[----:B------:R-:W3:Y:S04]  /*6f1c0*/  LDL.LU R28, [R1+0x2d08] ;  /* 0x002d0800011c7983 */ /* 0x000ee80000300800 */
[----:B------:R0:W-:Y:S01]  /*6f1d0*/  STL.64 [R1+0x318], R14 ;  /* 0x0003180e01007387 */ /* 0x0001e20000100a00 */
[----:B------:R-:W-:-:S03]  /*6f1e0*/  IADD3 R20, P6, R29, R0, RZ ;  /* 0x000000001d147210 */ /* 0x000fc60007fde0ff */
[----:B0-----:R-:W4:Y:S01]  /*6f1f0*/  LDL.LU.64 R14, [R1+0x2d00] ;  /* 0x002d0000010e7983 */ /* 0x001f220000300a00 */
[----:B------:R-:W-:-:S03]  /*6f200*/  LEA.HI.X.SX32 R21, R29, R2, 0x1, P6 ;  /* 0x000000021d157211 */ /* 0x000fc600030f0eff */
[----:B------:R-:W3:Y:S01]  /*6f210*/  LDL.LU R29, [R1+0x2cf8] ;  /* 0x002cf800011d7983 */ /* 0x000ee20000300800 */
[----:B------:R-:W-:Y:S02]  /*6f220*/  IMAD.MOV.U32 R19, RZ, RZ, R17 ;  /* 0x000000ffff137224 */ /* 0x000fe400078e0011 */
[----:B------:R-:W-:-:S04]  /*6f230*/  IMAD R17, R7, 0x4, R16 ;  /* 0x0000000407117824 */ /* 0x000fc800078e0210 */
[----:B------:R-:W-:-:S04]  /*6f240*/  IMAD R27, R7, 0x4, R17 ;  /* 0x00000004071b7824 */ /* 0x000fc800078e0211 */
[----:B------:R-:W-:-:S04]  /*6f250*/  IMAD R26, R7, 0x4, R27 ;  /* 0x00000004071a7824 */ /* 0x000fc800078e021b */
[C---:B------:R-:W-:Y:S01]  /*6f260*/  IMAD R6, R7.reuse, 0x4, R26 ;  /* 0x0000000407067824 */ /* 0x040fe200078e021a */
[----:B------:R0:W-:Y:S04]  /*6f270*/  STL.64 [R1+0x310], R20 ;  /* 0x0003101401007387 */ /* 0x0001e80000100a00 */
[----:B------:R-:W-:Y:S04]  /*6f280*/  STL [R1+0x54], R6 ;  /* 0x0000540601007387 */ /* 0x000fe80000100800 */
[----:B------:R1:W-:Y:S01]  /*6f290*/  STL.64 [R1+0x2cd8], R26 ;  /* 0x002cd81a01007387 */ /* 0x0003e20000100a00 */
[----:B------:R-:W-:-:S02]  /*6f2a0*/  IMAD R25, R7, 0x4, R6 ;  /* 0x0000000407197824 */ /* 0x000fc400078e0206 */
[----:B0-----:R-:W-:Y:S01]  /*6f2b0*/  IMAD.MOV.U32 R20, RZ, RZ, R18 ;  /* 0x000000ffff147224 */ /* 0x001fe200078e0012 */
[----:B-1----:R-:W5:Y:S01]  /*6f2c0*/  LDL.LU R26, [R1+0x3c] ;  /* 0x00003c00011a7983 */ /* 0x002f620000300800 */
[C---:B--2---:R-:W-:Y:S01]  /*6f2d0*/  IADD3 R18, P4, R9.reuse, R0, RZ ;  /* 0x0000000009127210 */ /* 0x044fe20007f9e0ff */
[----:B------:R-:W-:Y:S01]  /*6f2e0*/  IMAD.MOV.U32 R21, RZ, RZ, R19 ;  /* 0x000000ffff157224 */ /* 0x000fe200078e0013 */
[----:B------:R-:W-:Y:S01]  /*6f2f0*/  PRMT R23, R24, 0x7771, RZ ;  /* 0x0000777118177816 */ /* 0x000fe200000000ff */
[----:B------:R-:W0:Y:S01]  /*6f300*/  LDC R27, c[0x0][0x278] ;  /* 0x00009e00ff1b7b82 */ /* 0x000e220000000800 */
[----:B------:R-:W-:Y:S01]  /*6f310*/  LEA.HI.X.SX32 R19, R9, R2, 0x1, P4 ;  /* 0x0000000209137211 */ /* 0x000fe200020f0eff */
[----:B------:R-:W-:Y:S04]  /*6f320*/  STL [R1+0x2ce0], R25 ;  /* 0x002ce01901007387 */ /* 0x000fe80000100800 */
[----:B------:R1:W-:Y:S04]  /*6f330*/  STL.64 [R1+0x308], R18 ;  /* 0x0003081201007387 */ /* 0x0003e80000100a00 */
[----:B-1----:R-:W2:Y:S01]  /*6f340*/  LDL.LU.64 R18, [R1+0x80] ;  /* 0x0000800001127983 */ /* 0x002ea20000300a00 */
[----:B----4-:R-:W-:-:S04]  /*6f350*/  IADD3 R6, P6, R14, R0, RZ ;  /* 0x000000000e067210 */ /* 0x010fc80007fde0ff */
[----:B------:R-:W-:Y:S01]  /*6f360*/  LEA.HI.X.SX32 R7, R14, R2, 0x1, P6 ;  /* 0x000000020e077211 */ /* 0x000fe200030f0eff */
[----:B---3--:R1:W-:Y:S04]  /*6f370*/  STG.E.U8 desc[UR10][R28.64], R23 ;  /* 0x000000171c007986 */ /* 0x0083e8000c10110a */
[----:B------:R3:W-:Y:S04]  /*6f380*/  STL.64 [R1+0x300], R6 ;  /* 0x0003000601007387 */ /* 0x0007e80000100a00 */
[----:B-1----:R-:W4:Y:S01]  /*6f390*/  LDL.LU R23, [R1+0x2cf4] ;  /* 0x002cf40001177983 */ /* 0x002f220000300800 */
[----:B0-----:R-:W-:-:S04]  /*6f3a0*/  IMAD R9, R27, 0x4, R25 ;  /* 0x000000041b097824 */ /* 0x001fc800078e0219 */
[----:B------:R-:W-:Y:S01]  /*6f3b0*/  IMAD R14, R27, 0x4, R9 ;  /* 0x000000041b0e7824 */ /* 0x000fe200078e0209 */
[----:B---3--:R-:W-:-:S04]  /*6f3c0*/  IADD3 R6, P6, R15, R0, RZ ;  /* 0x000000000f067210 */ /* 0x008fc80007fde0ff */
[----:B------:R-:W-:Y:S01]  /*6f3d0*/  STL [R1+0x30], R14 ;  /* 0x0000300e01007387 */ /* 0x000fe20000100800 */
[----:B------:R-:W-:Y:S02]  /*6f3e0*/  LEA.HI.X.SX32 R7, R15, R2, 0x1, P6 ;  /* 0x000000020f077211 */ /* 0x000fe400030f0eff */
[----:B-----5:R-:W-:-:S04]  /*6f3f0*/  IADD3 R24, P4, R26, R0, RZ ;  /* 0x000000001a187210 */ /* 0x020fc80007f9e0ff */
[----:B------:R-:W-:-:S05]  /*6f400*/  LEA.HI.X.SX32 R25, R26, R2, 0x1, P4 ;  /* 0x000000021a197211 */ /* 0x000fca00020f0eff */
[----:B------:R0:W-:Y:S02]  /*6f410*/  STL.64 [R1+0x2f8], R24 ;  /* 0x0002f81801007387 */ /* 0x0001e40000100a00 */
[----:B0-----:R-:W-:Y:S01]  /*6f420*/  IMAD R24, R27, 0x4, R14 ;  /* 0x000000041b187824 */ /* 0x001fe200078e020e */
[C---:B------:R-:W-:Y:S01]  /*6f430*/  IADD3 R14, P4, R4.reuse, R0, RZ ;  /* 0x00000000040e7210 */ /* 0x040fe20007f9e0ff */
[----:B------:R-:W3:Y:S03]  /*6f440*/  LDL.LU R25, [R1+0x68] ;  /* 0x0000680001197983 */ /* 0x000ee60000300800 */
[----:B------:R-:W-:Y:S01]  /*6f450*/  LEA.HI.X.SX32 R15, R4, R2, 0x1, P4 ;  /* 0x00000002040f7211 */ /* 0x000fe200020f0eff */
[----:B------:R0:W-:Y:S04]  /*6f460*/  STL.64 [R1+0x2ba0], R6 ;  /* 0x002ba00601007387 */ /* 0x0001e80000100a00 */
[----:B------:R1:W-:Y:S04]  /*6f470*/  STL.64 [R1+0x2cc0], R8 ;  /* 0x002cc00801007387 */ /* 0x0003e80000100a00 */
[----:B------:R-:W5:Y:S01]  /*6f480*/  LDL.LU R4, [R1+0x2cf0] ;  /* 0x002cf00001047983 */ /* 0x000f620000300800 */
[----:B0-----:R-:W-:-:S03]  /*6f490*/  IADD3 R6, P6, R3, R0, RZ ;  /* 0x0000000003067210 */ /* 0x001fc60007fde0ff */
[----:B------:R-:W-:Y:S01]  /*6f4a0*/  STL.64 [R1+0x2e8], R14 ;  /* 0x0002e80e01007387 */ /* 0x000fe20000100a00 */
[----:B------:R-:W-:-:S05]  /*6f4b0*/  LEA.HI.X.SX32 R7, R3, R2, 0x1, P6 ;  /* 0x0000000203077211 */ /* 0x000fca00030f0eff */
[----:B------:R0:W-:Y:S01]  /*6f4c0*/  STL.64 [R1+0x2e0], R6 ;  /* 0x0002e00601007387 */ /* 0x0001e20000100a00 */
[----:B-1----:R-:W-:Y:S01]  /*6f4d0*/  IMAD.MOV.U32 R8, RZ, RZ, R10 ;  /* 0x000000ffff087224 */ /* 0x002fe200078e000a */
[C---:B------:R-:W-:Y:S01]  /*6f4e0*/  IADD3 R10, P6, R22.reuse, R0, RZ ;  /* 0x00000000160a7210 */ /* 0x040fe20007fde0ff */
[----:B------:R-:W-:Y:S01]  /*6f4f0*/  IMAD.MOV.U32 R9, RZ, RZ, R11 ;  /* 0x000000ffff097224 */ /* 0x000fe200078e000b */
[----:B------:R-:W-:Y:S02]  /*6f500*/  PRMT R26, R13, 0x7772, RZ ;  /* 0x000077720d1a7816 */ /* 0x000fe400000000ff */
[----:B------:R-:W-:-:S03]  /*6f510*/  LEA.HI.X.SX32 R11, R22, R2, 0x1, P6 ;  /* 0x00000002160b7211 */ /* 0x000fc600030f0eff */
[----:B--2---:R-:W-:Y:S01]  /*6f520*/  STG.E.U8 desc[UR10][R18.64], R26 ;  /* 0x0000001a12007986 */ /* 0x004fe2000c10110a */
[----:B0-----:R-:W-:Y:S02]  /*6f530*/  IMAD.MOV.U32 R6, RZ, RZ, R20 ;  /* 0x000000ffff067224 */ /* 0x001fe400078e0014 */
[----:B------:R-:W-:Y:S01]  /*6f540*/  IMAD.MOV.U32 R7, RZ, RZ, R21 ;  /* 0x000000ffff077224 */ /* 0x000fe200078e0015 */
[----:B----4-:R-:W-:-:S04]  /*6f550*/  IADD3 R14, P4, R23, R0, RZ ;  /* 0x00000000170e7210 */ /* 0x010fc80007f9e0ff */
[----:B------:R-:W-:-:S05]  /*6f560*/  LEA.HI.X.SX32 R15, R23, R2, 0x1, P4 ;  /* 0x00000002170f7211 */ /* 0x000fca00020f0eff */
[----:B------:R0:W-:Y:S04]  /*6f570*/  STL.64 [R1+0x2ba8], R14 ;  /* 0x002ba80e01007387 */ /* 0x0001e80000100a00 */
[----:B0-----:R-:W2:Y:S04]  /*6f580*/  LDL.LU R15, [R1+0x2c] ;  /* 0x00002c00010f7983 */ /* 0x001ea80000300800 */
[----:B------:R-:W4:Y:S04]  /*6f590*/  LDL.LU.64 R20, [R1+0x88] ;  /* 0x0000880001147983 */ /* 0x000f280000300a00 */
[----:B------:R0:W-:Y:S04]  /*6f5a0*/  STL.64 [R1+0x2c8], R10 ;  /* 0x0002c80a01007387 */ /* 0x0001e80000100a00 */
[----:B------:R-:W4:Y:S01]  /*6f5b0*/  LDL.LU.64 R18, [R1+0x2ce8] ;  /* 0x002ce80001127983 */ /* 0x000f220000300a00 */
[----:B------:R-:W-:-:S04]  /*6f5c0*/  IADD3 R22, P6, R5, R0, RZ ;  /* 0x0000000005167210 */ /* 0x000fc80007fde0ff */
[----:B------:R-:W-:-:S05]  /*6f5d0*/  LEA.HI.X.SX32 R23, R5, R2, 0x1, P6 ;  /* 0x0000000205177211 */ /* 0x000fca00030f0eff */
[----:B------:R1:W-:Y:S01]  /*6f5e0*/  STL.64 [R1+0x2bb0], R22 ;  /* 0x002bb01601007387 */ /* 0x0003e20000100a00 */
[C---:B0-----:R-:W-:Y:S01]  /*6f5f0*/  IADD3 R10, P4, R12.reuse, R0, RZ ;  /* 0x000000000c0a7210 */ /* 0x041fe20007f9e0ff */
[C---:B------:R-:W-:Y:S01]  /*6f600*/  IMAD R13, R27.reuse, 0x4, R24 ;  /* 0x000000041b0d7824 */ /* 0x040fe200078e0218 */
[----:B-1----:R-:W0:Y:S02]  /*6f610*/  LDC R23, c[0x0][0x278] ;  /* 0x00009e00ff177b82 */ /* 0x002e240000000800 */
[----:B------:R-:W-:Y:S01]  /*6f620*/  LEA.HI.X.SX32 R11, R12, R2, 0x1, P4 ;  /* 0x000000020c0b7211 */ /* 0x000fe200020f0eff */
[C---:B------:R-:W-:Y:S01]  /*6f630*/  IMAD R29, R27.reuse, 0x4, R13 ;  /* 0x000000041b1d7824 */ /* 0x040fe200078e020d */
[----:B------:R-:W4:Y:S03]  /*6f640*/  LDL.LU R22, [R1+0x54] ;  /* 0x0000540001167983 */ /* 0x000f260000300800 */
[C---:B------:R-:W-:Y:S01]  /*6f650*/  IMAD R28, R27.reuse, 0x4, R29 ;  /* 0x000000041b1c7824 */ /* 0x040fe200078e021d */
[----:B------:R3:W-:Y:S03]  /*6f660*/  STL.64 [R1+0x2c0], R10 ;  /* 0x0002c00a01007387 */ /* 0x0007e60000100a00 */
[----:B------:R-:W-:Y:S01]  /*6f670*/  IMAD R3, R27, 0x4, R28 ;  /* 0x000000041b037824 */ /* 0x000fe200078e021c */
[----:B-----5:R1:W-:Y:S01]  /*6f680*/  STL [R1+0x2c20], R4 ;  /* 0x002c200401007387 */ /* 0x0203e20000100800 */
[----:B---3--:R-:W-:-:S04]  /*6f690*/  IADD3 R10, P4, R25, R0, RZ ;  /* 0x00000000190a7210 */ /* 0x008fc80007f9e0ff */
[----:B------:R-:W-:Y:S01]  /*6f6a0*/  LEA.HI.X.SX32 R11, R25, R2, 0x1, P4 ;  /* 0x00000002190b7211 */ /* 0x000fe200020f0eff */
[C---:B0-----:R-:W-:Y:S01]  /*6f6b0*/  IMAD R12, R23.reuse, 0x4, R3 ;  /* 0x00000004170c7824 */ /* 0x041fe200078e0203 */
[----:B------:R-:W3:Y:S04]  /*6f6c0*/  LDL.LU R25, [R1+0x2ce0] ;  /* 0x002ce00001197983 */ /* 0x000ee80000300800 */
[----:B------:R0:W-:Y:S01]  /*6f6d0*/  STL.64 [R1+0x2bb8], R10 ;  /* 0x002bb80a01007387 */ /* 0x0001e20000100a00 */
[----:B------:R-:W-:Y:S01]  /*6f6e0*/  IMAD R14, R23, 0x4, R12 ;  /* 0x00000004170e7824 */ /* 0x000fe200078e020c */
[----:B------:R-:W-:-:S03]  /*6f6f0*/  PRMT R5, R4, 0x7772, RZ ;  /* 0x0000777204057816 */ /* 0x000fc600000000ff */
[----:B-1----:R-:W-:Y:S01]  /*6f700*/  IMAD R4, R23, 0x4, R14 ;  /* 0x0000000417047824 */ /* 0x002fe200078e020e */
[----:B0-----:R-:W-:-:S04]  /*6f710*/  IADD3 R10, P4, R16, R0, RZ ;  /* 0x00000000100a7210 */ /* 0x001fc80007f9e0ff */
[----:B------:R-:W-:Y:S02]  /*6f720*/  LEA.HI.X.SX32 R11, R16, R2, 0x1, P4 ;  /* 0x00000002100b7211 */ /* 0x000fe400020f0eff */
[----:B--2---:R-:W-:-:S04]  /*6f730*/  IADD3 R26, P6, R15, R0, RZ ;  /* 0x000000000f1a7210 */ /* 0x004fc80007fde0ff */
[----:B------:R-:W-:-:S05]  /*6f740*/  LEA.HI.X.SX32 R27, R15, R2, 0x1, P6 ;  /* 0x000000020f1b7211 */ /* 0x000fca00030f0eff */
[----:B------:R0:W-:Y:S04]  /*6f750*/  STL.64 [R1+0x2a0], R26 ;  /* 0x0002a01a01007387 */ /* 0x0001e80000100a00 */
[----:B0-----:R-:W2:Y:S04]  /*6f760*/  LDL.LU.64 R26, [R1+0x2cd8] ;  /* 0x002cd800011a7983 */ /* 0x001ea80000300a00 */
[----:B------:R0:W-:Y:S01]  /*6f770*/  STL [R1+0x34], R14 ;  /* 0x0000340e01007387 */ /* 0x0001e20000100800 */
[----:B----4-:R-:W-:Y:S02]  /*6f780*/  IMAD.MOV.U32 R15, RZ, RZ, R19 ;  /* 0x000000ffff0f7224 */ /* 0x010fe400078e0013 */
[----:B0-----:R-:W-:Y:S01]  /*6f790*/  IMAD.MOV.U32 R14, RZ, RZ, R18 ;  /* 0x000000ffff0e7224 */ /* 0x001fe200078e0012 */
[C---:B------:R-:W-:Y:S01]  /*6f7a0*/  IADD3 R18, P6, R17.reuse, R0, RZ ;  /* 0x0000000011127210 */ /* 0x040fe20007fde0ff */
[----:B------:R-:W-:Y:S03]  /*6f7b0*/  STL [R1+0x2c], R4 ;  /* 0x00002c0401007387 */ /* 0x000fe60000100800 */
[----:B------:R-:W-:Y:S01]  /*6f7c0*/  LEA.HI.X.SX32 R19, R17, R2, 0x1, P6 ;  /* 0x0000000211137211 */ /* 0x000fe200030f0eff */
[----:B------:R-:W-:Y:S04]  /*6f7d0*/  STL.64 [R1+0x298], R10 ;  /* 0x0002980a01007387 */ /* 0x000fe80000100a00 */
[----:B------:R-:W-:Y:S04]  /*6f7e0*/  STL.64 [R1+0x2bc0], R18 ;  /* 0x002bc01201007387 */ /* 0x000fe80000100a00 */
[----:B------:R0:W-:Y:S04]  /*6f7f0*/  STG.E.U8 desc[UR10][R20.64], R5 ;  /* 0x0000000514007986 */ /* 0x0001e8000c10110a */
[----:B0-----:R-:W4:Y:S01]  /*6f800*/  LDL.LU.64 R20, [R1+0x2cd0] ;  /* 0x002cd00001147983 */ /* 0x001f220000300a00 */
[----:B------:R-:W-:-:S02]  /*6f810*/  IMAD.MOV.U32 R18, RZ, RZ, R6 ;  /* 0x000000ffff127224 */ /* 0x000fc400078e0006 */
[----:B------:R-:W-:Y:S01]  /*6f820*/  IMAD.MOV.U32 R10, RZ, RZ, R8 ;  /* 0x000000ffff0a7224 */ /* 0x000fe200078e0008 */
[----:B------:R-:W5:Y:S01]  /*6f830*/  LDL.LU R5, [R1+0x2cc8] ;  /* 0x002cc80001057983 */ /* 0x000f620000300800 */
[----:B------:R-:W-:Y:S02]  /*6f840*/  IMAD.MOV.U32 R19, RZ, RZ, R7 ;  /* 0x000000ffff137224 */ /* 0x000fe400078e0007 */
[----:B------:R-:W-:Y:S02]  /*6f850*/  IMAD.MOV.U32 R11, RZ, RZ, R9 ;  /* 0x000000ffff0b7224 */ /* 0x000fe400078e0009 */
[----:B------:R-:W-:-:S04]  /*6f860*/  IMAD R16, R23, 0x4, R4 ;  /* 0x0000000417107824 */ /* 0x000fc800078e0204 */
[----:B------:R-:W-:Y:S01]  /*6f870*/  IMAD R17, R23, 0x4, R16 ;  /* 0x0000000417117824 */ /* 0x000fe200078e0210 */
[CC--:B--2---:R-:W-:Y:S02]  /*6f880*/  IADD3 R6, P6, R26.reuse, R0.reuse, RZ ;  /* 0x000000001a067210 */ /* 0x0c4fe40007fde0ff */
[C---:B------:R-:W-:Y:S02]  /*6f890*/  IADD3 R8, P4, R27.reuse, R0, RZ ;  /* 0x000000001b087210 */ /* 0x040fe40007f9e0ff */
[-C--:B------:R-:W-:Y:S02]  /*6f8a0*/  LEA.HI.X.SX32 R7, R26, R2.reuse, 0x1, P6 ;  /* 0x000000021a077211 */ /* 0x080fe400030f0eff */
[----:B------:R-:W-:-:S03]  /*6f8b0*/  LEA.HI.X.SX32 R9, R27, R2, 0x1, P4 ;  /* 0x000000021b097211 */ /* 0x000fc600020f0eff */
[----:B------:R-:W-:Y:S04]  /*6f8c0*/  STL.64 [R1+0x280], R6 ;  /* 0x0002800601007387 */ /* 0x000fe80000100a00 */
[----:B------:R0:W-:Y:S04]  /*6f8d0*/  STL.64 [R1+0x288], R8 ;  /* 0x0002880801007387 */ /* 0x0001e80000100a00 */
[----:B------:R1:W-:Y:S01]  /*6f8e0*/  STL [R1+0x2c90], R17 ;  /* 0x002c901101007387 */ /* 0x0003e20000100800 */
[----:B0-----:R-:W-:-:S04]  /*6f8f0*/  IADD3 R8, P4, R22, R0, RZ ;  /* 0x0000000016087210 */ /* 0x001fc80007f9e0ff */
[----:B------:R-:W-:Y:S01]  /*6f900*/  LEA.HI.X.SX32 R9, R22, R2, 0x1, P4 ;  /* 0x0000000216097211 */ /* 0x000fe200020f0eff */
[----:B----4-:R-:W-:Y:S02]  /*6f910*/  IMAD.MOV.U32 R7, RZ, RZ, R21 ;  /* 0x000000ffff077224 */ /* 0x010fe400078e0015 */
[----:B------:R-:W-:Y:S02]  /*6f920*/  IMAD R21, R23, 0x4, R17 ;  /* 0x0000000417157824 */ /* 0x000fe400078e0211 */
[----:B-1----:R-:W2:Y:S04]  /*6f930*/  LDL.LU R17, [R1+0x30] ;  /* 0x0000300001117983 */ /* 0x002ea80000300800 */
[----:B------:R0:W-:Y:S04]  /*6f940*/  STL.64 [R1+0x278], R8 ;  /* 0x0002780801007387 */ /* 0x0001e80000100a00 */
[----:B0-----:R-:W4:Y:S01]  /*6f950*/  LDL.LU.64 R8, [R1+0x2cc0] ;  /* 0x002cc00001087983 */ /* 0x001f220000300a00 */
[----:B---3--:R-:W-:-:S04]  /*6f960*/  IADD3 R26, P6, R25, R0, RZ ;  /* 0x00000000191a7210 */ /* 0x008fc80007fde0ff */
[----:B------:R-:W-:Y:S01]  /*6f970*/  LEA.HI.X.SX32 R27, R25, R2, 0x1, P6 ;  /* 0x00000002191b7211 */ /* 0x000fe200030f0eff */
[----:B------:R-:W-:Y:S01]  /*6f980*/  IMAD.MOV.U32 R6, RZ, RZ, R20 ;  /* 0x000000ffff067224 */ /* 0x000fe200078e0014 */
[----:B------:R-:W-:Y:S01]  /*6f990*/  STL.64 [R1+0x2ca0], R18 ;  /* 0x002ca01201007387 */ /* 0x000fe20000100a00 */
[----:B------:R-:W-:-:S03]  /*6f9a0*/  IMAD R20, R23, 0x4, R21 ;  /* 0x0000000417147824 */ /* 0x000fc600078e0215 */
[----:B------:R4:W-:Y:S04]  /*6f9b0*/  STL.64 [R1+0x2bc8], R26 ;  /* 0x002bc81a01007387 */ /* 0x0009e80000100a00 */
[----:B------:R0:W-:Y:S01]  /*6f9c0*/  STL.64 [R1+0x2c98], R20 ;  /* 0x002c981401007387 */ /* 0x0001e20000100a00 */
[----:B----4-:R-:W-:-:S04]  /*6f9d0*/  IADD3 R26, P4, R9, R0, RZ ;  /* 0x00000000091a7210 */ /* 0x010fc80007f9e0ff */
[----:B------:R-:W-:Y:S02]  /*6f9e0*/  LEA.HI.X.SX32 R27, R9, R2, 0x1, P4 ;  /* 0x00000002091b7211 */ /* 0x000fe400020f0eff */
[----:B------:R-:W3:Y:S01]  /*6f9f0*/  LDL.LU R9, [R1+0x2cb8] ;  /* 0x002cb80001097983 */ /* 0x000ee20000300800 */
[----:B--2---:R-:W-:Y:S02]  /*6fa00*/  IADD3 R18, P6, R17, R0, RZ ;  /* 0x0000000011127210 */ /* 0x004fe40007fde0ff */
[----:B-----5:R-:W-:Y:S02]  /*6fa10*/  PRMT R4, R5, 0x7772, RZ ;  /* 0x0000777205047816 */ /* 0x020fe400000000ff */
[----:B------:R-:W-:Y:S01]  /*6fa20*/  LEA.HI.X.SX32 R19, R17, R2, 0x1, P6 ;  /* 0x0000000211137211 */ /* 0x000fe200030f0eff */
[----:B------:R-:W-:Y:S01]  /*6fa30*/  STL.64 [R1+0x2ca8], R14 ;  /* 0x002ca80e01007387 */ /* 0x000fe20000100a00 */
[----:B------:R-:W-:-:S03]  /*6fa40*/  IMAD R25, R23, 0x4, R20 ;  /* 0x0000000417197824 */ /* 0x000fc600078e0214 */
[----:B------:R-:W-:Y:S04]  /*6fa50*/  STL.64 [R1+0x260], R26 ;  /* 0x0002601a01007387 */ /* 0x000fe80000100a00 */
[----:B0-----:R-:W2:Y:S04]  /*6fa60*/  LDL.LU.64 R20, [R1+0xa8] ;  /* 0x0000a80001147983 */ /* 0x001ea80000300a00 */
[----:B------:R-:W-:Y:S04]  /*6fa70*/  STL.64 [R1+0x258], R18 ;  /* 0x0002581201007387 */ /* 0x000fe80000100a00 */
[----:B---3--:R0:W-:Y:S04]  /*6fa80*/  STG.E.U8 desc[UR10][R8.64], R4 ;  /* 0x0000000408007986 */ /* 0x0081e8000c10110a */
[----:B0-----:R-:W3:Y:S01]  /*6fa90*/  LDL.LU.64 R8, [R1+0x2cb0] ;  /* 0x002cb00001087983 */ /* 0x001ee20000300a00 */
[----:B------:R-:W-:-:S02]  /*6faa0*/  IADD3 R18, P4, R24, R0, RZ ;  /* 0x0000000018127210 */ /* 0x000fc40007f9e0ff */
[----:B------:R-:W-:Y:S02]  /*6fab0*/  IADD3 R14, P6, R13, R0, RZ ;  /* 0x000000000d0e7210 */ /* 0x000fe40007fde0ff */
[-C--:B------:R-:W-:Y:S01]  /*6fac0*/  LEA.HI.X.SX32 R19, R24, R2.reuse, 0x1, P4 ;  /* 0x0000000218137211 */ /* 0x080fe200020f0eff */
[----:B------:R-:W-:Y:S01]  /*6fad0*/  IMAD R22, R23, 0x4, R25 ;  /* 0x0000000417167824 */ /* 0x000fe200078e0219 */
[----:B------:R-:W-:Y:S01]  /*6fae0*/  LEA.HI.X.SX32 R15, R13, R2, 0x1, P6 ;  /* 0x000000020d0f7211 */ /* 0x000fe200030f0eff */
[----:B------:R0:W-:Y:S02]  /*6faf0*/  STL [R1+0x2c10], R5 ;  /* 0x002c100501007387 */ /* 0x0001e40000100800 */
[C---:B------:R-:W-:Y:S02]  /*6fb00*/  IMAD R27, R23.reuse, 0x4, R22 ;  /* 0x00000004171b7824 */ /* 0x040fe400078e0216 */
[----:B0-----:R-:W4:Y:S04]  /*6fb10*/  LDL.LU.64 R4, [R1+0xb0] ;  /* 0x0000b00001047983 */ /* 0x001f280000300a00 */
[----:B------:R-:W-:Y:S04]  /*6fb20*/  STL.64 [R1+0x250], R18 ;  /* 0x0002501201007387 */ /* 0x000fe80000100a00 */
[----:B------:R0:W-:Y:S01]  /*6fb30*/  STL.64 [R1+0x248], R14 ;  /* 0x0002480e01007387 */ /* 0x0001e20000100a00 */
[----:B------:R-:W-:Y:S01]  /*6fb40*/  IMAD R26, R23, 0x4, R27 ;  /* 0x00000004171a7824 */ /* 0x000fe200078e021b */
[----:B0-----:R-:W-:-:S04]  /*6fb50*/  IADD3 R14, P4, R29, R0, RZ ;  /* 0x000000001d0e7210 */ /* 0x001fc80007f9e0ff */
[----:B------:R-:W-:Y:S02]  /*6fb60*/  LEA.HI.X.SX32 R15, R29, R2, 0x1, P4 ;  /* 0x000000021d0f7211 */ /* 0x000fe400020f0eff */
[----:B------:R-:W-:-:S04]  /*6fb70*/  IADD3 R18, P6, R28, R0, RZ ;  /* 0x000000001c127210 */ /* 0x000fc80007fde0ff */
[----:B------:R-:W-:Y:S01]  /*6fb80*/  LEA.HI.X.SX32 R19, R28, R2, 0x1, P6 ;  /* 0x000000021c137211 */ /* 0x000fe200030f0eff */
[----:B---3--:R-:W-:Y:S04]  /*6fb90*/  STL.64 [R1+0x2bf0], R8 ;  /* 0x002bf00801007387 */ /* 0x008fe80000100a00 */
[----:B------:R-:W-:Y:S04]  /*6fba0*/  STL.64 [R1+0x2c78], R26 ;  /* 0x002c781a01007387 */ /* 0x000fe80000100a00 */
[----:B------:R0:W-:Y:S04]  /*6fbb0*/  STL.64 [R1+0x240], R14 ;  /* 0x0002400e01007387 */ /* 0x0001e80000100a00 */
[----:B0-----:R-:W3:Y:S04]  /*6fbc0*/  LDL.LU.64 R14, [R1+0x2ca8] ;  /* 0x002ca800010e7983 */ /* 0x001ee80000300a00 */
[----:B------:R-:W5:Y:S04]  /*6fbd0*/  LDL.LU R29, [R1+0x2c] ;  /* 0x00002c00011d7983 */ /* 0x000f680000300800 */
[----:B------:R-:W3:Y:S01]  /*6fbe0*/  LDL.LU R28, [R1+0x34] ;  /* 0x00003400011c7983 */ /* 0x000ee20000300800 */
[----:B------:R-:W-:Y:S01]  /*6fbf0*/  PRMT R17, R8, 0x7772, RZ ;  /* 0x0000777208117816 */ /* 0x000fe200000000ff */
[----:B----4-:R-:W-:-:S02]  /*6fc00*/  IMAD.MOV.U32 R8, RZ, RZ, R4 ;  /* 0x000000ffff087224 */ /* 0x010fc400078e0004 */
[----:B------:R-:W-:Y:S01]  /*6fc10*/  IMAD R4, R23, 0x4, R26 ;  /* 0x0000000417047824 */ /* 0x000fe200078e021a */
[----:B------:R0:W-:Y:S01]  /*6fc20*/  STL.64 [R1+0x238], R18 ;  /* 0x0002381201007387 */ /* 0x0001e20000100a00 */
[----:B------:R-:W-:Y:S02]  /*6fc30*/  IMAD.MOV.U32 R9, RZ, RZ, R5 ;  /* 0x000000ffff097224 */ /* 0x000fe400078e0005 */
[----:B------:R-:W-:Y:S01]  /*6fc40*/  IMAD.MOV.U32 R26, RZ, RZ, R8 ;  /* 0x000000ffff1a7224 */ /* 0x000fe200078e0008 */
[CC--:B------:R-:W-:Y:S01]  /*6fc50*/  IADD3 R8, P6, R12.reuse, R0.reuse, RZ ;  /* 0x000000000c087210 */ /* 0x0c0fe20007fde0ff */
[----:B------:R-:W-:Y:S01]  /*6fc60*/  IMAD.MOV.U32 R27, RZ, RZ, R9 ;  /* 0x000000ffff1b7224 */ /* 0x000fe200078e0009 */
[----:B0-----:R-:W-:Y:S01]  /*6fc70*/  IADD3 R18, P4, R3, R0, RZ ;  /* 0x0000000003127210 */ /* 0x001fe20007f9e0ff */
[----:B------:R-:W-:Y:S01]  /*6fc80*/  IMAD R5, R23, 0x4, R4 ;  /* 0x0000000417057824 */ /* 0x000fe200078e0204 */
[-C--:B------:R-:W-:Y:S02]  /*6fc90*/  LEA.HI.X.SX32 R9, R12, R2.reuse, 0x1, P6 ;  /* 0x000000020c097211 */ /* 0x080fe400030f0eff */
[----:B------:R-:W-:Y:S01]  /*6fca0*/  LEA.HI.X.SX32 R19, R3, R2, 0x1, P4 ;  /* 0x0000000203137211 */ /* 0x000fe200020f0eff */
[----:B--2---:R-:W-:Y:S04]  /*6fcb0*/  STG.E.U8 desc[UR10][R20.64], R17 ;  /* 0x0000001114007986 */ /* 0x004fe8000c10110a */
[----:B------:R0:W-:Y:S04]  /*6fcc0*/  STL.64 [R1+0x230], R18 ;  /* 0x0002301201007387 */ /* 0x0001e80000100a00 */
[----:B0-----:R-:W2:Y:S04]  /*6fcd0*/  LDL.LU.64 R18, [R1+0x2ca0] ;  /* 0x002ca00001127983 */ /* 0x001ea80000300a00 */
[----:B------:R-:W-:Y:S04]  /*6fce0*/  STL [R1+0x30], R5 ;  /* 0x0000300501007387 */ /* 0x000fe80000100800 */
[----:B------:R-:W-:Y:S04]  /*6fcf0*/  STL.64 [R1+0x228], R8 ;  /* 0x0002280801007387 */ /* 0x000fe80000100a00 */
[----:B------:R-:W4:Y:S04]  /*6fd00*/  LDL.LU.64 R20, [R1+0x2c98] ;  /* 0x002c980001147983 */ /* 0x000f280000300a00 */
[----:B------:R-:W2:Y:S01]  /*6fd10*/  LDL.LU R17, [R1+0x2c90] ;  /* 0x002c900001117983 */ /* 0x000ea20000300800 */
[----:B---3--:R-:W-:-:S04]  /*6fd20*/  IADD3 R12, P4, R28, R0, RZ ;  /* 0x000000001c0c7210 */ /* 0x008fc80007f9e0ff */
[----:B------:R-:W-:-:S05]  /*6fd30*/  LEA.HI.X.SX32 R13, R28, R2, 0x1, P4 ;  /* 0x000000021c0d7211 */ /* 0x000fca00020f0eff */
[----:B------:R0:W-:Y:S04]  /*6fd40*/  STL.64 [R1+0x220], R12 ;  /* 0x0002200c01007387 */ /* 0x0001e80000100a00 */
[----:B0-----:R-:W3:Y:S01]  /*6fd50*/  LDL.LU.64 R12, [R1+0x2c88] ;  /* 0x002c8800010c7983 */ /* 0x001ee20000300a00 */
[----:B------:R-:W-:Y:S01]  /*6fd60*/  IMAD R24, R23, 0x4, R5 ;  /* 0x0000000417187824 */ /* 0x000fe200078e0205 */
[----:B-----5:R-:W-:-:S03]  /*6fd70*/  IADD3 R8, P6, R29, R0, RZ ;  /* 0x000000001d087210 */ /* 0x020fc60007fde0ff */
[----:B------:R-:W-:Y:S01]  /*6fd80*/  IMAD R5, R23, 0x4, R24 ;  /* 0x0000000417057824 */ /* 0x000fe200078e0218 */
[----:B------:R-:W-:Y:S01]  /*6fd90*/  LEA.HI.X.SX32 R9, R29, R2, 0x1, P6 ;  /* 0x000000021d097211 */ /* 0x000fe200030f0eff */
[----:B------:R0:W-:Y:S02]  /*6fda0*/  STL.64 [R1+0x2c68], R10 ;  /* 0x002c680a01007387 */ /* 0x0001e40000100a00 */
[C---:B------:R-:W-:Y:S02]  /*6fdb0*/  IMAD R29, R23.reuse, 0x4, R5 ;  /* 0x00000004171d7824 */ /* 0x040fe400078e0205 */
[----:B------:R2:W-:Y:S01]  /*6fdc0*/  STL.64 [R1+0x218], R8 ;  /* 0x0002180801007387 */ /* 0x0005e20000100a00 */
[----:B0-----:R-:W-:Y:S01]  /*6fdd0*/  IADD3 R10, P4, R16, R0, RZ ;  /* 0x00000000100a7210 */ /* 0x001fe20007f9e0ff */
[----:B------:R-:W-:-:S03]  /*6fde0*/  IMAD R28, R23, 0x4, R29 ;  /* 0x00000004171c7824 */ /* 0x000fc600078e021d */
[----:B------:R-:W-:Y:S02]  /*6fdf0*/  LEA.HI.X.SX32 R11, R16, R2, 0x1, P4 ;  /* 0x00000002100b7211 */ /* 0x000fe400020f0eff */
[----:B--2---:R-:W-:-:S04]  /*6fe00*/  IADD3 R8, P6, R17, R0, RZ ;  /* 0x0000000011087210 */ /* 0x004fc80007fde0ff */
[----:B------:R-:W-:Y:S02]  /*6fe10*/  LEA.HI.X.SX32 R9, R17, R2, 0x1, P6 ;  /* 0x0000000211097211 */ /* 0x000fe400030f0eff */
[----:B---3--:R-:W-:Y:S01]  /*6fe20*/  PRMT R3, R12, 0x7772, RZ ;  /* 0x000077720c037816 */ /* 0x008fe200000000ff */
[----:B------:R0:W-:Y:S04]  /*6fe30*/  STL.64 [R1+0x2be0], R12 ;  /* 0x002be00c01007387 */ /* 0x0001e80000100a00 */
[----:B0-----:R-:W2:Y:S04]  /*6fe40*/  LDL.LU.64 R12, [R1+0xc0] ;  /* 0x0000c000010c7983 */ /* 0x001ea80000300a00 */
[----:B------:R0:W-:Y:S04]  /*6fe50*/  STL [R1+0x2c58], R29 ;  /* 0x002c581d01007387 */ /* 0x0001e80000100800 */
[----:B------:R-:W3:Y:S04]  /*6fe60*/  LDL.LU R16, [R1+0x2c84] ;  /* 0x002c840001107983 */ /* 0x000ee80000300800 */
[----:B0-----:R-:W5:Y:S04]  /*6fe70*/  LDL.LU R29, [R1+0x30] ;  /* 0x00003000011d7983 */ /* 0x001f680000300800 */
[----:B------:R-:W2:Y:S04]  /*6fe80*/  LDL.LU R17, [R1+0x2c80] ;  /* 0x002c800001117983 */ /* 0x000ea80000300800 */
[----:B------:R4:W-:Y:S04]  /*6fe90*/  STL.64 [R1+0x210], R10 ;  /* 0x0002100a01007387 */ /* 0x0009e80000100a00 */
[----:B------:R-:W-:Y:S04]  /*6fea0*/  STL.64 [R1+0x2c60], R6 ;  /* 0x002c600601007387 */ /* 0x000fe80000100a00 */
[----:B------:R0:W-:Y:S01]  /*6feb0*/  STL.64 [R1+0x208], R8 ;  /* 0x0002080801007387 */ /* 0x0001e20000100a00 */
[----:B----4-:R-:W-:-:S04]  /*6fec0*/  IADD3 R10, P4, R21, R0, RZ ;  /* 0x00000000150a7210 */ /* 0x010fc80007f9e0ff */
[----:B------:R-:W-:Y:S02]  /*6fed0*/  LEA.HI.X.SX32 R11, R21, R2, 0x1, P4 ;  /* 0x00000002150b7211 */ /* 0x000fe400020f0eff */
[----:B0-----:R-:W-:Y:S01]  /*6fee0*/  IADD3 R8, P6, R20, R0, RZ ;  /* 0x0000000014087210 */ /* 0x001fe20007fde0ff */
[----:B------:R-:W-:-:S03]  /*6fef0*/  IMAD.MOV.U32 R7, RZ, RZ, R3 ;  /* 0x000000ffff077224 */ /* 0x000fc600078e0003 */
[----:B------:R-:W-:Y:S01]  /*6ff00*/  LEA.HI.X.SX32 R9, R20, R2, 0x1, P6 ;  /* 0x0000000214097211 */ /* 0x000fe200030f0eff */
[----:B------:R-:W-:Y:S04]  /*6ff10*/  STL.64 [R1+0x200], R10 ;  /* 0x0002000a01007387 */ /* 0x000fe80000100a00 */
[----:B------:R-:W-:Y:S04]  /*6ff20*/  STL.64 [R1+0x1f8], R8 ;  /* 0x0001f80801007387 */ /* 0x000fe80000100a00 */
[----:B------:R-:W4:Y:S04]  /*6ff30*/  LDL.LU.64 R20, [R1+0xb8] ;  /* 0x0000b80001147983 */ /* 0x000f280000300a00 */
[----:B------:R0:W-:Y:S04]  /*6ff40*/  STG.E.U8 desc[UR10][R26.64], R7 ;  /* 0x000000071a007986 */ /* 0x0001e8000c10110a */
[----:B0-----:R-:W5:Y:S01]  /*6ff50*/  LDL.LU.64 R26, [R1+0x2c78] ;  /* 0x002c7800011a7983 */ /* 0x001f620000300a00 */
[----:B---3--:R-:W-:Y:S01]  /*6ff60*/  IMAD.MOV.U32 R8, RZ, RZ, R16 ;  /* 0x000000ffff087224 */ /* 0x008fe200078e0010 */
[----:B------:R-:W-:Y:S01]  /*6ff70*/  IADD3 R16, P4, R25, R0, RZ ;  /* 0x0000000019107210 */ /* 0x000fe20007f9e0ff */
[----:B--2---:R-:W-:-:S03]  /*6ff80*/  IMAD.MOV.U32 R9, RZ, RZ, R17 ;  /* 0x000000ffff097224 */ /* 0x004fc600078e0011 */
[----:B------:R-:W-:-:S05]  /*6ff90*/  LEA.HI.X.SX32 R17, R25, R2, 0x1, P4 ;  /* 0x0000000219117211 */ /* 0x000fca00020f0eff */
[----:B------:R0:W-:Y:S04]  /*6ffa0*/  STL.64 [R1+0x1f0], R16 ;  /* 0x0001f01001007387 */ /* 0x0001e80000100a00 */
[----:B0-----:R-:W2:Y:S01]  /*6ffb0*/  LDL.LU.64 R16, [R1+0x2c70] ;  /* 0x002c700001107983 */ /* 0x001ea20000300a00 */
[----:B------:R-:W-:Y:S01]  /*6ffc0*/  IMAD R3, R23, 0x4, R28 ;  /* 0x0000000417037824 */ /* 0x000fe200078e021c */
[----:B------:R-:W-:-:S03]  /*6ffd0*/  IADD3 R10, P6, R22, R0, RZ ;  /* 0x00000000160a7210 */ /* 0x000fc60007fde0ff */
[----:B------:R-:W-:Y:S01]  /*6ffe0*/  IMAD R6, R23, 0x4, R3 ;  /* 0x0000000417067824 */ /* 0x000fe200078e0203 */
[----:B------:R-:W-:-:S03]  /*6fff0*/  LEA.HI.X.SX32 R11, R22, R2, 0x1, P6 ;  /* 0x00000002160b7211 */ /* 0x000fc600030f0eff */
[----:B------:R-:W-:-:S05]  /*70000*/  IMAD R6, R23, 0x4, R6 ;  /* 0x0000000417067824 */ /* 0x000fca00078e0206 */
[----:B------:R-:W-:Y:S01]  /*70010*/  STL [R1+0x3c], R6 ;  /* 0x00003c0601007387 */ /* 0x000fe20000100800 */
[----:B------:R-:W-:-:S03]  /*70020*/  IMAD R22, R23, 0x4, R6 ;  /* 0x0000000417167824 */ /* 0x000fc600078e0206 */
[----:B------:R5:W-:Y:S02]  /*70030*/  STL.64 [R1+0x1e8], R10 ;  /* 0x0001e80a01007387 */ /* 0x000be40000100a00 */
[CC--:B-----5:R-:W-:Y:S02]  /*70040*/  IADD3 R10, P4, R27.reuse, R0.reuse, RZ ;  /* 0x000000001b0a7210 */ /* 0x0e0fe40007f9e0ff */
[C---:B------:R-:W-:Y:S02]  /*70050*/  IADD3 R6, P6, R26.reuse, R0, RZ ;  /* 0x000000001a067210 */ /* 0x040fe40007fde0ff */
[-C--:B------:R-:W-:Y:S02]  /*70060*/  LEA.HI.X.SX32 R11, R27, R2.reuse, 0x1, P4 ;  /* 0x000000021b0b7211 */ /* 0x080fe400020f0eff */
[----:B------:R-:W-:Y:S01]  /*70070*/  LEA.HI.X.SX32 R7, R26, R2, 0x1, P6 ;  /* 0x000000021a077211 */ /* 0x000fe200030f0eff */
[----:B--2---:R-:W-:Y:S04]  /*70080*/  STL.64 [R1+0x2bd8], R16 ;  /* 0x002bd81001007387 */ /* 0x004fe80000100a00 */
[----:B------:R0:W-:Y:S04]  /*70090*/  STL.64 [R1+0x1e0], R10 ;  /* 0x0001e00a01007387 */ /* 0x0001e80000100a00 */
[----:B0-----:R-:W2:Y:S04]  /*700a0*/  LDL.LU.64 R10, [R1+0x2c68] ;  /* 0x002c6800010a7983 */ /* 0x001ea80000300a00 */
[----:B------:R0:W-:Y:S02]  /*700b0*/  STL.64 [R1+0x1d8], R6 ;  /* 0x0001d80601007387 */ /* 0x0001e40000100a00 */
[----:B0-----:R-:W-:-:S04]  /*700c0*/  IADD3 R6, P4, R4, R0, RZ ;  /* 0x0000000004067210 */ /* 0x001fc80007f9e0ff */
[----:B------:R-:W-:-:S05]  /*700d0*/  LEA.HI.X.SX32 R7, R4, R2, 0x1, P4 ;  /* 0x0000000204077211 */ /* 0x000fca00020f0eff */
[----:B------:R0:W-:Y:S04]  /*700e0*/  STL.64 [R1+0x1d0], R6 ;  /* 0x0001d00601007387 */ /* 0x0001e80000100a00 */
[----:B0-----:R-:W3:Y:S01]  /*700f0*/  LDL.LU.64 R6, [R1+0x2c60] ;  /* 0x002c600001067983 */ /* 0x001ee20000300a00 */
[----:B------:R-:W-:Y:S02]  /*70100*/  IMAD.MOV.U32 R17, RZ, RZ, R13 ;  /* 0x000000ffff117224 */ /* 0x000fe400078e000d */
[----:B------:R-:W-:Y:S01]  /*70110*/  IMAD R13, R23, 0x4, R22 ;  /* 0x00000004170d7824 */ /* 0x000fe200078e0216 */
[----:B------:R-:W-:Y:S01]  /*70120*/  PRMT R25, R16, 0x7772, RZ ;  /* 0x0000777210197816 */ /* 0x000fe200000000ff */
[----:B------:R-:W-:Y:S01]  /*70130*/  IMAD.MOV.U32 R16, RZ, RZ, R12 ;  /* 0x000000ffff107224 */ /* 0x000fe200078e000c */
[----:B------:R-:W-:Y:S01]  /*70140*/  IADD3 R26, P6, R29, R0, RZ ;  /* 0x000000001d1a7210 */ /* 0x000fe20007fde0ff */
[----:B------:R-:W-:-:S03]  /*70150*/  IMAD R12, R23, 0x4, R13 ;  /* 0x00000004170c7824 */ /* 0x000fc600078e020d */
[----:B------:R-:W-:Y:S01]  /*70160*/  LEA.HI.X.SX32 R27, R29, R2, 0x1, P6 ;  /* 0x000000021d1b7211 */ /* 0x000fe200030f0eff */
[----:B------:R-:W-:Y:S01]  /*70170*/  IMAD R4, R23, 0x4, R12 ;  /* 0x0000000417047824 */ /* 0x000fe200078e020c */
[----:B------:R-:W5:Y:S04]  /*70180*/  LDL.LU R29, [R1+0x2c58] ;  /* 0x002c5800011d7983 */ /* 0x000f680000300800 */
[----:B----4-:R0:W-:Y:S04]  /*70190*/  STG.E.U8 desc[UR10][R20.64], R25 ;  /* 0x0000001914007986 */ /* 0x0101e8000c10110a */
[----:B---3--:R1:W-:Y:S04]  /*701a0*/  STL.64 [R1+0x2c48], R6 ;  /* 0x002c480601007387 */ /* 0x0083e80000100a00 */
[----:B------:R3:W-:Y:S04]  /*701b0*/  STL [R1+0x48], R4 ;  /* 0x0000480401007387 */ /* 0x0007e80000100800 */
[----:B------:R4:W-:Y:S04]  /*701c0*/  STL.64 [R1+0x1c8], R26 ;  /* 0x0001c81a01007387 */ /* 0x0009e80000100a00 */
[----:B0-----:R-:W2:Y:S01]  /*701d0*/  LDL.LU.64 R20, [R1+0x2c50] ;  /* 0x002c500001147983 */ /* 0x001ea20000300a00 */
[----:B-1----:R-:W-:Y:S01]  /*701e0*/  IADD3 R6, P6, R5, R0, RZ ;  /* 0x0000000005067210 */ /* 0x002fe20007fde0ff */
[----:B---3--:R-:W-:-:S02]  /*701f0*/  IMAD R4, R23, 0x4, R4 ;  /* 0x0000000417047824 */ /* 0x008fc400078e0204 */
[----:B----4-:R-:W-:Y:S01]  /*70200*/  IMAD.MOV.U32 R26, RZ, RZ, R18 ;  /* 0x000000ffff1a7224 */ /* 0x010fe200078e0012 */
[C---:B------:R-:W-:Y:S01]  /*70210*/  IADD3 R18, P4, R24.reuse, R0, RZ ;  /* 0x0000000018127210 */ /* 0x040fe20007f9e0ff */
[----:B------:R-:W-:Y:S01]  /*70220*/  IMAD.MOV.U32 R27, RZ, RZ, R19 ;  /* 0x000000ffff1b7224 */ /* 0x000fe200078e0013 */
[-C--:B------:R-:W-:Y:S02]  /*70230*/  LEA.HI.X.SX32 R7, R5, R2.reuse, 0x1, P6 ;  /* 0x0000000205077211 */ /* 0x080fe400030f0eff */
[----:B------:R-:W-:Y:S01]  /*70240*/  LEA.HI.X.SX32 R19, R24, R2, 0x1, P4 ;  /* 0x0000000218137211 */ /* 0x000fe200020f0eff */
[----:B------:R0:W-:Y:S04]  /*70250*/  STL [R1+0x44], R4 ;  /* 0x0000440401007387 */ /* 0x0001e80000100800 */
[----:B------:R-:W3:Y:S04]  /*70260*/  LDL.LU.64 R24, [R1+0x98] ;  /* 0x0000980001187983 */ /* 0x000ee80000300a00 */
[----:B------:R5:W-:Y:S01]  /*70270*/  STL.64 [R1+0x1c0], R18 ;  /* 0x0001c01201007387 */ /* 0x000be20000100a00 */
[----:B0-----:R-:W-:-:S03]  /*70280*/  IMAD R4, R23, 0x4, R4 ;  /* 0x0000000417047824 */ /* 0x001fc600078e0204 */
[----:B------:R0:W-:Y:S01]  /*70290*/  STL.64 [R1+0x1b8], R6 ;  /* 0x0001b80601007387 */ /* 0x0001e20000100a00 */
[CC--:B-----5:R-:W-:Y:S02]  /*702a0*/  IADD3 R18, P4, R29.reuse, R0.reuse, RZ ;  /* 0x000000001d127210 */ /* 0x0e0fe40007f9e0ff */
[C---:B0-----:R-:W-:Y:S02]  /*702b0*/  IADD3 R6, P6, R28.reuse, R0, RZ ;  /* 0x000000001c067210 */ /* 0x041fe40007fde0ff */
[-C--:B------:R-:W-:Y:S02]  /*702c0*/  LEA.HI.X.SX32 R19, R29, R2.reuse, 0x1, P4 ;  /* 0x000000021d137211 */ /* 0x080fe400020f0eff */
[----:B------:R-:W-:Y:S02]  /*702d0*/  LEA.HI.X.SX32 R7, R28, R2, 0x1, P6 ;  /* 0x000000021c077211 */ /* 0x000fe400030f0eff */
[----:B--2---:R-:W-:Y:S01]  /*702e0*/  PRMT R5, R20, 0x7772, RZ ;  /* 0x0000777214057816 */ /* 0x004fe200000000ff */
[----:B------:R0:W-:Y:S04]  /*702f0*/  STL.64 [R1+0x2be8], R20 ;  /* 0x002be81401007387 */ /* 0x0001e80000100a00 */
[----:B------:R-:W-:Y:S04]  /*70300*/  STL [R1+0x50], R5 ;  /* 0x0000500501007387 */ /* 0x000fe80000100800 */
[----:B------:R1:W-:Y:S04]  /*70310*/  STL [R1+0x2c30], R4 ;  /* 0x002c300401007387 */ /* 0x0003e80000100800 */
[----:B------:R-:W2:Y:S04]  /*70320*/  LDL.LU R29, [R1+0x3c] ;  /* 0x00003c00011d7983 */ /* 0x000ea80000300800 */
[----:B------:R-:W3:Y:S01]  /*70330*/  LDL.LU R28, [R1+0x50] ;  /* 0x00005000011c7983 */ /* 0x000ee20000300800 */
[----:B0-----:R-:W-:-:S02]  /*70340*/  IMAD.MOV.U32 R20, RZ, RZ, R16 ;  /* 0x000000ffff147224 */ /* 0x001fc400078e0010 */
[----:B------:R-:W-:Y:S01]  /*70350*/  IMAD R16, R23, 0x4, R3 ;  /* 0x0000000417107824 */ /* 0x000fe200078e0203 */
[----:B------:R-:W-:Y:S04]  /*70360*/  STL.64 [R1+0x1b0], R18 ;  /* 0x0001b01201007387 */ /* 0x000fe80000100a00 */
[----:B------:R0:W-:Y:S01]  /*70370*/  STL.64 [R1+0x2c38], R10 ;  /* 0x002c380a01007387 */ /* 0x0001e20000100a00 */
[----:B------:R-:W-:-:S03]  /*70380*/  IMAD.MOV.U32 R21, RZ, RZ, R17 ;  /* 0x000000ffff157224 */ /* 0x000fc600078e0011 */
[----:B------:R4:W-:Y:S01]  /*70390*/  STL.64 [R1+0x1a8], R6 ;  /* 0x0001a80601007387 */ /* 0x0009e20000100a00 */
[----:B------:R-:W-:Y:S02]  /*703a0*/  IMAD R17, R23, 0x4, R4 ;  /* 0x0000000417117824 */ /* 0x000fe400078e0204 */
[----:B-1----:R-:W-:Y:S01]  /*703b0*/  IMAD.MOV.U32 R4, RZ, RZ, R20 ;  /* 0x000000ffff047224 */ /* 0x002fe200078e0014 */
[CC--:B0-----:R-:W-:Y:S01]  /*703c0*/  IADD3 R10, P6, R16.reuse, R0.reuse, RZ ;  /* 0x00000000100a7210 */ /* 0x0c1fe20007fde0ff */
[----:B------:R-:W-:Y:S01]  /*703d0*/  IMAD.MOV.U32 R5, RZ, RZ, R21 ;  /* 0x000000ffff057224 */ /* 0x000fe200078e0015 */
[----:B------:R-:W5:Y:S01]  /*703e0*/  LDL.LU R20, [R1+0x48] ;  /* 0x0000480001147983 */ /* 0x000f620000300800 */
[C---:B----4-:R-:W-:Y:S02]  /*703f0*/  IADD3 R6, P4, R3.reuse, R0, RZ ;  /* 0x0000000003067210 */ /* 0x050fe40007f9e0ff */
[-C--:B------:R-:W-:Y:S01]  /*70400*/  LEA.HI.X.SX32 R11, R16, R2.reuse, 0x1, P6 ;  /* 0x00000002100b7211 */ /* 0x080fe200030f0eff */
[----:B------:R-:W4:Y:S01]  /*70410*/  LDL.LU R21, [R1+0x44] ;  /* 0x0000440001157983 */ /* 0x000f220000300800 */
[----:B------:R-:W-:-:S05]  /*70420*/  LEA.HI.X.SX32 R7, R3, R2, 0x1, P4 ;  /* 0x0000000203077211 */ /* 0x000fca00020f0eff */
[----:B------:R0:W-:Y:S04]  /*70430*/  STL.64 [R1+0x1a0], R6 ;  /* 0x0001a00601007387 */ /* 0x0001e80000100a00 */
[----:B0-----:R-:W4:Y:S04]  /*70440*/  LDL.LU.64 R6, [R1+0x2c48] ;  /* 0x002c480001067983 */ /* 0x001f280000300a00 */
[----:B------:R-:W-:Y:S04]  /*70450*/  STL.64 [R1+0x2c28], R14 ;  /* 0x002c280e01007387 */ /* 0x000fe80000100a00 */
[----:B------:R-:W-:Y:S04]  /*70460*/  STL.64 [R1+0x198], R10 ;  /* 0x0001980a01007387 */ /* 0x000fe80000100a00 */
[----:B---3--:R0:W-:Y:S04]  /*70470*/  STG.E.U8 desc[UR10][R24.64], R28 ;  /* 0x0000001c18007986 */ /* 0x0081e8000c10110a */
[----:B0-----:R-:W3:Y:S01]  /*70480*/  LDL.LU.64 R24, [R1+0x2c40] ;  /* 0x002c400001187983 */ /* 0x001ee20000300a00 */
[CC--:B--2---:R-:W-:Y:S01]  /*70490*/  IADD3 R10, P4, R29.reuse, R0.reuse, RZ ;  /* 0x000000001d0a7210 */ /* 0x0c4fe20007f9e0ff */
[----:B------:R-:W-:Y:S01]  /*704a0*/  IMAD.MOV.U32 R14, RZ, RZ, R4 ;  /* 0x000000ffff0e7224 */ /* 0x000fe200078e0004 */
[----:B------:R-:W-:Y:S01]  /*704b0*/  IADD3 R4, P6, R22, R0, RZ ;  /* 0x0000000016047210 */ /* 0x000fe20007fde0ff */
[----:B------:R-:W-:Y:S01]  /*704c0*/  IMAD.MOV.U32 R15, RZ, RZ, R5 ;  /* 0x000000ffff0f7224 */ /* 0x000fe200078e0005 */
[----:B------:R-:W-:-:S02]  /*704d0*/  LEA.HI.X.SX32 R11, R29, R2, 0x1, P4 ;  /* 0x000000021d0b7211 */ /* 0x000fc400020f0eff */
[----:B------:R-:W-:Y:S02]  /*704e0*/  LEA.HI.X.SX32 R5, R22, R2, 0x1, P6 ;  /* 0x0000000216057211 */ /* 0x000fe400030f0eff */
[----:B------:R-:W2:Y:S04]  /*704f0*/  LDL.LU R22, [R1+0x10] ;  /* 0x0000100001167983 */ /* 0x000ea80000300800 */
[----:B------:R0:W-:Y:S04]  /*70500*/  STL.64 [R1+0x190], R10 ;  /* 0x0001900a01007387 */ /* 0x0001e80000100a00 */
[----:B------:R1:W-:Y:S01]  /*70510*/  STL.64 [R1+0x188], R4 ;  /* 0x0001880401007387 */ /* 0x0003e20000100a00 */
[----:B0-----:R-:W-:-:S02]  /*70520*/  IADD3 R10, P4, R13, R0, RZ ;  /* 0x000000000d0a7210 */ /* 0x001fc40007f9e0ff */
[C---:B-1----:R-:W-:Y:S02]  /*70530*/  IADD3 R4, P6, R12.reuse, R0, RZ ;  /* 0x000000000c047210 */ /* 0x042fe40007fde0ff */
[-C--:B------:R-:W-:Y:S02]  /*70540*/  LEA.HI.X.SX32 R11, R13, R2.reuse, 0x1, P4 ;  /* 0x000000020d0b7211 */ /* 0x080fe400020f0eff */
[----:B------:R-:W-:Y:S01]  /*70550*/  LEA.HI.X.SX32 R5, R12, R2, 0x1, P6 ;  /* 0x000000020c057211 */ /* 0x000fe200030f0eff */
[----:B---3--:R-:W-:Y:S04]  /*70560*/  STL.64 [R1+0x2c00], R24 ;  /* 0x002c001801007387 */ /* 0x008fe80000100a00 */
[----:B------:R0:W-:Y:S04]  /*70570*/  STL.64 [R1+0x180], R10 ;  /* 0x0001800a01007387 */ /* 0x0001e80000100a00 */
[----:B0-----:R-:W3:Y:S04]  /*70580*/  LDL.LU.64 R10, [R1+0x2c38] ;  /* 0x002c3800010a7983 */ /* 0x001ee80000300a00 */
[----:B------:R5:W-:Y:S02]  /*70590*/  STL.64 [R1+0x178], R4 ;  /* 0x0001780401007387 */ /* 0x000be40000100a00 */
[----:B-----5:R-:W-:-:S04]  /*705a0*/  IADD3 R4, P4, R20, R0, RZ ;  /* 0x0000000014047210 */ /* 0x020fc80007f9e0ff */
[----:B------:R-:W-:-:S05]  /*705b0*/  LEA.HI.X.SX32 R5, R20, R2, 0x1, P4 ;  /* 0x0000000214057211 */ /* 0x000fca00020f0eff */
[----:B------:R0:W-:Y:S04]  /*705c0*/  STL.64 [R1+0x170], R4 ;  /* 0x0001700401007387 */ /* 0x0001e80000100a00 */
[----:B0-----:R-:W5:Y:S01]  /*705d0*/  LDL.LU R4, [R1+0x2c30] ;  /* 0x002c300001047983 */ /* 0x001f620000300800 */
[----:B------:R-:W-:-:S04]  /*705e0*/  IMAD R19, R23, 0x4, R17 ;  /* 0x0000000417137824 */ /* 0x000fc800078e0211 */
[----:B------:R-:W-:-:S04]  /*705f0*/  IMAD R18, R23, 0x4, R19 ;  /* 0x0000000417127824 */ /* 0x000fc800078e0213 */
[----:B------:R-:W-:Y:S01]  /*70600*/  IMAD R16, R23, 0x4, R18 ;  /* 0x0000000417107824 */ /* 0x000fe200078e0212 */
[----:B------:R-:W-:-:S03]  /*70610*/  PRMT R3, R24, 0x7772, RZ ;  /* 0x0000777218037816 */ /* 0x000fc600000000ff */
[----:B------:R-:W-:-:S04]  /*70620*/  IMAD R29, R23, 0x4, R16 ;  /* 0x00000004171d7824 */ /* 0x000fc800078e0210 */
[----:B------:R-:W-:Y:S02]  /*70630*/  IMAD R28, R23, 0x4, R29 ;  /* 0x00000004171c7824 */ /* 0x000fe400078e021d */
[----:B------:R-:W-:Y:S01]  /*70640*/  IMAD.MOV.U32 R25, RZ, RZ, R3 ;  /* 0x000000ffff197224 */ /* 0x000fe200078e0003 */
[----:B----4-:R-:W-:Y:S01]  /*70650*/  IADD3 R12, P6, R21, R0, RZ ;  /* 0x00000000150c7210 */ /* 0x010fe20007fde0ff */
[----:B------:R-:W-:-:S03]  /*70660*/  IMAD R3, R23, 0x4, R28 ;  /* 0x0000000417037824 */ /* 0x000fc600078e021c */
[----:B------:R-:W-:Y:S01]  /*70670*/  LEA.HI.X.SX32 R13, R21, R2, 0x1, P6 ;  /* 0x00000002150d7211 */ /* 0x000fe200030f0eff */
[----:B------:R-:W-:Y:S01]  /*70680*/  IMAD R5, R23, 0x4, R3 ;  /* 0x0000000417057824 */ /* 0x000fe200078e0203 */
[----:B------:R0:W-:Y:S04]  /*70690*/  STL.64 [R1+0x2c18], R26 ;  /* 0x002c181a01007387 */ /* 0x0001e80000100a00 */
[----:B------:R-:W-:Y:S04]  /*706a0*/  STL [R1+0x3c], R5 ;  /* 0x00003c0501007387 */ /* 0x000fe80000100800 */
[----:B------:R1:W-:Y:S04]  /*706b0*/  STL.64 [R1+0x168], R12 ;  /* 0x0001680c01007387 */ /* 0x0003e80000100a00 */
[----:B------:R4:W-:Y:S04]  /*706c0*/  STG.E.U8 desc[UR10][R14.64], R25 ;  /* 0x000000190e007986 */ /* 0x0009e8000c10110a */
[----:B0-----:R-:W3:Y:S01]  /*706d0*/  LDL.LU.64 R26, [R1+0x90] ;  /* 0x00009000011a7983 */ /* 0x001ee20000300a00 */
[----:B-1----:R-:W-:-:S04]  /*706e0*/  IADD3 R12, P6, R17, R0, RZ ;  /* 0x00000000110c7210 */ /* 0x002fc80007fde0ff */
[----:B------:R-:W-:Y:S01]  /*706f0*/  LEA.HI.X.SX32 R13, R17, R2, 0x1, P6 ;  /* 0x00000002110d7211 */ /* 0x000fe200030f0eff */
[----:B----4-:R-:W4:Y:S01]  /*70700*/  LDL.LU.64 R14, [R1+0x2c28] ;  /* 0x002c2800010e7983 */ /* 0x010f220000300a00 */
[----:B-----5:R-:W-:-:S04]  /*70710*/  IADD3 R20, P4, R4, R0, RZ ;  /* 0x0000000004147210 */ /* 0x020fc80007f9e0ff */
[----:B------:R-:W-:Y:S02]  /*70720*/  LEA.HI.X.SX32 R21, R4, R2, 0x1, P4 ;  /* 0x0000000204157211 */ /* 0x000fe400020f0eff */
[C---:B------:R-:W-:Y:S01]  /*70730*/  IADD3 R24, P4, R19.reuse, R0, RZ ;  /* 0x0000000013187210 */ /* 0x040fe20007f9e0ff */
[----:B------:R-:W5:Y:S03]  /*70740*/  LDL.LU R4, [R1+0x2c20] ;  /* 0x002c200001047983 */ /* 0x000f660000300800 */
[----:B------:R-:W-:Y:S01]  /*70750*/  LEA.HI.X.SX32 R25, R19, R2, 0x1, P4 ;  /* 0x0000000213197211 */ /* 0x000fe200020f0eff */
[----:B------:R-:W-:Y:S04]  /*70760*/  STL.64 [R1+0x160], R20 ;  /* 0x0001601401007387 */ /* 0x000fe80000100a00 */
[----:B------:R-:W-:Y:S04]  /*70770*/  STL.64 [R1+0x158], R12 ;  /* 0x0001580c01007387 */ /* 0x000fe80000100a00 */
[----:B------:R0:W-:Y:S04]  /*70780*/  STL.64 [R1+0x150], R24 ;  /* 0x0001501801007387 */ /* 0x0001e80000100a00 */
[----:B0-----:R-:W4:Y:S01]  /*70790*/  LDL.LU.64 R24, [R1+0xc8] ;  /* 0x0000c80001187983 */ /* 0x001f220000300a00 */
[----:B------:R-:W-:-:S04]  /*707a0*/  IADD3 R12, P6, R18, R0, RZ ;  /* 0x00000000120c7210 */ /* 0x000fc80007fde0ff */
[----:B------:R-:W-:Y:S02]  /*707b0*/  LEA.HI.X.SX32 R13, R18, R2, 0x1, P6 ;  /* 0x00000002120d7211 */ /* 0x000fe400030f0eff */
[----:B--2---:R-:W-:-:S05]  /*707c0*/  PRMT R17, R22, 0x7773, RZ ;  /* 0x0000777316117816 */ /* 0x004fca00000000ff */
[----:B---3--:R-:W-:Y:S04]  /*707d0*/  STG.E.U8 desc[UR10][R26.64], R17 ;  /* 0x000000111a007986 */ /* 0x008fe8000c10110a */
[----:B----4-:R0:W-:Y:S04]  /*707e0*/  STL.64 [R1+0x2c08], R24 ;  /* 0x002c081801007387 */ /* 0x0101e80000100a00 */
[----:B------:R1:W-:Y:S01]  /*707f0*/  STL.64 [R1+0x148], R12 ;  /* 0x0001480c01007387 */ /* 0x0003e20000100a00 */
[-C--:B0-----:R-:W-:Y:S02]  /*70800*/  IADD3 R24, P4, R16, R0.reuse, RZ ;  /* 0x0000000010187210 */ /* 0x081fe40007f9e0ff */
[----:B-1----:R-:W-:-:S02]  /*70810*/  IADD3 R12, P6, R29, R0, RZ ;  /* 0x000000001d0c7210 */ /* 0x002fc40007fde0ff */
[-C--:B------:R-:W-:Y:S02]  /*70820*/  LEA.HI.X.SX32 R25, R16, R2.reuse, 0x1, P4 ;  /* 0x0000000210197211 */ /* 0x080fe400020f0eff */
[----:B------:R-:W-:-:S03]  /*70830*/  LEA.HI.X.SX32 R13, R29, R2, 0x1, P6 ;  /* 0x000000021d0d7211 */ /* 0x000fc600030f0eff */
[----:B------:R0:W-:Y:S04]  /*70840*/  STL.64 [R1+0x140], R24 ;  /* 0x0001401801007387 */ /* 0x0001e80000100a00 */
[----:B------:R1:W-:Y:S04]  /*70850*/  STL.64 [R1+0x138], R12 ;  /* 0x0001380c01007387 */ /* 0x0003e80000100a00 */
[----:B------:R-:W2:Y:S01]  /*70860*/  LDL.LU.64 R26, [R1+0x2c18] ;  /* 0x002c1800011a7983 */ /* 0x000ea20000300a00 */
[----:B0-----:R-:W-:-:S04]  /*70870*/  IADD3 R24, P4, R28, R0, RZ ;  /* 0x000000001c187210 */ /* 0x001fc80007f9e0ff */
[----:B------:R-:W-:Y:S02]  /*70880*/  LEA.HI.X.SX32 R25, R28, R2, 0x1, P4 ;  /* 0x000000021c197211 */ /* 0x000fe400020f0eff */
[----:B------:R-:W3:Y:S01]  /*70890*/  LDL.LU R28, [R1+0x3c] ;  /* 0x00003c00011c7983 */ /* 0x000ee20000300800 */
[----:B-1----:R-:W-:Y:S01]  /*708a0*/  IADD3 R12, P6, R3, R0, RZ ;  /* 0x00000000030c7210 */ /* 0x002fe20007fde0ff */
[----:B------:R-:W-:-:S03]  /*708b0*/  IMAD R5, R23, 0x4, R5 ;  /* 0x0000000417057824 */ /* 0x000fc600078e0205 */
[----:B------:R-:W-:Y:S01]  /*708c0*/  LEA.HI.X.SX32 R13, R3, R2, 0x1, P6 ;  /* 0x00000002030d7211 */ /* 0x000fe200030f0eff */
[----:B------:R-:W-:Y:S01]  /*708d0*/  STL.64 [R1+0x130], R24 ;  /* 0x0001301801007387 */ /* 0x000fe20000100a00 */
[----:B------:R-:W-:-:S03]  /*708e0*/  IMAD R21, R23, 0x4, R5 ;  /* 0x0000000417157824 */ /* 0x000fc600078e0205 */
[----:B------:R0:W-:Y:S02]  /*708f0*/  STL.64 [R1+0x128], R12 ;  /* 0x0001280c01007387 */ /* 0x0001e40000100a00 */
[----:B0-----:R-:W-:-:S04]  /*70900*/  IADD3 R12, P6, R5, R0, RZ ;  /* 0x00000000050c7210 */ /* 0x001fc80007fde0ff */
[----:B------:R-:W-:Y:S02]  /*70910*/  LEA.HI.X.SX32 R13, R5, R2, 0x1, P6 ;  /* 0x00000002050d7211 */ /* 0x000fe400030f0eff */
[----:B------:R-:W4:Y:S01]  /*70920*/  LDL.LU R5, [R1+0x2c10] ;  /* 0x002c100001057983 */ /* 0x000f220000300800 */
[----:B---3--:R-:W-:-:S04]  /*70930*/  IADD3 R24, P4, R28, R0, RZ ;  /* 0x000000001c187210 */ /* 0x008fc80007f9e0ff */
[----:B------:R-:W-:-:S05]  /*70940*/  LEA.HI.X.SX32 R25, R28, R2, 0x1, P4 ;  /* 0x000000021c197211 */ /* 0x000fca00020f0eff */
[----:B------:R0:W-:Y:S04]  /*70950*/  STL.64 [R1+0x120], R24 ;  /* 0x0001201801007387 */ /* 0x0001e80000100a00 */
[----:B------:R-:W-:Y:S01]  /*70960*/  STL.64 [R1+0x118], R12 ;  /* 0x0001180c01007387 */ /* 0x000fe20000100a00 */
[----:B0-----:R-:W-:-:S04]  /*70970*/  IADD3 R24, P4, R21, R0, RZ ;  /* 0x0000000015187210 */ /* 0x001fc80007f9e0ff */
[----:B------:R-:W-:-:S05]  /*70980*/  LEA.HI.X.SX32 R25, R21, R2, 0x1, P4 ;  /* 0x0000000215197211 */ /* 0x000fca00020f0eff */
[----:B------:R0:W-:Y:S04]  /*70990*/  STL.64 [R1+0x110], R24 ;  /* 0x0001101801007387 */ /* 0x0001e80000100a00 */
[----:B0-----:R-:W3:Y:S01]  /*709a0*/  LDL.LU.64 R24, [R1+0x2c08] ;  /* 0x002c080001187983 */ /* 0x001ee20000300a00 */
[----:B------:R-:W-:-:S04]  /*709b0*/  IMAD R20, R23, 0x4, R21 ;  /* 0x0000000417147824 */ /* 0x000fc800078e0215 */
[----:B------:R-:W-:Y:S01]  /*709c0*/  IMAD R18, R23, 0x4, R20 ;  /* 0x0000000417127824 */ /* 0x000fe200078e0214 */
[----:B------:R-:W-:-:S03]  /*709d0*/  IADD3 R12, P6, R20, R0, RZ ;  /* 0x00000000140c7210 */ /* 0x000fc60007fde0ff */
[C---:B------:R-:W-:Y:S01]  /*709e0*/  IMAD R16, R23.reuse, 0x4, R18 ;  /* 0x0000000417107824 */ /* 0x040fe200078e0212 */
[----:B------:R-:W-:Y:S02]  /*709f0*/  LEA.HI.X.SX32 R13, R20, R2, 0x1, P6 ;  /* 0x00000002140d7211 */ /* 0x000fe400030f0eff */
[----:B------:R-:W-:Y:S01]  /*70a00*/  IADD3 R20, P4, R18, R0, RZ ;  /* 0x0000000012147210 */ /* 0x000fe20007f9e0ff */
[C---:B------:R-:W-:Y:S02]  /*70a10*/  IMAD R19, R23.reuse, 0x4, R16 ;  /* 0x0000000417137824 */ /* 0x040fe400078e0210 */
[----:B------:R0:W-:Y:S01]  /*70a20*/  STL.64 [R1+0x108], R12 ;  /* 0x0001080c01007387 */ /* 0x0001e20000100a00 */
[----:B-----5:R-:W-:Y:S02]  /*70a30*/  PRMT R22, R4, 0x7773, RZ ;  /* 0x0000777304167816 */ /* 0x020fe400000000ff */
[----:B------:R-:W-:Y:S01]  /*70a40*/  LEA.HI.X.SX32 R21, R18, R2, 0x1, P4 ;  /* 0x0000000212157211 */ /* 0x000fe200020f0eff */
[----:B------:R-:W-:Y:S01]  /*70a50*/  IMAD R17, R23, 0x4, R19 ;  /* 0x0000000417117824 */ /* 0x000fe200078e0213 */
[----:B0-----:R-:W-:-:S04]  /*70a60*/  IADD3 R12, P6, R16, R0, RZ ;  /* 0x00000000100c7210 */ /* 0x001fc80007fde0ff */
[----:B------:R-:W-:Y:S01]  /*70a70*/  LEA.HI.X.SX32 R13, R16, R2, 0x1, P6 ;  /* 0x00000002100d7211 */ /* 0x000fe200030f0eff */
[----:B------:R-:W-:Y:S01]  /*70a80*/  IMAD R29, R23, 0x4, R17 ;  /* 0x00000004171d7824 */ /* 0x000fe200078e0211 */
[----:B----4-:R-:W-:-:S03]  /*70a90*/  PRMT R16, R5, 0x7773, RZ ;  /* 0x0000777305107816 */ /* 0x010fc600000000ff */
[----:B------:R-:W-:Y:S01]  /*70aa0*/  IMAD R28, R23, 0x4, R29 ;  /* 0x00000004171c7824 */ /* 0x000fe200078e021d */
[----:B---3--:R0:W-:Y:S04]  /*70ab0*/  STG.E.U8 desc[UR10][R24.64], R22 ;  /* 0x0000001618007986 */ /* 0x0081e8000c10110a */
[----:B0-----:R-:W3:Y:S04]  /*70ac0*/  LDL.LU.64 R24, [R1+0x2c00] ;  /* 0x002c000001187983 */ /* 0x001ee80000300a00 */
[----:B------:R0:W-:Y:S04]  /*70ad0*/  STL.64 [R1+0x100], R20 ;  /* 0x0001001401007387 */ /* 0x0001e80000100a00 */
[----:B------:R1:W-:Y:S04]  /*70ae0*/  STL.64 [R1+0xf8], R12 ;  /* 0x0000f80c01007387 */ /* 0x0003e80000100a00 */
[----:B------:R-:W4:Y:S01]  /*70af0*/  LDL.LU R5, [R1+0x2bf8] ;  /* 0x002bf80001057983 */ /* 0x000f220000300800 */
[----:B0-----:R-:W-:-:S02]  /*70b00*/  IADD3 R20, P4, R19, R0, RZ ;  /* 0x0000000013147210 */ /* 0x001fc40007f9e0ff */
[----:B-1----:R-:W-:Y:S02]  /*70b10*/  IADD3 R12, P6, R17, R0, RZ ;  /* 0x00000000110c7210 */ /* 0x002fe40007fde0ff */
[-C--:B------:R-:W-:Y:S02]  /*70b20*/  LEA.HI.X.SX32 R21, R19, R2.reuse, 0x1, P4 ;  /* 0x0000000213157211 */ /* 0x080fe400020f0eff */
[----:B------:R-:W-:-:S05]  /*70b30*/  LEA.HI.X.SX32 R13, R17, R2, 0x1, P6 ;  /* 0x00000002110d7211 */ /* 0x000fca00030f0eff */
[----:B------:R2:W-:Y:S04]  /*70b40*/  STL.64 [R1+0xe8], R12 ;  /* 0x0000e80c01007387 */ /* 0x0005e80000100a00 */
[----:B------:R0:W-:Y:S01]  /*70b50*/  STL.64 [R1+0xf0], R20 ;  /* 0x0000f01401007387 */ /* 0x0001e20000100a00 */
[----:B--2---:R-:W-:Y:S01]  /*70b60*/  IMAD.MOV.U32 R12, RZ, RZ, R26 ;  /* 0x000000ffff0c7224 */ /* 0x004fe200078e001a */
[CC--:B------:R-:W-:Y:S01]  /*70b70*/  IADD3 R26, P4, R29.reuse, R0.reuse, RZ ;  /* 0x000000001d1a7210 */ /* 0x0c0fe20007f9e0ff */
[----:B------:R-:W-:Y:S01]  /*70b80*/  IMAD.MOV.U32 R13, RZ, RZ, R27 ;  /* 0x000000ffff0d7224 */ /* 0x000fe200078e001b */
[C---:B0-----:R-:W-:Y:S02]  /*70b90*/  IADD3 R20, P6, R28.reuse, R0, RZ ;  /* 0x000000001c147210 */ /* 0x041fe40007fde0ff */
[-C--:B------:R-:W-:Y:S01]  /*70ba0*/  LEA.HI.X.SX32 R27, R29, R2.reuse, 0x1, P4 ;  /* 0x000000021d1b7211 */ /* 0x080fe200020f0eff */
[----:B------:R-:W-:Y:S01]  /*70bb0*/  IMAD.MOV.U32 R29, RZ, RZ, R16 ;  /* 0x000000ffff1d7224 */ /* 0x000fe200078e0010 */
[----:B------:R-:W-:-:S03]  /*70bc0*/  LEA.HI.X.SX32 R21, R28, R2, 0x1, P6 ;  /* 0x000000021c157211 */ /* 0x000fc600030f0eff */
[----:B------:R-:W-:Y:S04]  /*70bd0*/  STL.64 [R1+0xe0], R26 ;  /* 0x0000e01a01007387 */ /* 0x000fe80000100a00 */
[----:B------:R-:W-:Y:S04]  /*70be0*/  STL.64 [R1+0xd8], R20 ;  /* 0x0000d81401007387 */ /* 0x000fe80000100a00 */
[----:B------:R0:W-:Y:S04]  /*70bf0*/  STG.E.U8 desc[UR10][R8.64], R29 ;  /* 0x0000001d08007986 */ /* 0x0001e8000c10110a */
[----:B0-----:R-:W2:Y:S01]  /*70c00*/  LDL.LU.64 R8, [R1+0x2bf0] ;  /* 0x002bf00001087983 */ /* 0x001ea20000300a00 */
[----:B------:R-:W-:-:S04]  /*70c10*/  IMAD R4, R23, 0x4, R28 ;  /* 0x0000000417047824 */ /* 0x000fc800078e021c */
[----:B------:R-:W-:Y:S01]  /*70c20*/  IMAD R3, R23, 0x4, R4 ;  /* 0x0000000417037824 */ /* 0x000fe200078e0204 */
[----:B------:R-:W-:-:S03]  /*70c30*/  IADD3 R26, P4, R4, R0, RZ ;  /* 0x00000000041a7210 */ /* 0x000fc60007f9e0ff */
[----:B------:R-:W-:Y:S01]  /*70c40*/  IMAD R22, R23, 0x4, R3 ;  /* 0x0000000417167824 */ /* 0x000fe200078e0203 */
[----:B------:R-:W-:Y:S02]  /*70c50*/  IADD3 R20, P6, R3, R0, RZ ;  /* 0x0000000003147210 */ /* 0x000fe40007fde0ff */
[-C--:B------:R-:W-:Y:S01]  /*70c60*/  LEA.HI.X.SX32 R27, R4, R2.reuse, 0x1, P4 ;  /* 0x00000002041b7211 */ /* 0x080fe200020f0eff */
[----:B------:R-:W-:Y:S01]  /*70c70*/  IMAD R18, R23, 0x4, R22 ;  /* 0x0000000417127824 */ /* 0x000fe200078e0216 */
[----:B------:R-:W-:-:S03]  /*70c80*/  LEA.HI.X.SX32 R21, R3, R2, 0x1, P6 ;  /* 0x0000000203157211 */ /* 0x000fc600030f0eff */
[----:B------:R0:W-:Y:S04]  /*70c90*/  STL.64 [R1+0xd0], R26 ;  /* 0x0000d01a01007387 */ /* 0x0001e80000100a00 */
[----:B------:R1:W-:Y:S01]  /*70ca0*/  STL.64 [R1+0xc8], R20 ;  /* 0x0000c81401007387 */ /* 0x0003e20000100a00 */
[----:B------:R-:W-:Y:S01]  /*70cb0*/  IMAD R17, R23, 0x4, R18 ;  /* 0x0000000417117824 */ /* 0x000fe200078e0212 */
[-C--:B0-----:R-:W-:Y:S02]  /*70cc0*/  IADD3 R26, P4, R22, R0.reuse, RZ ;  /* 0x00000000161a7210 */ /* 0x081fe40007f9e0ff */
[----:B-1----:R-:W-:Y:S02]  /*70cd0*/  IADD3 R20, P6, R18, R0, RZ ;  /* 0x0000000012147210 */ /* 0x002fe40007fde0ff */
[----:B------:R-:W-:-:S02]  /*70ce0*/  LEA.HI.X.SX32 R27, R22, R2, 0x1, P4 ;  /* 0x00000002161b7211 */ /* 0x000fc400020f0eff */
[----:B------:R-:W-:Y:S01]  /*70cf0*/  LEA.HI.X.SX32 R21, R18, R2, 0x1, P6 ;  /* 0x0000000212157211 */ /* 0x000fe200030f0eff */
[----:B------:R-:W-:Y:S02]  /*70d00*/  IMAD R16, R23, 0x4, R17 ;  /* 0x0000000417107824 */ /* 0x000fe400078e0211 */
[----:B------:R0:W-:Y:S04]  /*70d10*/  STL.64 [R1+0xc0], R26 ;  /* 0x0000c01a01007387 */ /* 0x0001e80000100a00 */
[----:B------:R1:W-:Y:S01]  /*70d20*/  STL.64 [R1+0xb8], R20 ;  /* 0x0000b81401007387 */ /* 0x0003e20000100a00 */
[----:B0-----:R-:W-:Y:S01]  /*70d30*/  IMAD.MOV.U32 R26, RZ, RZ, R10 ;  /* 0x000000ffff1a7224 */ /* 0x001fe200078e000a */
[CC--:B------:R-:W-:Y:S02]  /*70d40*/  IADD3 R10, P6, R16.reuse, R0.reuse, RZ ;  /* 0x00000000100a7210 */ /* 0x0c0fe40007fde0ff */
[----:B-1----:R-:W-:Y:S01]  /*70d50*/  IADD3 R20, P4, R17, R0, RZ ;  /* 0x0000000011147210 */ /* 0x002fe20007f9e0ff */
[----:B------:R-:W-:Y:S01]  /*70d60*/  IMAD.MOV.U32 R27, RZ, RZ, R11 ;  /* 0x000000ffff1b7224 */ /* 0x000fe200078e000b */
[----:B------:R-:W-:-:S02]  /*70d70*/  LEA.HI.X.SX32 R11, R16, R2, 0x1, P6 ;  /* 0x00000002100b7211 */ /* 0x000fc400030f0eff */
[----:B------:R-:W-:-:S05]  /*70d80*/  LEA.HI.X.SX32 R21, R17, R2, 0x1, P4 ;  /* 0x0000000211157211 */ /* 0x000fca00020f0eff */
[----:B------:R0:W-:Y:S04]  /*70d90*/  STL.64 [R1+0xb0], R20 ;  /* 0x0000b01401007387 */ /* 0x0001e80000100a00 */
[----:B0-----:R-:W5:Y:S04]  /*70da0*/  LDL.LU.64 R20, [R1+0x2be8] ;  /* 0x002be80001147983 */ /* 0x001f680000300a00 */
[----:B------:R-:W-:Y:S01]  /*70db0*/  STL.64 [R1+0xa8], R10 ;  /* 0x0000a80a01007387 */ /* 0x000fe20000100a00 */
[----:B--2---:R-:W-:-:S05]  /*70dc0*/  PRMT R8, R8, 0x7773, RZ ;  /* 0x0000777308087816 */ /* 0x004fca00000000ff */
[----:B------:R0:W-:Y:S04]  /*70dd0*/  STG.E.U8 desc[UR10][R12.64], R8 ;  /* 0x000000080c007986 */ /* 0x0001e8000c10110a */
[----:B0-----:R-:W2:Y:S01]  /*70de0*/  LDL.LU.64 R12, [R1+0x2be0] ;  /* 0x002be000010c7983 */ /* 0x001ea20000300a00 */
[----:B------:R-:W-:-:S04]  /*70df0*/  IMAD R19, R23, 0x4, R16 ;  /* 0x0000000417137824 */ /* 0x000fc800078e0210 */
[----:B------:R-:W-:Y:S01]  /*70e00*/  IMAD R28, R23, 0x4, R19 ;  /* 0x00000004171c7824 */ /* 0x000fe200078e0213 */
[----:B------:R-:W-:-:S03]  /*70e10*/  IADD3 R16, P4, R19, R0, RZ ;  /* 0x0000000013107210 */ /* 0x000fc60007f9e0ff */
[----:B------:R-:W-:Y:S01]  /*70e20*/  IMAD R4, R23, 0x4, R28 ;  /* 0x0000000417047824 */ /* 0x000fe200078e021c */
[C---:B------:R-:W-:Y:S02]  /*70e30*/  IADD3 R10, P6, R28.reuse, R0, RZ ;  /* 0x000000001c0a7210 */ /* 0x040fe40007fde0ff */
[-C--:B------:R-:W-:Y:S01]  /*70e40*/  LEA.HI.X.SX32 R17, R19, R2.reuse, 0x1, P4 ;  /* 0x0000000213117211 */ /* 0x080fe200020f0eff */
[----:B------:R-:W-:Y:S01]  /*70e50*/  IMAD R3, R23, 0x4, R4 ;  /* 0x0000000417037824 */ /* 0x000fe200078e0204 */
[----:B------:R-:W-:-:S03]  /*70e60*/  LEA.HI.X.SX32 R11, R28, R2, 0x1, P6 ;  /* 0x000000021c0b7211 */ /* 0x000fc600030f0eff */
[----:B------:R0:W-:Y:S01]  /*70e70*/  STL.64 [R1+0xa0], R16 ;  /* 0x0000a01001007387 */ /* 0x0001e20000100a00 */
[----:B------:R-:W-:-:S03]  /*70e80*/  IMAD R29, R23, 0x4, R3 ;  /* 0x00000004171d7824 */ /* 0x000fc600078e0203 */
[----:B------:R1:W-:Y:S01]  /*70e90*/  STL.64 [R1+0x98], R10 ;  /* 0x0000980a01007387 */ /* 0x0003e20000100a00 */
[----:B------:R-:W-:Y:S01]  /*70ea0*/  IMAD R18, R23, 0x4, R29 ;  /* 0x0000000417127824 */ /* 0x000fe200078e021d */
[CC--:B0-----:R-:W-:Y:S02]  /*70eb0*/  IADD3 R16, P4, R4.reuse, R0.reuse, RZ ;  /* 0x0000000004107210 */ /* 0x0c1fe40007f9e0ff */
[C---:B-1----:R-:W-:Y:S02]  /*70ec0*/  IADD3 R10, P6, R3.reuse, R0, RZ ;  /* 0x00000000030a7210 */ /* 0x042fe40007fde0ff */
[-C--:B------:R-:W-:Y:S02]  /*70ed0*/  LEA.HI.X.SX32 R17, R4, R2.reuse, 0x1, P4 ;  /* 0x0000000204117211 */ /* 0x080fe400020f0eff */
        /* <DEDUP_REMOVED lines=10> */
[----:B------:R-:W-:Y:S01]  /*70f80*/  IADD3 R18, P4, R28, R0, RZ ;  /* 0x000000001c127210 */ /* 0x000fe20007f9e0ff */
[----:B------:R-:W-:-:S03]  /*70f90*/  IMAD R4, R23, 0x4, R8 ;  /* 0x0000000417047824 */ /* 0x000fc600078e0208 */
[----:B------:R-:W-:Y:S01]  /*70fa0*/  LEA.HI.X.SX32 R19, R28, R2, 0x1, P4 ;  /* 0x000000021c137211 */ /* 0x000fe200020f0eff */
[----:B0-----:R-:W3:Y:S04]  /*70fb0*/  LDL.LU.64 R16, [R1+0x2bd8] ;  /* 0x002bd80001107983 */ /* 0x001ee80000300a00 */
[----:B------:R0:W-:Y:S01]  /*70fc0*/  STL.64 [R1+0x78], R10 ;  /* 0x0000780a01007387 */ /* 0x0001e20000100a00 */
[----:B------:R-:W-:-:S03]  /*70fd0*/  IMAD R3, R23, 0x4, R4 ;  /* 0x0000000417037824 */ /* 0x000fc600078e0204 */
[----:B------:R1:W-:Y:S01]  /*70fe0*/  STL.64 [R1+0x70], R18 ;  /* 0x0000701201007387 */ /* 0x0003e20000100a00 */
[----:B0-----:R-:W-:-:S04]  /*70ff0*/  IADD3 R10, P6, R8, R0, RZ ;  /* 0x00000000080a7210 */ /* 0x001fc80007fde0ff */
[----:B------:R-:W-:Y:S02]  /*71000*/  LEA.HI.X.SX32 R11, R8, R2, 0x1, P6 ;  /* 0x00000002080b7211 */ /* 0x000fe400030f0eff */
[----:B-1----:R-:W-:-:S03]  /*71010*/  IADD3 R18, P4, R4, R0, RZ ;  /* 0x0000000004127210 */ /* 0x002fc60007f9e0ff */
[----:B------:R0:W-:Y:S01]  /*71020*/  STL.64 [R1+0x68], R10 ;  /* 0x0000680a01007387 */ /* 0x0001e20000100a00 */
[----:B------:R-:W-:Y:S02]  /*71030*/  LEA.HI.X.SX32 R19, R4, R2, 0x1, P4 ;  /* 0x0000000204137211 */ /* 0x000fe400020f0eff */
[----:B0-----:R-:W-:-:S04]  /*71040*/  IADD3 R10, P6, R3, R0, RZ ;  /* 0x00000000030a7210 */ /* 0x001fc80007fde0ff */
[----:B------:R-:W-:Y:S01]  /*71050*/  LEA.HI.X.SX32 R11, R3, R2, 0x1, P6 ;  /* 0x00000002030b7211 */ /* 0x000fe200030f0eff */
[----:B------:R-:W-:Y:S04]  /*71060*/  STL.64 [R1+0x60], R18 ;  /* 0x0000601201007387 */ /* 0x000fe80000100a00 */
[----:B------:R-:W-:Y:S01]  /*71070*/  STL.64 [R1+0x58], R10 ;  /* 0x0000580a01007387 */ /* 0x000fe20000100a00 */
[----:B--2---:R-:W-:-:S05]  /*71080*/  PRMT R22, R12, 0x7773, RZ ;  /* 0x000077730c167816 */ /* 0x004fca00000000ff */
[----:B------:R0:W-:Y:S04]  /*71090*/  STG.E.U8 desc[UR10][R26.64], R22 ;  /* 0x000000161a007986 */ /* 0x0001e8000c10110a */
[----:B0-----:R-:W2:Y:S01]  /*710a0*/  LDL.LU.64 R26, [R1+0x340] ;  /* 0x00034000011a7983 */ /* 0x001ea20000300a00 */
[----:B------:R-:W-:-:S04]  /*710b0*/  IMAD R12, R23, 0x4, R3 ;  /* 0x00000004170c7824 */ /* 0x000fc800078e0203 */
[----:B------:R-:W-:Y:S01]  /*710c0*/  IMAD R8, R23, 0x4, R12 ;  /* 0x0000000417087824 */ /* 0x000fe200078e020c */
[----:B------:R-:W-:-:S04]  /*710d0*/  IADD3 R18, P4, R12, R0, RZ ;  /* 0x000000000c127210 */ /* 0x000fc80007f9e0ff */
[----:B------:R-:W-:Y:S02]  /*710e0*/  IADD3 R10, P6, R8, R0, RZ ;  /* 0x00000000080a7210 */ /* 0x000fe40007fde0ff */
[-C--:B------:R-:W-:Y:S02]  /*710f0*/  LEA.HI.X.SX32 R19, R12, R2.reuse, 0x1, P4 ;  /* 0x000000020c137211 */ /* 0x080fe400020f0eff */
[----:B------:R-:W-:-:S03]  /*71100*/  LEA.HI.X.SX32 R11, R8, R2, 0x1, P6 ;  /* 0x00000002080b7211 */ /* 0x000fc600030f0eff */
[----:B------:R0:W-:Y:S01]  /*71110*/  STL.64 [R1+0x50], R18 ;  /* 0x0000501201007387 */ /* 0x0001e20000100a00 */
[----:B-----5:R-:W-:Y:S02]  /*71120*/  PRMT R20, R20, 0x7773, RZ ;  /* 0x0000777314147816 */ /* 0x020fe400000000ff */
[----:B---3--:R-:W-:Y:S01]  /*71130*/  PRMT R28, R16, 0x7773, RZ ;  /* 0x00007773101c7816 */ /* 0x008fe200000000ff */
[----:B------:R-:W-:-:S04]  /*71140*/  IMAD R16, R23, 0x4, R8 ;  /* 0x0000000417107824 */ /* 0x000fc800078e0208 */
[----:B------:R-:W-:-:S04]  /*71150*/  IMAD R3, R23, 0x4, R16 ;  /* 0x0000000417037824 */ /* 0x000fc800078e0210 */
[----:B------:R-:W-:-:S04]  /*71160*/  IMAD R12, R23, 0x4, R3 ;  /* 0x00000004170c7824 */ /* 0x000fc800078e0203 */
[----:B------:R-:W-:Y:S01]  /*71170*/  IMAD R4, R23, 0x4, R12 ;  /* 0x0000000417047824 */ /* 0x000fe200078e020c */
[----:B------:R-:W-:Y:S04]  /*71180*/  STG.E.U8 desc[UR10][R14.64], R28 ;  /* 0x0000001c0e007986 */ /* 0x000fe8000c10110a */
[----:B--2---:R1:W-:Y:S04]  /*71190*/  STL.64 [R1+0x2bd0], R26 ;  /* 0x002bd01a01007387 */ /* 0x0043e80000100a00 */
[----:B------:R2:W-:Y:S04]  /*711a0*/  STL.64 [R1+0x48], R10 ;  /* 0x0000480a01007387 */ /* 0x0005e80000100a00 */
[----:B0-----:R-:W3:Y:S01]  /*711b0*/  LDL.LU.64 R18, [R1+0x338] ;  /* 0x0003380001127983 */ /* 0x001ee20000300a00 */
[----:B-1----:R-:W-:Y:S01]  /*711c0*/  IMAD.MOV.U32 R26, RZ, RZ, R6 ;  /* 0x000000ffff1a7224 */ /* 0x002fe200078e0006 */
[-C--:B------:R-:W-:Y:S01]  /*711d0*/  IADD3 R6, P4, R16, R0.reuse, RZ ;  /* 0x0000000010067210 */ /* 0x080fe20007f9e0ff */
[----:B------:R-:W-:Y:S01]  /*711e0*/  IMAD.MOV.U32 R27, RZ, RZ, R7 ;  /* 0x000000ffff1b7224 */ /* 0x000fe200078e0007 */
[----:B--2---:R-:W-:-:S02]  /*711f0*/  IADD3 R10, P6, R3, R0, RZ ;  /* 0x00000000030a7210 */ /* 0x004fc40007fde0ff */
[-C--:B------:R-:W-:Y:S02]  /*71200*/  LEA.HI.X.SX32 R7, R16, R2.reuse, 0x1, P4 ;  /* 0x0000000210077211 */ /* 0x080fe400020f0eff */
[----:B------:R-:W-:-:S03]  /*71210*/  LEA.HI.X.SX32 R11, R3, R2, 0x1, P6 ;  /* 0x00000002030b7211 */ /* 0x000fc600030f0eff */
[----:B------:R0:W-:Y:S01]  /*71220*/  STL.64 [R1+0x40], R6 ;  /* 0x0000400601007387 */ /* 0x0001e20000100a00 */
[----:B------:R-:W-:Y:S01]  /*71230*/  IADD3 R14, P4, R12, R0, RZ ;  /* 0x000000000c0e7210 */ /* 0x000fe20007f9e0ff */
[----:B------:R-:W-:-:S03]  /*71240*/  IMAD R3, R23, 0x4, R4 ;  /* 0x0000000417037824 */ /* 0x000fc600078e0204 */
[----:B------:R-:W-:Y:S01]  /*71250*/  LEA.HI.X.SX32 R15, R12, R2, 0x1, P4 ;  /* 0x000000020c0f7211 */ /* 0x000fe200020f0eff */
[----:B0-----:R-:W2:Y:S04]  /*71260*/  LDL.LU.64 R6, [R1+0x330] ;  /* 0x0003300001067983 */ /* 0x001ea80000300a00 */
[----:B------:R0:W-:Y:S01]  /*71270*/  STL.64 [R1+0x38], R10 ;  /* 0x0000380a01007387 */ /* 0x0001e20000100a00 */
[----:B------:R-:W-:-:S03]  /*71280*/  IMAD R8, R23, 0x4, R3 ;  /* 0x0000000417087824 */ /* 0x000fc600078e0203 */
[----:B------:R-:W5:Y:S01]  /*71290*/  LDL.LU R12, [R1+0x1c] ;  /* 0x00001c00010c7983 */ /* 0x000f620000300800 */
[----:B0-----:R-:W-:-:S04]  /*712a0*/  IADD3 R10, P6, R4, R0, RZ ;  /* 0x00000000040a7210 */ /* 0x001fc80007fde0ff */
[----:B------:R-:W-:-:S05]  /*712b0*/  LEA.HI.X.SX32 R11, R4, R2, 0x1, P6 ;  /* 0x00000002040b7211 */ /* 0x000fca00030f0eff */
[----:B------:R-:W-:Y:S04]  /*712c0*/  STL.64 [R1+0x28], R10 ;  /* 0x0000280a01007387 */ /* 0x000fe80000100a00 */
[----:B------:R0:W-:Y:S01]  /*712d0*/  STL.64 [R1+0x30], R14 ;  /* 0x0000300e01007387 */ /* 0x0001e20000100a00 */
[CC--:B------:R-:W-:Y:S02]  /*712e0*/  IADD3 R28, P6, R8.reuse, R0.reuse, RZ ;  /* 0x00000000081c7210 */ /* 0x0c0fe40007fde0ff */
[C---:B0-----:R-:W-:Y:S01]  /*712f0*/  IADD3 R14, P4, R3.reuse, R0, RZ ;  /* 0x00000000030e7210 */ /* 0x041fe20007f9e0ff */
[----:B------:R-:W5:Y:S03]  /*71300*/  LDL.LU.64 R10, [R1+0x318] ;  /* 0x00031800010a7983 */ /* 0x000f660000300a00 */
[-C--:B------:R-:W-:Y:S01]  /*71310*/  LEA.HI.X.SX32 R15, R3, R2.reuse, 0x1, P4 ;  /* 0x00000002030f7211 */ /* 0x080fe200020f0eff */
[----:B------:R-:W5:Y:S01]  /*71320*/  LDL.LU R4, [R1+0x4] ;  /* 0x0000040001047983 */ /* 0x000f620000300800 */
[----:B------:R-:W-:-:S03]  /*71330*/  LEA.HI.X.SX32 R29, R8, R2, 0x1, P6 ;  /* 0x00000002081d7211 */ /* 0x000fc600030f0eff */
[----:B------:R-:W5:Y:S04]  /*71340*/  LDL.LU R3, [R1+0x18] ;  /* 0x0000180001037983 */ /* 0x000f680000300800 */
[----:B------:R-:W5:Y:S04]  /*71350*/  LDL.LU.64 R22, [R1+0x310] ;  /* 0x0003100001167983 */ /* 0x000f680000300a00 */
[----:B------:R0:W-:Y:S04]  /*71360*/  STL.64 [R1+0x20], R14 ;  /* 0x0000200e01007387 */ /* 0x0001e80000100a00 */
[----:B------:R-:W-:Y:S04]  /*71370*/  STG.E.U8 desc[UR10][R26.64], R20 ;  /* 0x000000141a007986 */ /* 0x000fe8000c10110a */
[----:B0-----:R-:W5:Y:S04]  /*71380*/  LDL.LU.64 R14, [R1+0x308] ;  /* 0x00030800010e7983 */ /* 0x001f680000300a00 */
[----:B------:R-:W3:Y:S04]  /*71390*/  LDL.LU R8, [R1+0x14] ;  /* 0x0000140001087983 */ /* 0x000ee80000300800 */
[----:B------:R-:W-:Y:S04]  /*713a0*/  STL [R1+0x293c], R28 ;  /* 0x00293c1c01007387 */ /* 0x000fe80000100800 */
[----:B------:R0:W-:Y:S04]  /*713b0*/  STL [R1+0x2938], R29 ;  /* 0x0029381d01007387 */ /* 0x0001e80000100800 */
[----:B0-----:R-:W5:Y:S04]  /*713c0*/  LDL.LU.64 R28, [R1+0x300] ;  /* 0x00030000011c7983 */ /* 0x001f680000300a00 */
[----:B------:R-:W2:Y:S01]  /*713d0*/  LDL.LU.64 R26, [R1+0x2bd0] ;  /* 0x002bd000011a7983 */ /* 0x000ea20000300a00 */
[----:B------:R-:W-:-:S02]  /*713e0*/  PRMT R24, R24, 0x7773, RZ ;  /* 0x0000777318187816 */ /* 0x000fc400000000ff */
[----:B----4-:R-:W-:Y:S02]  /*713f0*/  PRMT R0, R5, 0x7770, RZ ;  /* 0x0000777005007816 */ /* 0x010fe400000000ff */
[C---:B---3--:R-:W-:Y:S01]  /*71400*/  PRMT R2, R8.reuse, 0x7770, RZ ;  /* 0x0000777008027816 */ /* 0x048fe200000000ff */
[----:B--2---:R0:W-:Y:S04]  /*71410*/  STG.E.U8 desc[UR10][R26.64], R24 ;  /* 0x000000181a007986 */ /* 0x0041e8000c10110a */
[----:B0-----:R-:W2:Y:S04]  /*71420*/  LDL.LU.64 R26, [R1+0x2bc8] ;  /* 0x002bc800011a7983 */ /* 0x001ea80000300a00 */
[----:B------:R-:W3:Y:S04]  /*71430*/  LDL.LU R24, [R1+0x8] ;  /* 0x0000080001187983 */ /* 0x000ee80000300800 */
[----:B------:R-:W4:Y:S04]  /*71440*/  LDL.LU R20, [R1+0xc] ;  /* 0x00000c0001147983 */ /* 0x000f280000300800 */
[----:B------:R0:W-:Y:S04]  /*71450*/  STG.E.U8 desc[UR10][R18.64], R2 ;  /* 0x0000000212007986 */ /* 0x0001e8000c10110a */
[----:B------:R1:W-:Y:S04]  /*71460*/  STG.E.U8 desc[UR10][R6.64], R0 ;  /* 0x0000000006007986 */ /* 0x0003e8000c10110a */
[----:B0-----:R-:W2:Y:S04]  /*71470*/  LDL.LU.64 R18, [R1+0x2bc0] ;  /* 0x002bc00001127983 */ /* 0x001ea80000300a00 */
[----:B-1----:R-:W2:Y:S01]  /*71480*/  LDL.LU.64 R6, [R1+0x2f8] ;  /* 0x0002f80001067983 */ /* 0x002ea20000300a00 */
[----:B------:R-:W-:-:S02]  /*71490*/  PRMT R0, R8, 0x7773, RZ ;  /* 0x0000777308007816 */ /* 0x000fc400000000ff */
[----:B-----5:R-:W-:-:S03]  /*714a0*/  PRMT R2, R3, 0x7773, RZ ;  /* 0x0000777303027816 */ /* 0x020fc600000000ff */
[----:B------:R0:W-:Y:S04]  /*714b0*/  STL [R1+0x34c], R0 ;  /* 0x00034c0001007387 */ /* 0x0001e80000100800 */
[----:B------:R1:W-:Y:S01]  /*714c0*/  STL [R1+0x348], R2 ;  /* 0x0003480201007387 */ /* 0x0003e20000100800 */
[C---:B0-----:R-:W-:Y:S02]  /*714d0*/  PRMT R0, R3.reuse, 0x7772, RZ ;  /* 0x0000777203007816 */ /* 0x041fe400000000ff */
[----:B-1----:R-:W-:-:S03]  /*714e0*/  PRMT R2, R3, 0x7771, RZ ;  /* 0x0000777103027816 */ /* 0x002fc600000000ff */
[----:B------:R0:W-:Y:S04]  /*714f0*/  STL [R1+0x344], R0 ;  /* 0x0003440001007387 */ /* 0x0001e80000100800 */
[----:B------:R1:W-:Y:S01]  /*71500*/  STL [R1+0x340], R2 ;  /* 0x0003400201007387 */ /* 0x0003e20000100800 */
[----:B0-----:R-:W-:Y:S02]  /*71510*/  PRMT R0, R3, 0x7770, RZ ;  /* 0x0000777003007816 */ /* 0x001fe400000000ff */
[C---:B------:R-:W-:Y:S02]  /*71520*/  PRMT R3, R12.reuse, 0x7773, RZ ;  /* 0x000077730c037816 */ /* 0x040fe400000000ff */
[----:B-1----:R-:W-:Y:S01]  /*71530*/  PRMT R2, R12, 0x7772, RZ ;  /* 0x000077720c027816 */ /* 0x002fe200000000ff */
[----:B------:R0:W-:Y:S04]  /*71540*/  STL [R1+0x330], R0 ;  /* 0x0003300001007387 */ /* 0x0001e80000100800 */
[----:B------:R1:W-:Y:S04]  /*71550*/  STL [R1+0x33c], R3 ;  /* 0x00033c0301007387 */ /* 0x0003e80000100800 */
[----:B------:R5:W-:Y:S01]  /*71560*/  STL [R1+0x338], R2 ;  /* 0x0003380201007387 */ /* 0x000be20000100800 */
[----:B0-----:R-:W-:-:S02]  /*71570*/  PRMT R0, R4, 0x7770, RZ ;  /* 0x0000777004007816 */ /* 0x001fc400000000ff */
[C---:B-1----:R-:W-:Y:S02]  /*71580*/  PRMT R3, R12.reuse, 0x7771, RZ ;  /* 0x000077710c037816 */ /* 0x042fe400000000ff */
[----:B-----5:R-:W-:-:S03]  /*71590*/  PRMT R2, R12, 0x7770, RZ ;  /* 0x000077700c027816 */ /* 0x020fc600000000ff */
[----:B------:R0:W-:Y:S04]  /*715a0*/  STL [R1+0x334], R3 ;  /* 0x0003340301007387 */ /* 0x0001e80000100800 */
[----:B------:R1:W-:Y:S04]  /*715b0*/  STL [R1+0x32c], R2 ;  /* 0x00032c0201007387 */ /* 0x0003e80000100800 */
[----:B------:R5:W-:Y:S01]  /*715c0*/  STG.E.U8 desc[UR10][R10.64], R0 ;  /* 0x000000000a007986 */ /* 0x000be2000c10110a */
[----:B0-----:R-:W-:Y:S02]  /*715d0*/  PRMT R3, R9, 0x7770, RZ ;  /* 0x0000777009037816 */ /* 0x001fe400000000ff */
[----:B-1----:R-:W-:-:S03]  /*715e0*/  PRMT R2, R13, 0x7770, RZ ;  /* 0x000077700d027816 */ /* 0x002fc600000000ff */
[----:B------:R0:W-:Y:S01]  /*715f0*/  STG.E.U8 desc[UR10][R22.64], R3 ;  /* 0x0000000316007986 */ /* 0x0001e2000c10110a */
[----:B-----5:R-:W-:-:S03]  /*71600*/  PRMT R0, R17, 0x7770, RZ ;  /* 0x0000777011007816 */ /* 0x020fc600000000ff */
[----:B------:R-:W-:Y:S04]  /*71610*/  STG.E.U8 desc[UR10][R14.64], R2 ;  /* 0x000000020e007986 */ /* 0x000fe8000c10110a */
[----:B------:R1:W-:Y:S04]  /*71620*/  STG.E.U8 desc[UR10][R28.64], R0 ;  /* 0x000000001c007986 */ /* 0x0003e8000c10110a */
[----:B------:R-:W5:Y:S04]  /*71630*/  LDL.LU.64 R10, [R1+0x2bb8] ;  /* 0x002bb800010a7983 */ /* 0x000f680000300a00 */
[----:B0-----:R-:W5:Y:S01]  /*71640*/  LDL.LU.64 R22, [R1+0x2bb0] ;  /* 0x002bb00001167983 */ /* 0x001f620000300a00 */
[----:B-1----:R-:W-:-:S03]  /*71650*/  PRMT R0, R4, 0x7773, RZ ;  /* 0x0000777304007816 */ /* 0x002fc600000000ff */
[----:B------:R-:W5:Y:S04]  /*71660*/  LDL.LU.64 R14, [R1+0x2ba8] ;  /* 0x002ba800010e7983 */ /* 0x000f680000300a00 */
[----:B------:R-:W5:Y:S04]  /*71670*/  LDL.LU.64 R28, [R1+0x2c0] ;  /* 0x0002c000011c7983 */ /* 0x000f680000300a00 */
[----:B------:R0:W-:Y:S01]  /*71680*/  STL [R1+0x328], R0 ;  /* 0x0003280001007387 */ /* 0x0001e20000100800 */
[C---:B---3--:R-:W-:Y:S02]  /*71690*/  PRMT R2, R24.reuse, 0x7773, RZ ;  /* 0x0000777318027816 */ /* 0x048fe400000000ff */
[----:B------:R-:W-:-:S02]  /*716a0*/  PRMT R3, R24, 0x7772, RZ ;  /* 0x0000777218037816 */ /* 0x000fc400000000ff */
[C---:B0-----:R-:W-:Y:S01]  /*716b0*/  PRMT R0, R24.reuse, 0x7771, RZ ;  /* 0x0000777118007816 */ /* 0x041fe200000000ff */
[----:B------:R0:W-:Y:S04]  /*716c0*/  STL [R1+0x324], R2 ;  /* 0x0003240201007387 */ /* 0x0001e80000100800 */
[----:B------:R1:W-:Y:S01]  /*716d0*/  STL [R1+0x320], R3 ;  /* 0x0003200301007387 */ /* 0x0003e20000100800 */
[----:B0-----:R-:W-:-:S03]  /*716e0*/  PRMT R2, R24, 0x7770, RZ ;  /* 0x0000777018027816 */ /* 0x001fc600000000ff */
[----:B------:R0:W-:Y:S01]  /*716f0*/  STL [R1+0x31c], R0 ;  /* 0x00031c0001007387 */ /* 0x0001e20000100800 */
[C---:B----4-:R-:W-:Y:S02]  /*71700*/  PRMT R24, R20.reuse, 0x7771, RZ ;  /* 0x0000777114187816 */ /* 0x050fe400000000ff */
[C---:B-1----:R-:W-:Y:S01]  /*71710*/  PRMT R3, R20.reuse, 0x7773, RZ ;  /* 0x0000777314037816 */ /* 0x042fe200000000ff */
[----:B------:R1:W-:Y:S01]  /*71720*/  STL [R1+0x30c], R2 ;  /* 0x00030c0201007387 */ /* 0x0003e20000100800 */
[----:B0-----:R-:W-:-:S03]  /*71730*/  PRMT R0, R20, 0x7772, RZ ;  /* 0x0000777214007816 */ /* 0x001fc600000000ff */
[----:B------:R-:W-:Y:S01]  /*71740*/  STL [R1+0x318], R3 ;  /* 0x0003180301007387 */ /* 0x000fe20000100800 */
[----:B-1----:R-:W-:-:S03]  /*71750*/  PRMT R2, R21, 0x7770, RZ ;  /* 0x0000777015027816 */ /* 0x002fc600000000ff */
[----:B------:R-:W-:Y:S04]  /*71760*/  STL [R1+0x314], R0 ;  /* 0x0003140001007387 */ /* 0x000fe80000100800 */
[----:B------:R-:W-:Y:S04]  /*71770*/  STL [R1+0x310], R24 ;  /* 0x0003101801007387 */ /* 0x000fe80000100800 */
[----:B--2---:R0:W-:Y:S04]  /*71780*/  STG.E.U8 desc[UR10][R6.64], R2 ;  /* 0x0000000206007986 */ /* 0x0041e8000c10110a */
[----:B0-----:R-:W2:Y:S01]  /*71790*/  LDL.LU.64 R6, [R1+0x2ba0] ;  /* 0x002ba00001067983 */ /* 0x001ea20000300a00 */
[----:B------:R-:W-:-:S02]  /*717a0*/  PRMT R3, R20, 0x7770, RZ ;  /* 0x0000777014037816 */ /* 0x000fc400000000ff */
[----:B------:R-:W-:-:S03]  /*717b0*/  PRMT R0, R25, 0x7770, RZ ;  /* 0x0000777019007816 */ /* 0x000fc600000000ff */
[----:B------:R0:W-:Y:S04]  /*717c0*/  STL [R1+0x308], R3 ;  /* 0x0003080301007387 */ /* 0x0001e80000100800 */
[----:B0-----:R-:W3:Y:S04]  /*717d0*/  LDL.LU.64 R2, [R1+0x2e8] ;  /* 0x0002e80001027983 */ /* 0x001ee80000300a00 */
[----:B--2---:R0:W-:Y:S04]  /*717e0*/  STG.E.U8 desc[UR10][R6.64], R0 ;  /* 0x0000000006007986 */ /* 0x0041e8000c10110a */
[----:B0-----:R-:W2:Y:S01]  /*717f0*/  LDL.LU.64 R6, [R1+0x2b98] ;  /* 0x002b980001067983 */ /* 0x001ea20000300a00 */
[----:B------:R-:W-:-:S02]  /*71800*/  PRMT R16, R8, 0x7772, RZ ;  /* 0x0000777208107816 */ /* 0x000fc400000000ff */
[----:B------:R-:W-:Y:S02]  /*71810*/  PRMT R8, R8, 0x7771, RZ ;  /* 0x0000777108087816 */ /* 0x000fe400000000ff */
[----:B------:R-:W-:-:S03]  /*71820*/  PRMT R0, R5, 0x7773, RZ ;  /* 0x0000777305007816 */ /* 0x000fc600000000ff */
[----:B---3--:R2:W-:Y:S04]  /*71830*/  STG.E.U8 desc[UR10][R2.64], R8 ;  /* 0x0000000802007986 */ /* 0x0085e8000c10110a */
[----:B------:R0:W-:Y:S01]  /*71840*/  STL [R1+0x304], R0 ;  /* 0x0003040001007387 */ /* 0x0001e20000100800 */
[C---:B--2---:R-:W-:Y:S02]  /*71850*/  PRMT R2, R6.reuse, 0x7773, RZ ;  /* 0x0000777306027816 */ /* 0x044fe400000000ff */
[C---:B0-----:R-:W-:Y:S02]  /*71860*/  PRMT R0, R6.reuse, 0x7772, RZ ;  /* 0x0000777206007816 */ /* 0x041fe400000000ff */
[C---:B------:R-:W-:Y:S01]  /*71870*/  PRMT R8, R6.reuse, 0x7771, RZ ;  /* 0x0000777106087816 */ /* 0x040fe200000000ff */
[----:B------:R0:W-:Y:S04]  /*71880*/  STL [R1+0x300], R2 ;  /* 0x0003000201007387 */ /* 0x0001e80000100800 */
[----:B------:R1:W-:Y:S01]  /*71890*/  STL [R1+0x2fc], R0 ;  /* 0x0002fc0001007387 */ /* 0x0003e20000100800 */
[----:B0-----:R-:W-:-:S02]  /*718a0*/  PRMT R2, R6, 0x7770, RZ ;  /* 0x0000777006027816 */ /* 0x001fc400000000ff */
[C---:B------:R-:W-:Y:S02]  /*718b0*/  PRMT R6, R7.reuse, 0x7772, RZ ;  /* 0x0000777207067816 */ /* 0x040fe400000000ff */
[C---:B-1----:R-:W-:Y:S01]  /*718c0*/  PRMT R0, R7.reuse, 0x7773, RZ ;  /* 0x0000777307007816 */ /* 0x042fe200000000ff */
[----:B------:R-:W-:Y:S04]  /*718d0*/  STL [R1+0x2f8], R8 ;  /* 0x0002f80801007387 */ /* 0x000fe80000100800 */
[----:B------:R0:W-:Y:S04]  /*718e0*/  STL [R1+0x2e8], R2 ;  /* 0x0002e80201007387 */ /* 0x0001e80000100800 */
[----:B------:R1:W-:Y:S04]  /*718f0*/  STL [R1+0x2f4], R0 ;  /* 0x0002f40001007387 */ /* 0x0003e80000100800 */
[----:B------:R2:W-:Y:S01]  /*71900*/  STL [R1+0x2f0], R6 ;  /* 0x0002f00601007387 */ /* 0x0005e20000100800 */
[----:B0-----:R-:W-:-:S02]  /*71910*/  PRMT R2, R7, 0x7771, RZ ;  /* 0x0000777107027816 */ /* 0x001fc400000000ff */
[----:B-1----:R-:W-:Y:S02]  /*71920*/  PRMT R0, R7, 0x7770, RZ ;  /* 0x0000777007007816 */ /* 0x002fe400000000ff */
[----:B--2---:R-:W2:Y:S01]  /*71930*/  LDL.LU.64 R6, [R1+0x2e0] ;  /* 0x0002e00001067983 */ /* 0x004ea20000300a00 */
[C---:B------:R-:W-:Y:S02]  /*71940*/  PRMT R3, R5.reuse, 0x7772, RZ ;  /* 0x0000777205037816 */ /* 0x040fe400000000ff */
[C---:B------:R-:W-:Y:S02]  /*71950*/  PRMT R12, R4.reuse, 0x7772, RZ ;  /* 0x00007772040c7816 */ /* 0x040fe400000000ff */
[----:B------:R-:W-:Y:S02]  /*71960*/  PRMT R5, R5, 0x7771, RZ ;  /* 0x0000777105057816 */ /* 0x000fe400000000ff */
[----:B------:R-:W-:Y:S01]  /*71970*/  PRMT R4, R4, 0x7771, RZ ;  /* 0x0000777104047816 */ /* 0x000fe200000000ff */
[----:B------:R-:W-:Y:S04]  /*71980*/  STL [R1+0x2ec], R2 ;  /* 0x0002ec0201007387 */ /* 0x000fe80000100800 */
[----:B------:R-:W-:Y:S04]  /*71990*/  STL [R1+0x2dc], R0 ;  /* 0x0002dc0001007387 */ /* 0x000fe80000100800 */
[----:B--2---:R0:W-:Y:S04]  /*719a0*/  STG.E.U8 desc[UR10][R6.64], R5 ;  /* 0x0000000506007986 */ /* 0x0041e8000c10110a */
[----:B-----5:R1:W-:Y:S04]  /*719b0*/  STG.E.U8 desc[UR10][R14.64], R4 ;  /* 0x000000040e007986 */ /* 0x0203e8000c10110a */
[----:B0-----:R-:W2:Y:S04]  /*719c0*/  LDL.LU.64 R6, [R1+0x298] ;  /* 0x0002980001067983 */ /* 0x001ea80000300a00 */
[----:B-1----:R-:W3:Y:S04]  /*719d0*/  LDL.LU.64 R14, [R1+0x2b90] ;  /* 0x002b9000010e7983 */ /* 0x002ee80000300a00 */
[----:B------:R-:W4:Y:S01]  /*719e0*/  LDL.LU.64 R4, [R1+0x2c8] ;  /* 0x0002c80001047983 */ /* 0x000f220000300a00 */
[----:B------:R-:W-:-:S02]  /*719f0*/  PRMT R0, R9, 0x7771, RZ ;  /* 0x0000777109007816 */ /* 0x000fc400000000ff */
[----:B------:R-:W-:-:S03]  /*71a00*/  PRMT R2, R13, 0x7771, RZ ;  /* 0x000077710d027816 */ /* 0x000fc600000000ff */
[----:B----4-:R3:W-:Y:S04]  /*71a10*/  STG.E.U8 desc[UR10][R4.64], R0 ;  /* 0x0000000004007986 */ /* 0x0107e8000c10110a */
[----:B------:R0:W-:Y:S01]  /*71a20*/  STG.E.U8 desc[UR10][R28.64], R2 ;  /* 0x000000021c007986 */ /* 0x0001e2000c10110a */
[C---:B---3--:R-:W-:Y:S02]  /*71a30*/  PRMT R0, R14.reuse, 0x7773, RZ ;  /* 0x000077730e007816 */ /* 0x048fe400000000ff */
[----:B0-----:R-:W-:Y:S02]  /*71a40*/  PRMT R2, R13, 0x7773, RZ ;  /* 0x000077730d027816 */ /* 0x001fe400000000ff */
[----:B------:R-:W-:-:S03]  /*71a50*/  PRMT R5, R14, 0x7772, RZ ;  /* 0x000077720e057816 */ /* 0x000fc600000000ff */
[----:B------:R0:W-:Y:S04]  /*71a60*/  STL [R1+0x2d4], R2 ;  /* 0x0002d40201007387 */ /* 0x0001e80000100800 */
[----:B------:R1:W-:Y:S01]  /*71a70*/  STL [R1+0x2d0], R0 ;  /* 0x0002d00001007387 */ /* 0x0003e20000100800 */
[----:B0-----:R-:W-:-:S03]  /*71a80*/  PRMT R2, R14, 0x7771, RZ ;  /* 0x000077710e027816 */ /* 0x001fc600000000ff */
[----:B------:R-:W-:Y:S01]  /*71a90*/  STL [R1+0x2cc], R5 ;  /* 0x0002cc0501007387 */ /* 0x000fe20000100800 */
[----:B-1----:R-:W-:-:S03]  /*71aa0*/  PRMT R0, R14, 0x7770, RZ ;  /* 0x000077700e007816 */ /* 0x002fc600000000ff */
[----:B------:R0:W-:Y:S01]  /*71ab0*/  STL [R1+0x2c8], R2 ;  /* 0x0002c80201007387 */ /* 0x0001e20000100800 */
[----:B------:R-:W-:-:S03]  /*71ac0*/  PRMT R8, R15, 0x7771, RZ ;  /* 0x000077710f087816 */ /* 0x000fc600000000ff */
[----:B------:R1:W-:Y:S01]  /*71ad0*/  STL [R1+0x2b4], R0 ;  /* 0x0002b40001007387 */ /* 0x0003e20000100800 */
[C---:B0-----:R-:W-:Y:S02]  /*71ae0*/  PRMT R2, R15.reuse, 0x7772, RZ ;  /* 0x000077720f027816 */ /* 0x041fe400000000ff */
[----:B------:R-:W-:Y:S02]  /*71af0*/  PRMT R5, R15, 0x7770, RZ ;  /* 0x000077700f057816 */ /* 0x000fe400000000ff */
[----:B-1----:R-:W-:Y:S01]  /*71b00*/  PRMT R0, R17, 0x7771, RZ ;  /* 0x0000777111007816 */ /* 0x002fe200000000ff */
[----:B------:R0:W-:Y:S01]  /*71b10*/  STL [R1+0x2c4], R2 ;  /* 0x0002c40201007387 */ /* 0x0001e20000100800 */
[----:B------:R-:W-:-:S03]  /*71b20*/  PRMT R28, R15, 0x7773, RZ ;  /* 0x000077730f1c7816 */ /* 0x000fc600000000ff */
[----:B------:R-:W-:Y:S04]  /*71b30*/  STL [R1+0x2c0], R8 ;  /* 0x0002c00801007387 */ /* 0x000fe80000100800 */
[----:B------:R-:W3:Y:S01]  /*71b40*/  LDL.LU.64 R14, [R1+0x2a0] ;  /* 0x0002a000010e7983 */ /* 0x000ee20000300a00 */
[----:B0-----:R-:W-:-:S03]  /*71b50*/  PRMT R2, R21, 0x7771, RZ ;  /* 0x0000777115027816 */ /* 0x001fc600000000ff */
[----:B------:R0:W-:Y:S04]  /*71b60*/  STG.E.U8 desc[UR10][R22.64], R0 ;  /* 0x0000000016007986 */ /* 0x0001e8000c10110a */
[----:B------:R-:W-:Y:S04]  /*71b70*/  STL [R1+0x2b0], R5 ;  /* 0x0002b00501007387 */ /* 0x000fe80000100800 */
[----:B------:R1:W-:Y:S04]  /*71b80*/  STG.E.U8 desc[UR10][R10.64], R2 ;  /* 0x000000020a007986 */ /* 0x0003e8000c10110a */
[----:B0-----:R-:W4:Y:S04]  /*71b90*/  LDL.LU.64 R22, [R1+0x2b88] ;  /* 0x002b880001167983 */ /* 0x001f280000300a00 */
[----:B-1----:R-:W5:Y:S01]  /*71ba0*/  LDL.LU.64 R10, [R1+0x2b80] ;  /* 0x002b8000010a7983 */ /* 0x002f620000300a00 */
[----:B------:R-:W-:-:S05]  /*71bb0*/  PRMT R0, R9, 0x7773, RZ ;  /* 0x0000777309007816 */ /* 0x000fca00000000ff */
[----:B------:R0:W-:Y:S01]  /*71bc0*/  STL [R1+0x2a8], R0 ;  /* 0x0002a80001007387 */ /* 0x0001e20000100800 */
[C---:B-----5:R-:W-:Y:S02]  /*71bd0*/  PRMT R5, R10.reuse, 0x7773, RZ ;  /* 0x000077730a057816 */ /* 0x060fe400000000ff */
[C---:B------:R-:W-:Y:S02]  /*71be0*/  PRMT R2, R10.reuse, 0x7772, RZ ;  /* 0x000077720a027816 */ /* 0x040fe400000000ff */
[----:B0-----:R-:W-:Y:S01]  /*71bf0*/  PRMT R0, R10, 0x7771, RZ ;  /* 0x000077710a007816 */ /* 0x001fe200000000ff */
[----:B------:R0:W-:Y:S04]  /*71c00*/  STL [R1+0x26c], R5 ;  /* 0x00026c0501007387 */ /* 0x0001e80000100800 */
[----:B------:R1:W-:Y:S01]  /*71c10*/  STL [R1+0x268], R2 ;  /* 0x0002680201007387 */ /* 0x0003e20000100800 */
[----:B------:R-:W-:-:S02]  /*71c20*/  PRMT R8, R11, 0x7772, RZ ;  /* 0x000077720b087816 */ /* 0x000fc400000000ff */
[----:B0-----:R-:W-:Y:S01]  /*71c30*/  PRMT R5, R10, 0x7770, RZ ;  /* 0x000077700a057816 */ /* 0x001fe200000000ff */
[----:B------:R0:W-:Y:S01]  /*71c40*/  STL [R1+0x1c], R0 ;  /* 0x00001c0001007387 */ /* 0x0001e20000100800 */
[----:B-1----:R-:W-:-:S03]  /*71c50*/  PRMT R2, R11, 0x7773, RZ ;  /* 0x000077730b027816 */ /* 0x002fc600000000ff */
[----:B------:R1:W-:Y:S04]  /*71c60*/  STL [R1+0x10], R5 ;  /* 0x0000100501007387 */ /* 0x0003e80000100800 */
[----:B------:R5:W-:Y:S01]  /*71c70*/  STL [R1+0x2ac], R2 ;  /* 0x0002ac0201007387 */ /* 0x000be20000100800 */
[----:B0-----:R-:W-:Y:S02]  /*71c80*/  PRMT R0, R25, 0x7771, RZ ;  /* 0x0000777119007816 */ /* 0x001fe400000000ff */
[C---:B-1----:R-:W-:Y:S01]  /*71c90*/  PRMT R5, R11.reuse, 0x7771, RZ ;  /* 0x000077710b057816 */ /* 0x042fe200000000ff */
[----:B------:R-:W-:Y:S01]  /*71ca0*/  STL [R1+0x18], R8 ;  /* 0x0000180801007387 */ /* 0x000fe20000100800 */
[----:B-----5:R-:W-:-:S03]  /*71cb0*/  PRMT R2, R11, 0x7770, RZ ;  /* 0x000077700b027816 */ /* 0x020fc600000000ff */
[----:B---3--:R-:W-:Y:S04]  /*71cc0*/  STG.E.U8 desc[UR10][R14.64], R0 ;  /* 0x000000000e007986 */ /* 0x008fe8000c10110a */
[----:B------:R-:W3:Y:S04]  /*71cd0*/  LDL.LU.64 R10, [R1+0x280] ;  /* 0x00028000010a7983 */ /* 0x000ee80000300a00 */
[----:B------:R0:W-:Y:S04]  /*71ce0*/  STL [R1+0x14], R5 ;  /* 0x0000140501007387 */ /* 0x0001e80000100800 */
[----:B--2---:R-:W-:Y:S04]  /*71cf0*/  STG.E.U8 desc[UR10][R6.64], R16 ;  /* 0x0000001006007986 */ /* 0x004fe8000c10110a */
[----:B------:R-:W-:Y:S04]  /*71d00*/  STL [R1+0xc], R2 ;  /* 0x00000c0201007387 */ /* 0x000fe80000100800 */
[----:B------:R1:W-:Y:S01]  /*71d10*/  STG.E.U8 desc[UR10][R18.64], R3 ;  /* 0x0000000312007986 */ /* 0x0003e2000c10110a */
[----:B0-----:R-:W-:-:S03]  /*71d20*/  PRMT R5, R21, 0x7773, RZ ;  /* 0x0000777315057816 */ /* 0x001fc600000000ff */
[----:B-1----:R-:W2:Y:S04]  /*71d30*/  LDL.LU.64 R18, [R1+0x2b78] ;  /* 0x002b780001127983 */ /* 0x002ea80000300a00 */
[----:B------:R-:W5:Y:S04]  /*71d40*/  LDL.LU.64 R2, [R1+0x288] ;  /* 0x0002880001027983 */ /* 0x000f680000300a00 */
[----:B------:R-:W-:Y:S04]  /*71d50*/  STL [R1+0x4], R5 ;  /* 0x0000040501007387 */ /* 0x000fe80000100800 */
[----:B------:R-:W3:Y:S01]  /*71d60*/  LDL.LU.64 R6, [R1+0x278] ;  /* 0x0002780001067983 */ /* 0x000ee20000300a00 */
[----:B----4-:R-:W-:-:S02]  /*71d70*/  PRMT R0, R22, 0x7773, RZ ;  /* 0x0000777316007816 */ /* 0x010fc400000000ff */
[C---:B------:R-:W-:Y:S02]  /*71d80*/  PRMT R24, R22.reuse, 0x7772, RZ ;  /* 0x0000777216187816 */ /* 0x040fe400000000ff */
[C---:B------:R-:W-:Y:S02]  /*71d90*/  PRMT R20, R22.reuse, 0x7771, RZ ;  /* 0x0000777116147816 */ /* 0x040fe400000000ff */
[----:B------:R-:W-:Y:S02]  /*71da0*/  PRMT R22, R22, 0x7770, RZ ;  /* 0x0000777016167816 */ /* 0x000fe400000000ff */
[----:B------:R-:W-:Y:S02]  /*71db0*/  PRMT R29, R23, 0x7773, RZ ;  /* 0x00007773171d7816 */ /* 0x000fe400000000ff */
[----:B------:R-:W-:Y:S02]  /*71dc0*/  PRMT R9, R9, 0x7772, RZ ;  /* 0x0000777209097816 */ /* 0x000fe400000000ff */
[C---:B------:R-:W-:Y:S01]  /*71dd0*/  PRMT R16, R23.reuse, 0x7772, RZ ;  /* 0x0000777217107816 */ /* 0x040fe200000000ff */
[----:B------:R-:W-:Y:S01]  /*71de0*/  STL [R1], R0 ;  /* 0x0000000001007387 */ /* 0x000fe20000100800 */
[----:B------:R-:W-:-:S02]  /*71df0*/  PRMT R15, R23, 0x7771, RZ ;  /* 0x00007771170f7816 */ /* 0x000fc400000000ff */
[----:B------:R-:W-:Y:S01]  /*71e00*/  PRMT R23, R23, 0x7770, RZ ;  /* 0x0000777017177816 */ /* 0x000fe200000000ff */
[----:B------:R-:W-:Y:S01]  /*71e10*/  STL [R1+0x2b10], R22 ;  /* 0x002b101601007387 */ /* 0x000fe20000100800 */
[----:B------:R-:W-:Y:S02]  /*71e20*/  PRMT R4, R13, 0x7772, RZ ;  /* 0x000077720d047816 */ /* 0x000fe400000000ff */
[C---:B------:R-:W-:Y:S01]  /*71e30*/  PRMT R14, R17.reuse, 0x7773, RZ ;  /* 0x00007773110e7816 */ /* 0x040fe200000000ff */
[----:B------:R-:W-:Y:S04]  /*71e40*/  STL.64 [R1+0x2948], R28 ;  /* 0x0029481c01007387 */ /* 0x000fe80000100a00 */
[----:B------:R-:W-:Y:S01]  /*71e50*/  STL [R1+0x29e8], R16 ;  /* 0x0029e81001007387 */ /* 0x000fe20000100800 */
[----:B------:R-:W-:-:S03]  /*71e60*/  PRMT R17, R17, 0x7772, RZ ;  /* 0x0000777211117816 */ /* 0x000fc600000000ff */
[----:B------:R-:W-:Y:S04]  /*71e70*/  STL [R1+0x2a08], R15 ;  /* 0x002a080f01007387 */ /* 0x000fe80000100800 */
[----:B------:R-:W-:Y:S04]  /*71e80*/  STL [R1+0x2a18], R23 ;  /* 0x002a181701007387 */ /* 0x000fe80000100800 */
[----:B------:R-:W-:Y:S01]  /*71e90*/  STL [R1+0x2b20], R14 ;  /* 0x002b200e01007387 */ /* 0x000fe20000100800 */
[----:B--2---:R-:W-:-:S03]  /*71ea0*/  PRMT R13, R18, 0x7773, RZ ;  /* 0x00007773120d7816 */ /* 0x004fc600000000ff */
[----:B-----5:R0:W-:Y:S01]  /*71eb0*/  STG.E.U8 desc[UR10][R2.64], R12 ;  /* 0x0000000c02007986 */ /* 0x0201e2000c10110a */
[----:B------:R-:W-:-:S03]  /*71ec0*/  PRMT R8, R19, 0x7771, RZ ;  /* 0x0000777113087816 */ /* 0x000fc600000000ff */
[----:B---3--:R1:W-:Y:S04]  /*71ed0*/  STG.E.U8 desc[UR10][R10.64], R9 ;  /* 0x000000090a007986 */ /* 0x0083e8000c10110a */
[----:B------:R-:W-:Y:S01]  /*71ee0*/  STL [R1+0x2a28], R13 ;  /* 0x002a280d01007387 */ /* 0x000fe20000100800 */
[C---:B0-----:R-:W-:Y:S02]  /*71ef0*/  PRMT R12, R18.reuse, 0x7772, RZ ;  /* 0x00007772120c7816 */ /* 0x041fe400000000ff */
[C---:B-1----:R-:W-:Y:S02]  /*71f00*/  PRMT R11, R18.reuse, 0x7771, RZ ;  /* 0x00007771120b7816 */ /* 0x042fe400000000ff */
[C---:B------:R-:W-:Y:S02]  /*71f10*/  PRMT R10, R19.reuse, 0x7773, RZ ;  /* 0x00007773130a7816 */ /* 0x040fe400000000ff */
[----:B------:R-:W-:Y:S01]  /*71f20*/  PRMT R9, R19, 0x7772, RZ ;  /* 0x0000777213097816 */ /* 0x000fe200000000ff */
[----:B------:R-:W-:Y:S01]  /*71f30*/  STL [R1+0x2a68], R12 ;  /* 0x002a680c01007387 */ /* 0x000fe20000100800 */
[----:B------:R-:W-:-:S02]  /*71f40*/  PRMT R18, R18, 0x7770, RZ ;  /* 0x0000777012127816 */ /* 0x000fc400000000ff */
[----:B------:R-:W-:Y:S01]  /*71f50*/  PRMT R19, R19, 0x7770, RZ ;  /* 0x0000777013137816 */ /* 0x000fe200000000ff */
[----:B------:R-:W-:Y:S04]  /*71f60*/  STL [R1+0x2abc], R11 ;  /* 0x002abc0b01007387 */ /* 0x000fe80000100800 */
[----:B------:R-:W-:Y:S04]  /*71f70*/  STL [R1+0x2ac8], R10 ;  /* 0x002ac80a01007387 */ /* 0x000fe80000100800 */
[----:B------:R-:W-:Y:S04]  /*71f80*/  STL.64 [R1+0x29b8], R8 ;  /* 0x0029b80801007387 */ /* 0x000fe80000100a00 */
[----:B------:R-:W-:Y:S04]  /*71f90*/  STG.E.U8 desc[UR10][R6.64], R4 ;  /* 0x0000000406007986 */ /* 0x000fe8000c10110a */
[----:B------:R-:W-:Y:S04]  /*71fa0*/  STL.64 [R1+0x2ad8], R18 ;  /* 0x002ad81201007387 */ /* 0x000fe80000100a00 */
[----:B------:R0:W-:Y:S04]  /*71fb0*/  STG.E.U8 desc[UR10][R26.64], R17 ;  /* 0x000000111a007986 */ /* 0x0001e8000c10110a */
[----:B0-----:R-:W2:Y:S04]  /*71fc0*/  LDL.LU.64 R26, [R1+0x2b70] ;  /* 0x002b7000011a7983 */ /* 0x001ea80000300a00 */
[----:B------:R-:W3:Y:S04]  /*71fd0*/  LDL.LU R14, [R1+0x2a8] ;  /* 0x0002a800010e7983 */ /* 0x000ee80000300800 */
[----:B---3--:R0:W-:Y:S04]  /*71fe0*/  STL [R1+0x2b30], R14 ;  /* 0x002b300e01007387 */ /* 0x0081e80000100800 */
[----:B0-----:R-:W3:Y:S04]  /*71ff0*/  LDL.LU R14, [R1+0x328] ;  /* 0x00032800010e7983 */ /* 0x001ee80000300800 */
[----:B---3--:R0:W-:Y:S04]  /*72000*/  STL [R1+0x2b40], R14 ;  /* 0x002b400e01007387 */ /* 0x0081e80000100800 */
[----:B0-----:R-:W3:Y:S04]  /*72010*/  LDL.LU R14, [R1+0x304] ;  /* 0x00030400010e7983 */ /* 0x001ee80000300800 */
[----:B---3--:R0:W-:Y:S04]  /*72020*/  STL [R1+0x2b50], R14 ;  /* 0x002b500e01007387 */ /* 0x0081e80000100800 */
[----:B0-----:R-:W3:Y:S04]  /*72030*/  LDL.LU R14, [R1+0x34c] ;  /* 0x00034c00010e7983 */ /* 0x001ee80000300800 */
[----:B------:R-:W4:Y:S04]  /*72040*/  LDL.LU R22, [R1+0x2d4] ;  /* 0x0002d40001167983 */ /* 0x000f280000300800 */
[----:B------:R-:W5:Y:S04]  /*72050*/  LDL.LU R17, [R1+0x30c] ;  /* 0x00030c0001117983 */ /* 0x000f680000300800 */
[----:B------:R-:W2:Y:S04]  /*72060*/  LDL.LU.64 R18, [R1+0x1f8] ;  /* 0x0001f80001127983 */ /* 0x000ea80000300a00 */
[----:B--2---:R0:W-:Y:S04]  /*72070*/  STL.64 [R1+0x2ae0], R18 ;  /* 0x002ae01201007387 */ /* 0x0041e80000100a00 */
[----:B0-----:R-:W2:Y:S04]  /*72080*/  LDL.LU.64 R18, [R1+0x200] ;  /* 0x0002000001127983 */ /* 0x001ea80000300a00 */
        /* <DEDUP_REMOVED lines=21> */
[----:B0-----:R-:W2:Y:S01]  /*721e0*/  LDL.LU.64 R18, [R1+0x258] ;  /* 0x0002580001127983 */ /* 0x001ea20000300a00 */
[----:B------:R-:W-:-:S02]  /*721f0*/  PRMT R6, R26, 0x7773, RZ ;  /* 0x000077731a067816 */ /* 0x000fc400000000ff */
[----:B------:R-:W-:Y:S02]  /*72200*/  PRMT R5, R26, 0x7772, RZ ;  /* 0x000077721a057816 */ /* 0x000fe400000000ff */
[C---:B------:R-:W-:Y:S02]  /*72210*/  PRMT R3, R27.reuse, 0x7773, RZ ;  /* 0x000077731b037816 */ /* 0x040fe400000000ff */
[C---:B------:R-:W-:Y:S01]  /*72220*/  PRMT R2, R27.reuse, 0x7772, RZ ;  /* 0x000077721b027816 */ /* 0x040fe200000000ff */
[----:B--2---:R0:W-:Y:S04]  /*72230*/  STL.64 [R1+0x2b68], R18 ;  /* 0x002b681201007387 */ /* 0x0041e80000100a00 */
[----:B0-----:R-:W2:Y:S04]  /*72240*/  LDL.LU.64 R18, [R1+0x260] ;  /* 0x0002600001127983 */ /* 0x001ea80000300a00 */
[----:B------:R-:W5:Y:S04]  /*72250*/  LDL.LU R23, [R1+0x10] ;  /* 0x0000100001177983 */ /* 0x000f680000300800 */
[----:B------:R-:W5:Y:S04]  /*72260*/  LDL.LU R15, [R1+0x2b4] ;  /* 0x0002b400010f7983 */ /* 0x000f680000300800 */
[----:B------:R-:W5:Y:S04]  /*72270*/  LDL.LU.64 R8, [R1+0x1d0] ;  /* 0x0001d00001087983 */ /* 0x000f680000300a00 */
[----:B------:R-:W5:Y:S04]  /*72280*/  LDL.LU R16, [R1+0x340] ;  /* 0x0003400001107983 */ /* 0x000f680000300800 */
[----:B------:R-:W5:Y:S04]  /*72290*/  LDL.LU.64 R10, [R1+0x1c8] ;  /* 0x0001c800010a7983 */ /* 0x000f680000300a00 */
[----:B------:R-:W5:Y:S01]  /*722a0*/  LDL.LU R28, [R1+0x2f8] ;  /* 0x0002f800011c7983 */ /* 0x000f620000300800 */
[----:B------:R-:W-:-:S03]  /*722b0*/  PRMT R0, R27, 0x7771, RZ ;  /* 0x000077711b007816 */ /* 0x000fc600000000ff */
[----:B------:R-:W5:Y:S01]  /*722c0*/  LDL.LU.64 R12, [R1+0x1c0] ;  /* 0x0001c000010c7983 */ /* 0x000f620000300a00 */
[----:B------:R-:W-:-:S03]  /*722d0*/  PRMT R21, R21, 0x7772, RZ ;  /* 0x0000777215157816 */ /* 0x000fc600000000ff */
[----:B------:R-:W5:Y:S04]  /*722e0*/  LDL.LU R29, [R1+0x31c] ;  /* 0x00031c00011d7983 */ /* 0x000f680000300800 */
[----:B------:R0:W-:Y:S04]  /*722f0*/  STL [R1+0x2a38], R6 ;  /* 0x002a380601007387 */ /* 0x0001e80000100800 */
[----:B0-----:R-:W5:Y:S04]  /*72300*/  LDL.LU R6, [R1+0x4] ;  /* 0x0000040001067983 */ /* 0x001f680000300800 */
[----:B------:R0:W-:Y:S04]  /*72310*/  STL [R1+0x2a78], R5 ;  /* 0x002a780501007387 */ /* 0x0001e80000100800 */
[----:B0-----:R-:W5:Y:S04]  /*72320*/  LDL.LU R5, [R1+0x2e8] ;  /* 0x0002e80001057983 */ /* 0x001f680000300800 */
[----:B------:R0:W-:Y:S04]  /*72330*/  STL.64 [R1+0x2968], R2 ;  /* 0x0029680201007387 */ /* 0x0001e80000100a00 */
[----:B0-----:R-:W5:Y:S04]  /*72340*/  LDL.LU.64 R2, [R1+0x1d8] ;  /* 0x0001d80001027983 */ /* 0x001f680000300a00 */
[----:B------:R0:W-:Y:S04]  /*72350*/  STL [R1+0x2a88], R0 ;  /* 0x002a880001007387 */ /* 0x0001e80000100800 */
[----:B0-----:R-:W5:Y:S04]  /*72360*/  LDL.LU R0, [R1+0x330] ;  /* 0x0003300001007983 */ /* 0x001f680000300800 */
[----:B--2---:R0:W-:Y:S04]  /*72370*/  STG.E.U8 desc[UR10][R18.64], R21 ;  /* 0x0000001512007986 */ /* 0x0041e8000c10110a */
[----:B0-----:R-:W2:Y:S01]  /*72380*/  LDL.LU.64 R18, [R1+0x2b68] ;  /* 0x002b680001127983 */ /* 0x001ea20000300a00 */
[----:B------:R-:W-:-:S02]  /*72390*/  PRMT R7, R25, 0x7773, RZ ;  /* 0x0000777319077816 */ /* 0x000fc400000000ff */
[----:B------:R-:W-:Y:S01]  /*723a0*/  PRMT R25, R25, 0x7772, RZ ;  /* 0x0000777219197816 */ /* 0x000fe200000000ff */
[----:B------:R0:W-:Y:S04]  /*723b0*/  STL [R1+0x2ab8], R20 ;  /* 0x002ab81401007387 */ /* 0x0001e80000100800 */
[----:B0-----:R-:W5:Y:S04]  /*723c0*/  LDL.LU.64 R20, [R1+0x1e0] ;  /* 0x0001e00001147983 */ /* 0x001f680000300a00 */
[----:B--2---:R0:W-:Y:S04]  /*723d0*/  STG.E.U8 desc[UR10][R18.64], R25 ;  /* 0x0000001912007986 */ /* 0x0041e8000c10110a */
[----:B0-----:R-:W3:Y:S04]  /*723e0*/  LDL.LU.64 R18, [R1+0x2b60] ;  /* 0x002b600001127983 */ /* 0x001ee80000300a00 */
[----:B------:R0:W-:Y:S04]  /*723f0*/  STL [R1+0x2a58], R24 ;  /* 0x002a581801007387 */ /* 0x0001e80000100800 */
[----:B0-----:R-:W2:Y:S04]  /*72400*/  LDL.LU.64 R24, [R1+0x1e8] ;  /* 0x0001e80001187983 */ /* 0x001ea80000300a00 */
[----:B---3--:R0:W-:Y:S04]  /*72410*/  STG.E.U8 desc[UR10][R18.64], R14 ;  /* 0x0000000e12007986 */ /* 0x0081e8000c10110a */
[----:B0-----:R-:W3:Y:S04]  /*72420*/  LDL.LU.64 R18, [R1+0x2b58] ;  /* 0x002b580001127983 */ /* 0x001ee80000300a00 */
[----:B------:R-:W3:Y:S04]  /*72430*/  LDL.LU R14, [R1+0x2b50] ;  /* 0x002b5000010e7983 */ /* 0x000ee80000300800 */
[----:B---3--:R0:W-:Y:S04]  /*72440*/  STG.E.U8 desc[UR10][R18.64], R14 ;  /* 0x0000000e12007986 */ /* 0x0081e8000c10110a */
[----:B0-----:R-:W3:Y:S04]  /*72450*/  LDL.LU.64 R18, [R1+0x2b48] ;  /* 0x002b480001127983 */ /* 0x001ee80000300a00 */
[----:B------:R-:W3:Y:S04]  /*72460*/  LDL.LU R14, [R1+0x2b40] ;  /* 0x002b4000010e7983 */ /* 0x000ee80000300800 */
[----:B---3--:R0:W-:Y:S04]  /*72470*/  STG.E.U8 desc[UR10][R18.64], R14 ;  /* 0x0000000e12007986 */ /* 0x0081e8000c10110a */
[----:B0-----:R-:W3:Y:S04]  /*72480*/  LDL.LU.64 R18, [R1+0x2b38] ;  /* 0x002b380001127983 */ /* 0x001ee80000300a00 */
[----:B------:R-:W3:Y:S04]  /*72490*/  LDL.LU R14, [R1+0x2b30] ;  /* 0x002b3000010e7983 */ /* 0x000ee80000300800 */
[----:B---3--:R0:W-:Y:S04]  /*724a0*/  STG.E.U8 desc[UR10][R18.64], R14 ;  /* 0x0000000e12007986 */ /* 0x0081e8000c10110a */
[----:B0-----:R-:W4:Y:S04]  /*724b0*/  LDL.LU.64 R18, [R1+0x2b28] ;  /* 0x002b280001127983 */ /* 0x001f280000300a00 */
[----:B------:R-:W3:Y:S04]  /*724c0*/  LDL.LU R14, [R1+0x2b20] ;  /* 0x002b2000010e7983 */ /* 0x000ee80000300800 */
[----:B----4-:R0:W-:Y:S04]  /*724d0*/  STG.E.U8 desc[UR10][R18.64], R22 ;  /* 0x0000001612007986 */ /* 0x0101e8000c10110a */
[----:B0-----:R-:W3:Y:S04]  /*724e0*/  LDL.LU.64 R18, [R1+0x2b18] ;  /* 0x002b180001127983 */ /* 0x001ee80000300a00 */
[----:B------:R-:W4:Y:S04]  /*724f0*/  LDL.LU R22, [R1+0x2b10] ;  /* 0x002b100001167983 */ /* 0x000f280000300800 */
[----:B---3--:R0:W-:Y:S04]  /*72500*/  STG.E.U8 desc[UR10][R18.64], R14 ;  /* 0x0000000e12007986 */ /* 0x0081e8000c10110a */
[----:B0-----:R-:W5:Y:S04]  /*72510*/  LDL.LU.64 R18, [R1+0x2b08] ;  /* 0x002b080001127983 */ /* 0x001f680000300a00 */
[----:B-----5:R0:W-:Y:S04]  /*72520*/  STG.E.U8 desc[UR10][R18.64], R6 ;  /* 0x0000000612007986 */ /* 0x0201e8000c10110a */
[----:B0-----:R-:W3:Y:S04]  /*72530*/  LDL.LU.64 R18, [R1+0x2b00] ;  /* 0x002b000001127983 */ /* 0x001ee80000300a00 */
[----:B---3--:R0:W-:Y:S04]  /*72540*/  STG.E.U8 desc[UR10][R18.64], R7 ;  /* 0x0000000712007986 */ /* 0x0081e8000c10110a */
[----:B0-----:R-:W3:Y:S04]  /*72550*/  LDL.LU.64 R18, [R1+0x2af8] ;  /* 0x002af80001127983 */ /* 0x001ee80000300a00 */
[----:B------:R-:W5:Y:S04]  /*72560*/  LDL.LU.64 R6, [R1+0x1f0] ;  /* 0x0001f00001067983 */ /* 0x000f680000300a00 */
[----:B---3--:R0:W-:Y:S04]  /*72570*/  STG.E.U8 desc[UR10][R18.64], R0 ;  /* 0x0000000012007986 */ /* 0x0081e8000c10110a */
[----:B0-----:R-:W3:Y:S04]  /*72580*/  LDL.LU.64 R18, [R1+0x2af0] ;  /* 0x002af00001127983 */ /* 0x001ee80000300a00 */
[----:B---3--:R0:W-:Y:S04]  /*72590*/  STG.E.U8 desc[UR10][R18.64], R5 ;  /* 0x0000000512007986 */ /* 0x0081e8000c10110a */
[----:B0-----:R-:W3:Y:S04]  /*725a0*/  LDL.LU.64 R18, [R1+0x2ae8] ;  /* 0x002ae80001127983 */ /* 0x001ee80000300a00 */
[----:B---3--:R0:W-:Y:S04]  /*725b0*/  STG.E.U8 desc[UR10][R18.64], R17 ;  /* 0x0000001112007986 */ /* 0x0081e8000c10110a */
[----:B0-----:R-:W3:Y:S01]  /*725c0*/  LDL.LU.64 R18, [R1+0x2ae0] ;  /* 0x002ae00001127983 */ /* 0x001ee20000300a00 */
[----:B------:R-:W-:-:S03]  /*725d0*/  PRMT R4, R26, 0x7771, RZ ;  /* 0x000077711a047816 */ /* 0x000fc600000000ff */
[----:B---3--:R0:W-:Y:S04]  /*725e0*/  STG.E.U8 desc[UR10][R18.64], R23 ;  /* 0x0000001712007986 */ /* 0x0081e8000c10110a */
[----:B0-----:R-:W2:Y:S01]  /*725f0*/  LDL.LU.64 R18, [R1+0x2ad8] ;  /* 0x002ad80001127983 */ /* 0x001ea20000300a00 */
[----:B------:R-:W-:Y:S02]  /*72600*/  PRMT R26, R26, 0x7770, RZ ;  /* 0x000077701a1a7816 */ /* 0x000fe400000000ff */
[----:B------:R-:W-:Y:S01]  /*72610*/  PRMT R27, R27, 0x7770, RZ ;  /* 0x000077701b1b7816 */ /* 0x000fe200000000ff */
[----:B-----5:R-:W-:Y:S04]  /*72620*/  STG.E.U8 desc[UR10][R6.64], R15 ;  /* 0x0000000f06007986 */ /* 0x020fe8000c10110a */
[----:B--2---:R-:W-:Y:S04]  /*72630*/  STG.E.U8 desc[UR10][R24.64], R18 ;  /* 0x0000001218007986 */ /* 0x004fe8000c10110a */
[----:B----4-:R-:W-:Y:S04]  /*72640*/  STG.E.U8 desc[UR10][R20.64], R22 ;  /* 0x0000001614007986 */ /* 0x010fe8000c10110a */
[----:B------:R-:W-:Y:S04]  /*72650*/  STG.E.U8 desc[UR10][R2.64], R26 ;  /* 0x0000001a02007986 */ /* 0x000fe8000c10110a */
[----:B------:R-:W-:Y:S04]  /*72660*/  STL [R1+0x29d8], R19 ;  /* 0x0029d81301007387 */ /* 0x000fe80000100800 */
[----:B------:R-:W-:Y:S04]  /*72670*/  STG.E.U8 desc[UR10][R8.64], R16 ;  /* 0x0000001008007986 */ /* 0x000fe8000c10110a */
[----:B------:R-:W-:Y:S04]  /*72680*/  STL [R1+0x29dc], R27 ;  /* 0x0029dc1b01007387 */ /* 0x000fe80000100800 */
[----:B------:R0:W-:Y:S04]  /*72690*/  STG.E.U8 desc[UR10][R10.64], R28 ;  /* 0x0000001c0a007986 */ /* 0x0001e8000c10110a */
[----:B0-----:R-:W2:Y:S04]  /*726a0*/  LDL.LU R10, [R1+0x1c] ;  /* 0x00001c00010a7983 */ /* 0x001ea80000300800 */
[----:B------:R-:W3:Y:S04]  /*726b0*/  LDL.LU R11, [R1+0x2c8] ;  /* 0x0002c800010b7983 */ /* 0x000ee80000300800 */
[----:B------:R-:W4:Y:S04]  /*726c0*/  LDL.LU.64 R20, [R1+0x1a8] ;  /* 0x0001a80001147983 */ /* 0x000f280000300a00 */
[----:B----4-:R0:W-:Y:S04]  /*726d0*/  STL.64 [R1+0x2ac0], R20 ;  /* 0x002ac01401007387 */ /* 0x0101e80000100a00 */
[----:B0-----:R-:W4:Y:S04]  /*726e0*/  LDL.LU.64 R20, [R1+0x1b0] ;  /* 0x0001b00001147983 */ /* 0x001f280000300a00 */
[----:B----4-:R0:W-:Y:S04]  /*726f0*/  STL.64 [R1+0x2ad0], R20 ;  /* 0x002ad01401007387 */ /* 0x0101e80000100a00 */
[----:B0-----:R-:W2:Y:S04]  /*72700*/  LDL.LU.64 R20, [R1+0x1b8] ;  /* 0x0001b80001147983 */ /* 0x001ea80000300a00 */
[----:B------:R-:W4:Y:S04]  /*72710*/  LDL.LU R0, [R1+0x2fc] ;  /* 0x0002fc0001007983 */ /* 0x000f280000300800 */
[----:B----4-:R0:W-:Y:S04]  /*72720*/  STL [R1+0x2a98], R0 ;  /* 0x002a980001007387 */ /* 0x0101e80000100800 */
[----:B0-----:R-:W4:Y:S04]  /*72730*/  LDL.LU R0, [R1+0x344] ;  /* 0x0003440001007983 */ /* 0x001f280000300800 */
[----:B------:R-:W5:Y:S04]  /*72740*/  LDL.LU R5, [R1+0x320] ;  /* 0x0003200001057983 */ /* 0x000f680000300800 */
[----:B------:R-:W-:Y:S04]  /*72750*/  STG.E.U8 desc[UR10][R12.64], R29 ;  /* 0x0000001d0c007986 */ /* 0x000fe8000c10110a */
[----:B-----5:R0:W-:Y:S04]  /*72760*/  STL.64 [R1+0x2ab0], R4 ;  /* 0x002ab00401007387 */ /* 0x0201e80000100a00 */
[----:B0-----:R-:W5:Y:S04]  /*72770*/  LDL.LU.64 R4, [R1+0x1a0] ;  /* 0x0001a00001047983 */ /* 0x001f680000300a00 */
[----:B------:R-:W4:Y:S04]  /*72780*/  LDL.LU R12, [R1+0x268] ;  /* 0x00026800010c7983 */ /* 0x000f280000300800 */
[----:B------:R-:W3:Y:S04]  /*72790*/  LDL.LU.64 R24, [R1+0x168] ;  /* 0x0001680001187983 */ /* 0x000ee80000300a00 */
[----:B---3--:R0:W-:Y:S04]  /*727a0*/  STL.64 [R1+0x2a60], R24 ;  /* 0x002a601801007387 */ /* 0x0081e80000100a00 */
[----:B0-----:R-:W3:Y:S04]  /*727b0*/  LDL.LU.64 R24, [R1+0x170] ;  /* 0x0001700001187983 */ /* 0x001ee80000300a00 */
        /* <DEDUP_REMOVED lines=10> */
[----:B------:R-:W4:Y:S04]  /*72860*/  LDL.LU R6, [R1+0x348] ;  /* 0x0003480001067983 */ /* 0x000f280000300800 */
[----:B------:R-:W4:Y:S04]  /*72870*/  LDL.LU R13, [R1+0x300] ;  /* 0x00030000010d7983 */ /* 0x000f280000300800 */
[----:B------:R-:W4:Y:S04]  /*72880*/  LDL.LU R23, [R1+0x324] ;  /* 0x0003240001177983 */ /* 0x000f280000300800 */
[----:B------:R-:W4:Y:S04]  /*72890*/  LDL.LU R15, [R1+0x26c] ;  /* 0x00026c00010f7983 */ /* 0x000f280000300800 */
[----:B------:R-:W4:Y:S04]  /*728a0*/  LDL.LU R16, [R1] ;  /* 0x0000000001107983 */ /* 0x000f280000300800 */
        /* <DEDUP_REMOVED lines=19> */
[----:B------:R-:W-:Y:S04]  /*729e0*/  STG.E.U8 desc[UR10][R20.64], R10 ;  /* 0x0000000a14007986 */ /* 0x000fe8000c10110a */
[----:B--2---:R0:W-:Y:S04]  /*729f0*/  STL.64 [R1+0x2a50], R26 ;  /* 0x002a501a01007387 */ /* 0x0041e80000100a00 */
[----:B0-----:R-:W2:Y:S04]  /*72a00*/  LDL.LU.64 R26, [R1+0x160] ;  /* 0x00016000011a7983 */ /* 0x001ea80000300a00 */
[----:B------:R-:W2:Y:S04]  /*72a10*/  LDL.LU R22, [R1+0x32c] ;  /* 0x00032c0001167983 */ /* 0x000ea80000300800 */
[----:B------:R-:W2:Y:S04]  /*72a20*/  LDL.LU.64 R18, [R1+0x108] ;  /* 0x0001080001127983 */ /* 0x000ea80000300a00 */
[----:B------:R-:W2:Y:S04]  /*72a30*/  LDL.LU R7, [R1+0x2dc] ;  /* 0x0002dc0001077983 */ /* 0x000ea80000300800 */
[----:B------:R-:W2:Y:S04]  /*72a40*/  LDL.LU R14, [R1+0x308] ;  /* 0x00030800010e7983 */ /* 0x000ea80000300800 */
[----:B------:R-:W2:Y:S04]  /*72a50*/  LDL.LU R17, [R1+0xc] ;  /* 0x00000c0001117983 */ /* 0x000ea80000300800 */
[----:B------:R-:W2:Y:S04]  /*72a60*/  LDL.LU R28, [R1+0x2b0] ;  /* 0x0002b000011c7983 */ /* 0x000ea80000300800 */
[----:B------:R-:W2:Y:S04]  /*72a70*/  LDL.LU.64 R2, [R1+0xd8] ;  /* 0x0000d80001027983 */ /* 0x000ea80000300a00 */
[----:B------:R-:W2:Y:S04]  /*72a80*/  LDL.LU.64 R8, [R1+0xd0] ;  /* 0x0000d00001087983 */ /* 0x000ea80000300a00 */
[----:B------:R-:W2:Y:S04]  /*72a90*/  LDL.LU R29, [R1+0x334] ;  /* 0x00033400011d7983 */ /* 0x000ea80000300800 */
[----:B------:R-:W5:Y:S04]  /*72aa0*/  LDL.LU.64 R20, [R1+0x2ad0] ;  /* 0x002ad00001147983 */ /* 0x000f680000300a00 */
[----:B------:R-:W3:Y:S04]  /*72ab0*/  LDL.LU R10, [R1+0x2ac8] ;  /* 0x002ac800010a7983 */ /* 0x000ee80000300800 */
[----:B-----5:R0:W-:Y:S04]  /*72ac0*/  STG.E.U8 desc[UR10][R20.64], R11 ;  /* 0x0000000b14007986 */ /* 0x0201e8000c10110a */
[----:B0-----:R-:W5:Y:S04]  /*72ad0*/  LDL.LU.64 R20, [R1+0x2ac0] ;  /* 0x002ac00001147983 */ /* 0x001f680000300a00 */
[----:B------:R-:W5:Y:S04]  /*72ae0*/  LDL.LU R11, [R1+0x2abc] ;  /* 0x002abc00010b7983 */ /* 0x000f680000300800 */
[----:B-----5:R0:W-:Y:S04]  /*72af0*/  STG.E.U8 desc[UR10][R20.64], R11 ;  /* 0x0000000b14007986 */ /* 0x0201e8000c10110a */
[----:B0-----:R-:W5:Y:S04]  /*72b00*/  LDL.LU R20, [R1+0x2ab8] ;  /* 0x002ab80001147983 */ /* 0x001f680000300800 */
[----:B---3--:R0:W-:Y:S04]  /*72b10*/  STL [R1+0x2940], R10 ;  /* 0x0029400a01007387 */ /* 0x0081e80000100800 */
[----:B0-----:R-:W3:Y:S04]  /*72b20*/  LDL.LU.64 R10, [R1+0xe0] ;  /* 0x0000e000010a7983 */ /* 0x001ee80000300a00 */
[----:B-----5:R0:W-:Y:S04]  /*72b30*/  STG.E.U8 desc[UR10][R4.64], R20 ;  /* 0x0000001404007986 */ /* 0x0201e8000c10110a */
[----:B0-----:R-:W5:Y:S04]  /*72b40*/  LDL.LU.64 R4, [R1+0x2ab0] ;  /* 0x002ab00001047983 */ /* 0x001f680000300a00 */
[----:B------:R-:W3:Y:S04]  /*72b50*/  LDL.LU.64 R20, [R1+0xe8] ;  /* 0x0000e80001147983 */ /* 0x000ee80000300a00 */
[----:B-----5:R0:W-:Y:S04]  /*72b60*/  STG.E.U8 desc[UR10][R24.64], R4 ;  /* 0x0000000418007986 */ /* 0x0201e8000c10110a */
[----:B0-----:R-:W4:Y:S04]  /*72b70*/  LDL.LU.64 R24, [R1+0x2aa8] ;  /* 0x002aa80001187983 */ /* 0x001f280000300a00 */
[----:B------:R-:W5:Y:S04]  /*72b80*/  LDL.LU R4, [R1+0x2cc] ;  /* 0x0002cc0001047983 */ /* 0x000f680000300800 */
[----:B----4-:R0:W-:Y:S04]  /*72b90*/  STG.E.U8 desc[UR10][R24.64], R0 ;  /* 0x0000000018007986 */ /* 0x0101e8000c10110a */
[----:B0-----:R-:W4:Y:S04]  /*72ba0*/  LDL.LU.64 R24, [R1+0x2aa0] ;  /* 0x002aa00001187983 */ /* 0x001f280000300a00 */
[----:B------:R-:W4:Y:S04]  /*72bb0*/  LDL.LU R0, [R1+0x2a98] ;  /* 0x002a980001007983 */ /* 0x000f280000300800 */
[----:B----4-:R0:W-:Y:S04]  /*72bc0*/  STG.E.U8 desc[UR10][R24.64], R0 ;  /* 0x0000000018007986 */ /* 0x0101e8000c10110a */
[----:B0-----:R-:W4:Y:S04]  /*72bd0*/  LDL.LU.64 R24, [R1+0x2a90] ;  /* 0x002a900001187983 */ /* 0x001f280000300a00 */
[----:B------:R-:W3:Y:S04]  /*72be0*/  LDL.LU R0, [R1+0x2a88] ;  /* 0x002a880001007983 */ /* 0x000ee80000300800 */
[----:B----4-:R0:W-:Y:S04]  /*72bf0*/  STG.E.U8 desc[UR10][R24.64], R5 ;  /* 0x0000000518007986 */ /* 0x0101e8000c10110a */
[----:B0-----:R-:W4:Y:S04]  /*72c00*/  LDL.LU.64 R24, [R1+0x2a80] ;  /* 0x002a800001187983 */ /* 0x001f280000300a00 */
[----:B------:R-:W3:Y:S04]  /*72c10*/  LDL.LU R5, [R1+0x2a78] ;  /* 0x002a780001057983 */ /* 0x000ee80000300800 */
[----:B----4-:R0:W-:Y:S04]  /*72c20*/  STG.E.U8 desc[UR10][R24.64], R12 ;  /* 0x0000000c18007986 */ /* 0x0101e8000c10110a */
[----:B0-----:R-:W5:Y:S04]  /*72c30*/  LDL.LU.64 R24, [R1+0x2a70] ;  /* 0x002a700001187983 */ /* 0x001f680000300a00 */
[----:B------:R-:W4:Y:S04]  /*72c40*/  LDL.LU R12, [R1+0x2a68] ;  /* 0x002a6800010c7983 */ /* 0x000f280000300800 */
[----:B-----5:R0:W-:Y:S04]  /*72c50*/  STG.E.U8 desc[UR10][R24.64], R4 ;  /* 0x0000000418007986 */ /* 0x0201e8000c10110a */
[----:B0-----:R-:W4:Y:S04]  /*72c60*/  LDL.LU.64 R24, [R1+0x2a60] ;  /* 0x002a600001187983 */ /* 0x001f280000300a00 */
[----:B----4-:R0:W-:Y:S04]  /*72c70*/  STG.E.U8 desc[UR10][R24.64], R12 ;  /* 0x0000000c18007986 */ /* 0x0101e8000c10110a */
[----:B0-----:R-:W2:Y:S04]  /*72c80*/  LDL.LU R24, [R1+0x2a58] ;  /* 0x002a580001187983 */ /* 0x001ea80000300800 */
[----:B------:R-:W4:Y:S04]  /*72c90*/  LDL.LU R12, [R1+0x2d0] ;  /* 0x0002d000010c7983 */ /* 0x000f280000300800 */
[----:B--2---:R0:W-:Y:S04]  /*72ca0*/  STG.E.U8 desc[UR10][R26.64], R24 ;  /* 0x000000181a007986 */ /* 0x0041e8000c10110a */
[----:B0-----:R-:W3:Y:S04]  /*72cb0*/  LDL.LU.64 R26, [R1+0x2a50] ;  /* 0x002a5000011a7983 */ /* 0x001ee80000300a00 */
[----:B------:R-:W2:Y:S04]  /*72cc0*/  LDL.LU.64 R24, [R1+0xf0] ;  /* 0x0000f00001187983 */ /* 0x000ea80000300a00 */
[----:B---3--:R0:W-:Y:S04]  /*72cd0*/  STG.E.U8 desc[UR10][R26.64], R5 ;  /* 0x000000051a007986 */ /* 0x0081e8000c10110a */
[----:B0-----:R-:W3:Y:S04]  /*72ce0*/  LDL.LU.64 R26, [R1+0x2a48] ;  /* 0x002a4800011a7983 */ /* 0x001ee80000300a00 */
[----:B------:R-:W5:Y:S04]  /*72cf0*/  LDL.LU.64 R4, [R1+0xf8] ;  /* 0x0000f80001047983 */ /* 0x000f680000300a00 */
[----:B---3--:R0:W-:Y:S04]  /*72d00*/  STG.E.U8 desc[UR10][R26.64], R6 ;  /* 0x000000061a007986 */ /* 0x0081e8000c10110a */
[----:B0-----:R-:W3:Y:S04]  /*72d10*/  LDL.LU.64 R26, [R1+0x2a40] ;  /* 0x002a4000011a7983 */ /* 0x001ee80000300a00 */
[----:B------:R-:W2:Y:S04]  /*72d20*/  LDL.LU R6, [R1+0x2a38] ;  /* 0x002a380001067983 */ /* 0x000ea80000300800 */
[----:B---3--:R0:W-:Y:S04]  /*72d30*/  STG.E.U8 desc[UR10][R26.64], R13 ;  /* 0x0000000d1a007986 */ /* 0x0081e8000c10110a */
[----:B0-----:R-:W3:Y:S04]  /*72d40*/  LDL.LU.64 R26, [R1+0x2a30] ;  /* 0x002a3000011a7983 */ /* 0x001ee80000300a00 */
[----:B------:R-:W5:Y:S04]  /*72d50*/  LDL.LU R13, [R1+0x2a28] ;  /* 0x002a2800010d7983 */ /* 0x000f680000300800 */
[----:B---3--:R0:W-:Y:S04]  /*72d60*/  STG.E.U8 desc[UR10][R26.64], R23 ;  /* 0x000000171a007986 */ /* 0x0081e8000c10110a */
[----:B0-----:R-:W3:Y:S04]  /*72d70*/  LDL.LU.64 R26, [R1+0x2a20] ;  /* 0x002a2000011a7983 */ /* 0x001ee80000300a00 */
[----:B------:R-:W2:Y:S04]  /*72d80*/  LDL.LU R23, [R1+0x2a18] ;  /* 0x002a180001177983 */ /* 0x000ea80000300800 */
[----:B---3--:R0:W-:Y:S04]  /*72d90*/  STG.E.U8 desc[UR10][R26.64], R15 ;  /* 0x0000000f1a007986 */ /* 0x0081e8000c10110a */
[----:B0-----:R-:W4:Y:S04]  /*72da0*/  LDL.LU.64 R26, [R1+0x2a10] ;  /* 0x002a1000011a7983 */ /* 0x001f280000300a00 */
[----:B------:R-:W3:Y:S04]  /*72db0*/  LDL.LU R15, [R1+0x2a08] ;  /* 0x002a0800010f7983 */ /* 0x000ee80000300800 */
[----:B----4-:R0:W-:Y:S04]  /*72dc0*/  STG.E.U8 desc[UR10][R26.64], R12 ;  /* 0x0000000c1a007986 */ /* 0x0101e8000c10110a */
[----:B0-----:R-:W5:Y:S04]  /*72dd0*/  LDL.LU.64 R26, [R1+0x2a00] ;  /* 0x002a0000011a7983 */ /* 0x001f680000300a00 */
[----:B-----5:R0:W-:Y:S04]  /*72de0*/  STG.E.U8 desc[UR10][R26.64], R13 ;  /* 0x0000000d1a007986 */ /* 0x0201e8000c10110a */
[----:B0-----:R-:W4:Y:S04]  /*72df0*/  LDL.LU.64 R26, [R1+0x29f8] ;  /* 0x0029f800011a7983 */ /* 0x001f280000300a00 */
[----:B------:R-:W5:Y:S04]  /*72e00*/  LDL.LU.64 R12, [R1+0x100] ;  /* 0x00010000010c7983 */ /* 0x000f680000300a00 */
[----:B----4-:R0:W-:Y:S04]  /*72e10*/  STG.E.U8 desc[UR10][R26.64], R16 ;  /* 0x000000101a007986 */ /* 0x0101e8000c10110a */
[----:B0-----:R-:W2:Y:S04]  /*72e20*/  LDL.LU.64 R26, [R1+0x29f0] ;  /* 0x0029f000011a7983 */ /* 0x001ea80000300a00 */
[----:B------:R-:W4:Y:S04]  /*72e30*/  LDL.LU R16, [R1+0x29e8] ;  /* 0x0029e80001107983 */ /* 0x000f280000300800 */
[----:B--2---:R0:W-:Y:S04]  /*72e40*/  STG.E.U8 desc[UR10][R26.64], R6 ;  /* 0x000000061a007986 */ /* 0x0041e8000c10110a */
[----:B0-----:R-:W2:Y:S04]  /*72e50*/  LDL.LU.64 R26, [R1+0x29e0] ;  /* 0x0029e000011a7983 */ /* 0x001ea80000300a00 */
[----:B--2---:R0:W-:Y:S04]  /*72e60*/  STG.E.U8 desc[UR10][R26.64], R22 ;  /* 0x000000161a007986 */ /* 0x0041e8000c10110a */
[----:B------:R1:W-:Y:S04]  /*72e70*/  STG.E.U8 desc[UR10][R18.64], R7 ;  /* 0x0000000712007986 */ /* 0x0003e8000c10110a */
[----:B-----5:R-:W-:Y:S04]  /*72e80*/  STG.E.U8 desc[UR10][R12.64], R14 ;  /* 0x0000000e0c007986 */ /* 0x020fe8000c10110a */
[----:B------:R2:W-:Y:S04]  /*72e90*/  STG.E.U8 desc[UR10][R4.64], R17 ;  /* 0x0000001104007986 */ /* 0x0005e8000c10110a */
[----:B0-----:R-:W5:Y:S04]  /*72ea0*/  LDL.LU R27, [R1+0x29dc] ;  /* 0x0029dc00011b7983 */ /* 0x001f680000300800 */
[----:B-1----:R-:W4:Y:S04]  /*72eb0*/  LDL.LU R19, [R1+0x29d8] ;  /* 0x0029d80001137983 */ /* 0x002f280000300800 */
[----:B--2---:R-:W2:Y:S04]  /*72ec0*/  LDL.LU R17, [R1+0x2ec] ;  /* 0x0002ec0001117983 */ /* 0x004ea80000300800 */
[----:B------:R-:W2:Y:S04]  /*72ed0*/  LDL.LU R18, [R1+0x310] ;  /* 0x0003100001127983 */ /* 0x000ea80000300800 */
[----:B------:R-:W3:Y:S04]  /*72ee0*/  LDL.LU R14, [R1+0x14] ;  /* 0x00001400010e7983 */ /* 0x000ee80000300800 */
[----:B------:R-:W-:Y:S04]  /*72ef0*/  STG.E.U8 desc[UR10][R24.64], R28 ;  /* 0x0000001c18007986 */ /* 0x000fe8000c10110a */
[----:B---3--:R0:W-:Y:S04]  /*72f00*/  STL.64 [R1+0x29c8], R14 ;  /* 0x0029c80e01007387 */ /* 0x0081e80000100a00 */
[----:B0-----:R-:W3:Y:S04]  /*72f10*/  LDL.LU.64 R14, [R1+0xc0] ;  /* 0x0000c000010e7983 */ /* 0x001ee80000300a00 */
[----:B----4-:R-:W-:Y:S04]  /*72f20*/  STG.E.U8 desc[UR10][R20.64], R19 ;  /* 0x0000001314007986 */ /* 0x010fe8000c10110a */
[----:B------:R-:W-:Y:S04]  /*72f30*/  STG.E.U8 desc[UR10][R10.64], R23 ;  /* 0x000000170a007986 */ /* 0x000fe8000c10110a */
[----:B-----5:R-:W-:Y:S04]  /*72f40*/  STG.E.U8 desc[UR10][R2.64], R27 ;  /* 0x0000001b02007986 */ /* 0x020fe8000c10110a */
[----:B------:R-:W-:Y:S04]  /*72f50*/  STG.E.U8 desc[UR10][R8.64], R29 ;  /* 0x0000001d08007986 */ /* 0x000fe8000c10110a */
[----:B---3--:R0:W-:Y:S04]  /*72f60*/  STL.64 [R1+0x29d0], R14 ;  /* 0x0029d00e01007387 */ /* 0x0081e80000100a00 */
[----:B0-----:R-:W2:Y:S04]  /*72f70*/  LDL.LU.64 R14, [R1+0xc8] ;  /* 0x0000c800010e7983 */ /* 0x001ea80000300a00 */
[----:B------:R-:W3:Y:S04]  /*72f80*/  LDL.LU.64 R8, [R1+0xb0] ;  /* 0x0000b00001087983 */ /* 0x000ee80000300a00 */
[----:B---3--:R0:W-:Y:S04]  /*72f90*/  STL.64 [R1+0x29c0], R8 ;  /* 0x0029c00801007387 */ /* 0x0081e80000100a00 */
[----:B0-----:R-:W3:Y:S04]  /*72fa0*/  LDL.LU.64 R8, [R1+0xb8] ;  /* 0x0000b80001087983 */ /* 0x001ee80000300a00 */
[----:B------:R-:W4:Y:S04]  /*72fb0*/  LDL.LU R25, [R1+0x2c0] ;  /* 0x0002c00001197983 */ /* 0x000f280000300800 */
[----:B------:R-:W5:Y:S04]  /*72fc0*/  LDL.LU R27, [R1+0x18] ;  /* 0x00001800011b7983 */ /* 0x000f680000300800 */
        /* <DEDUP_REMOVED lines=20> */
[----:B------:R-:W5:Y:S04]  /*73110*/  LDL.LU R19, [R1+0x33c] ;  /* 0x00033c0001137983 */ /* 0x000f680000300800 */
[----:B------:R-:W5:Y:S04]  /*73120*/  LDL.LU R6, [R1+0x2f4] ;  /* 0x0002f40001067983 */ /* 0x000f680000300800 */
[----:B------:R-:W5:Y:S04]  /*73130*/  LDL.LU R24, [R1+0x318] ;  /* 0x0003180001187983 */ /* 0x000f680000300800 */
[----:B------:R-:W3:Y:S04]  /*73140*/  LDL.LU.64 R28, [R1+0x38] ;  /* 0x00003800011c7983 */ /* 0x000ee80000300a00 */
[----:B---3--:R0:W-:Y:S04]  /*73150*/  STL.64 [R1+0x2950], R28 ;  /* 0x0029501c01007387 */ /* 0x0081e80000100a00 */
[----:B0-----:R-:W3:Y:S04]  /*73160*/  LDL.LU.64 R28, [R1+0x48] ;  /* 0x00004800011c7983 */ /* 0x001ee80000300a00 */
[----:B---3--:R0:W-:Y:S04]  /*73170*/  STL.64 [R1+0x2958], R28 ;  /* 0x0029581c01007387 */ /* 0x0081e80000100a00 */
[----:B0-----:R-:W3:Y:S04]  /*73180*/  LDL.LU.64 R28, [R1+0x50] ;  /* 0x00005000011c7983 */ /* 0x001ee80000300a00 */
[----:B------:R-:W-:Y:S04]  /*73190*/  STG.E.U8 desc[UR10][R14.64], R17 ;  /* 0x000000110e007986 */ /* 0x000fe8000c10110a */
[----:B---3--:R0:W-:Y:S04]  /*731a0*/  STL.64 [R1+0x2960], R28 ;  /* 0x0029601c01007387 */ /* 0x0081e80000100a00 */
[----:B0-----:R-:W3:Y:S04]  /*731b0*/  LDL.LU.64 R28, [R1+0x58] ;  /* 0x00005800011c7983 */ /* 0x001ee80000300a00 */
[----:B------:R-:W3:Y:S04]  /*731c0*/  LDL.LU R20, [R1+0x2ac] ;  /* 0x0002ac0001147983 */ /* 0x000ee80000300800 */
[----:B------:R-:W3:Y:S04]  /*731d0*/  LDL.LU.64 R10, [R1+0x30] ;  /* 0x00003000010a7983 */ /* 0x000ee80000300a00 */
[----:B------:R-:W3:Y:S04]  /*731e0*/  LDL.LU.64 R12, [R1+0x28] ;  /* 0x00002800010c7983 */ /* 0x000ee80000300a00 */
[----:B------:R-:W3:Y:S04]  /*731f0*/  LDL.LU.64 R4, [R1+0x20] ;  /* 0x0000200001047983 */ /* 0x000ee80000300a00 */
[----:B------:R-:W3:Y:S04]  /*73200*/  LDL.LU R26, [R1+0x35c] ;  /* 0x00035c00011a7983 */ /* 0x000ee80000300800 */
[----:B------:R-:W4:Y:S04]  /*73210*/  LDL.LU.64 R14, [R1+0x29d0] ;  /* 0x0029d000010e7983 */ /* 0x000f280000300a00 */
[----:B------:R-:W3:Y:S04]  /*73220*/  LDL.LU R7, [R1+0x358] ;  /* 0x0003580001077983 */ /* 0x000ee80000300800 */
[----:B------:R-:W3:Y:S04]  /*73230*/  LDL.LU R21, [R1+0x354] ;  /* 0x0003540001157983 */ /* 0x000ee80000300800 */
[----:B------:R-:W3:Y:S04]  /*73240*/  LDL.LU R17, [R1+0x350] ;  /* 0x0003500001117983 */ /* 0x000ee80000300800 */
[----:B----4-:R0:W-:Y:S04]  /*73250*/  STG.E.U8 desc[UR10][R14.64], R18 ;  /* 0x000000120e007986 */ /* 0x0101e8000c10110a */
[----:B0-----:R-:W4:Y:S04]  /*73260*/  LDL.LU.64 R14, [R1+0x29c8] ;  /* 0x0029c800010e7983 */ /* 0x001f280000300a00 */
[----:B----4-:R0:W-:Y:S04]  /*73270*/  STG.E.U8 desc[UR10][R8.64], R14 ;  /* 0x0000000e08007986 */ /* 0x0101e8000c10110a */
[----:B0-----:R-:W4:Y:S04]  /*73280*/  LDL.LU.64 R8, [R1+0x29c0] ;  /* 0x0029c00001087983 */ /* 0x001f280000300a00 */
[----:B----4-:R0:W-:Y:S04]  /*73290*/  STG.E.U8 desc[UR10][R8.64], R25 ;  /* 0x0000001908007986 */ /* 0x0101e8000c10110a */
[----:B0-----:R-:W2:Y:S04]  /*732a0*/  LDL.LU.64 R8, [R1+0x29b8] ;  /* 0x0029b80001087983 */ /* 0x001ea80000300a00 */
[----:B------:R-:W4:Y:S04]  /*732b0*/  LDL.LU R22, [R1+0x600] ;  /* 0x0006000001167983 */ /* 0x000f280000300800 */
[----:B------:R-:W4:Y:S04]  /*732c0*/  LDL.LU R18, [R1+0x5fc] ;  /* 0x0005fc0001127983 */ /* 0x000f280000300800 */
[----:B------:R-:W4:Y:S04]  /*732d0*/  LDL.LU R14, [R1+0x5f8] ;  /* 0x0005f800010e7983 */ /* 0x000f280000300800 */
[----:B------:R-:W4:Y:S04]  /*732e0*/  LDL.LU R25, [R1+0x5f4] ;  /* 0x0005f40001197983 */ /* 0x000f280000300800 */
[----:B--2---:R0:W-:Y:S04]  /*732f0*/  STG.E.U8 desc[UR10][R2.64], R8 ;  /* 0x0000000802007986 */ /* 0x0041e8000c10110a */
[----:B0-----:R-:W2:Y:S04]  /*73300*/  LDL.LU.64 R2, [R1+0x29b0] ;  /* 0x0029b00001027983 */ /* 0x001ea80000300a00 */
[----:B------:R-:W5:Y:S04]  /*73310*/  LDL.LU R8, [R1+0x314] ;  /* 0x0003140001087983 */ /* 0x000f680000300800 */
[----:B--2---:R0:W-:Y:S04]  /*73320*/  STG.E.U8 desc[UR10][R2.64], R15 ;  /* 0x0000000f02007986 */ /* 0x0041e8000c10110a */
[----:B0-----:R-:W2:Y:S04]  /*73330*/  LDL.LU.64 R2, [R1+0x29a8] ;  /* 0x0029a80001027983 */ /* 0x001ea80000300a00 */
[----:B------:R-:W3:Y:S04]  /*73340*/  LDL.LU R15, [R1+0x2f0] ;  /* 0x0002f000010f7983 */ /* 0x000ee80000300800 */
[----:B--2---:R0:W-:Y:S04]  /*73350*/  STG.E.U8 desc[UR10][R2.64], R0 ;  /* 0x0000000002007986 */ /* 0x0041e8000c10110a */
[----:B0-----:R-:W2:Y:S04]  /*73360*/  LDL.LU.64 R2, [R1+0x29a0] ;  /* 0x0029a00001027983 */ /* 0x001ea80000300a00 */
[----:B------:R-:W2:Y:S04]  /*73370*/  LDL.LU R0, [R1+0x338] ;  /* 0x0003380001007983 */ /* 0x000ea80000300800 */
[----:B--2---:R0:W-:Y:S04]  /*73380*/  STG.E.U8 desc[UR10][R2.64], R0 ;  /* 0x0000000002007986 */ /* 0x0041e8000c10110a */
[----:B0-----:R-:W3:Y:S04]  /*73390*/  LDL.LU.64 R2, [R1+0x2998] ;  /* 0x0029980001027983 */ /* 0x001ee80000300a00 */
[----:B---3--:R0:W-:Y:S04]  /*733a0*/  STG.E.U8 desc[UR10][R2.64], R15 ;  /* 0x0000000f02007986 */ /* 0x0081e8000c10110a */
[----:B0-----:R-:W5:Y:S04]  /*733b0*/  LDL.LU.64 R2, [R1+0x2990] ;  /* 0x0029900001027983 */ /* 0x001f680000300a00 */
[----:B-----5:R0:W-:Y:S04]  /*733c0*/  STG.E.U8 desc[UR10][R2.64], R8 ;  /* 0x0000000802007986 */ /* 0x0201e8000c10110a */
[----:B0-----:R-:W2:Y:S04]  /*733d0*/  LDL.LU.64 R2, [R1+0x2988] ;  /* 0x0029880001027983 */ /* 0x001ea80000300a00 */
[----:B--2---:R0:W-:Y:S04]  /*733e0*/  STG.E.U8 desc[UR10][R2.64], R27 ;  /* 0x0000001b02007986 */ /* 0x0041e8000c10110a */
[----:B0-----:R-:W2:Y:S04]  /*733f0*/  LDL.LU.64 R2, [R1+0x2980] ;  /* 0x0029800001027983 */ /* 0x001ea80000300a00 */
[----:B--2---:R0:W-:Y:S04]  /*73400*/  STG.E.U8 desc[UR10][R2.64], R23 ;  /* 0x0000001702007986 */ /* 0x0041e8000c10110a */
[----:B0-----:R-:W2:Y:S04]  /*73410*/  LDL.LU.64 R2, [R1+0x2978] ;  /* 0x0029780001027983 */ /* 0x001ea80000300a00 */
[----:B--2---:R0:W-:Y:S04]  /*73420*/  STG.E.U8 desc[UR10][R2.64], R9 ;  /* 0x0000000902007986 */ /* 0x0041e8000c10110a */
[----:B0-----:R-:W2:Y:S04]  /*73430*/  LDL.LU.64 R2, [R1+0x2970] ;  /* 0x0029700001027983 */ /* 0x001ea80000300a00 */
[----:B------:R-:W3:Y:S04]  /*73440*/  LDL.LU.64 R8, [R1+0x40] ;  /* 0x0000400001087983 */ /* 0x000ee80000300a00 */
[----:B--2---:R0:W-:Y:S04]  /*73450*/  STG.E.U8 desc[UR10][R2.64], R16 ;  /* 0x0000001002007986 */ /* 0x0041e8000c10110a */
[----:B0-----:R-:W2:Y:S04]  /*73460*/  LDL.LU.64 R2, [R1+0x2968] ;  /* 0x0029680001027983 */ /* 0x001ea80000300a00 */
[----:B--2---:R0:W-:Y:S04]  /*73470*/  STG.E.U8 desc[UR10][R28.64], R2 ;  /* 0x000000021c007986 */ /* 0x0041e8000c10110a */
[----:B0-----:R-:W2:Y:S04]  /*73480*/  LDL.LU.64 R28, [R1+0x2960] ;  /* 0x00296000011c7983 */ /* 0x001ea80000300a00 */
[----:B--2---:R0:W-:Y:S04]  /*73490*/  STG.E.U8 desc[UR10][R28.64], R19 ;  /* 0x000000131c007986 */ /* 0x0041e8000c10110a */
[----:B0-----:R-:W2:Y:S04]  /*734a0*/  LDL.LU.64 R28, [R1+0x2958] ;  /* 0x00295800011c7983 */ /* 0x001ea80000300a00 */
[----:B--2---:R0:W-:Y:S04]  /*734b0*/  STG.E.U8 desc[UR10][R28.64], R6 ;  /* 0x000000061c007986 */ /* 0x0041e8000c10110a */
[----:B0-----:R-:W2:Y:S04]  /*734c0*/  LDL.LU.64 R28, [R1+0x2950] ;  /* 0x00295000011c7983 */ /* 0x001ea80000300a00 */
[----:B---3--:R0:W-:Y:S01]  /*734d0*/  STG.E.U8 desc[UR10][R8.64], R24 ;  /* 0x0000001808007986 */ /* 0x0081e2000c10110a */
[----:B------:R-:W-:Y:S01]  /*734e0*/  FSEL R6, R21, -INF , P5 ;  /* 0xff80000015067808 */ /* 0x000fe20002800000 */
[----:B0-----:R-:W0:Y:S02]  /*734f0*/  LDC.64 R8, c[0x0][0x230] ;  /* 0x00008c00ff087b82 */ /* 0x001e240000000a00 */
[----:B--2---:R1:W-:Y:S04]  /*73500*/  STG.E.U8 desc[UR10][R28.64], R20 ;  /* 0x000000141c007986 */ /* 0x0043e8000c10110a */
[----:B-1----:R-:W2:Y:S04]  /*73510*/  LDL.LU.64 R28, [R1+0x2948] ;  /* 0x00294800011c7983 */ /* 0x002ea80000300a00 */
[----:B--2---:R1:W-:Y:S04]  /*73520*/  STG.E.U8 desc[UR10][R10.64], R28 ;  /* 0x0000001c0a007986 */ /* 0x0043e8000c10110a */
[----:B-1----:R-:W2:Y:S04]  /*73530*/  LDL.LU R10, [R1+0x2940] ;  /* 0x00294000010a7983 */ /* 0x002ea80000300800 */
[----:B------:R-:W3:Y:S01]  /*73540*/  LDL.LU R28, [R1+0x293c] ;  /* 0x00293c00011c7983 */ /* 0x000ee20000300800 */
[----:B------:R-:W1:Y:S03]  /*73550*/  S2R R21, SR_CTAID.X ;  /* 0x0000000000157919 */ /* 0x000e660000002500 */
[----:B--2---:R-:W-:Y:S04]  /*73560*/  STG.E.U8 desc[UR10][R12.64], R10 ;  /* 0x0000000a0c007986 */ /* 0x004fe8000c10110a */
[----:B------:R2:W-:Y:S04]  /*73570*/  STG.E.U8 desc[UR10][R4.64], R29 ;  /* 0x0000001d04007986 */ /* 0x0005e8000c10110a */
[----:B--2---:R-:W3:Y:S01]  /*73580*/  LDL.LU R29, [R1+0x2938] ;  /* 0x00293800011d7983 */ /* 0x004ee20000300800 */
[----:B------:R-:W-:-:S02]  /*73590*/  FSEL R5, R7, -INF , P3 ;  /* 0xff80000007057808 */ /* 0x000fc40001800000 */
[----:B------:R-:W-:Y:S02]  /*735a0*/  FSEL R7, R17, -INF , P2 ;  /* 0xff80000011077808 */ /* 0x000fe40001000000 */
[----:B------:R-:W2:Y:S01]  /*735b0*/  S2R R17, SR_TID.X ;  /* 0x0000000000117919 */ /* 0x000ea20000002100 */
[----:B-1----:R-:W-:Y:S01]  /*735c0*/  IMAD.SHL.U32 R21, R21, 0x20, RZ ;  /* 0x0000002015157824 */ /* 0x002fe200078e00ff */
[----:B------:R-:W-:Y:S01]  /*735d0*/  FSEL R4, R26, -INF , P1 ;  /* 0xff8000001a047808 */ /* 0x000fe20000800000 */
[----:B----4-:R-:W-:Y:S01]  /*735e0*/  FFMA R5, R5, 0.69314718246459960938, R18 ;  /* 0x3f31721805057823 */ /* 0x010fe20000000012 */
[----:B------:R-:W-:Y:S01]  /*735f0*/  FFMA R6, R6, 0.69314718246459960938, R14 ;  /* 0x3f31721806067823 */ /* 0x000fe2000000000e */
[----:B------:R-:W-:Y:S02]  /*73600*/  FFMA R7, R7, 0.69314718246459960938, R25 ;  /* 0x3f31721807077823 */ /* 0x000fe40000000019 */
[----:B------:R-:W-:Y:S01]  /*73610*/  FFMA R4, R4, 0.69314718246459960938, R22 ;  /* 0x3f31721804047823 */ /* 0x000fe20000000016 */
[----:B------:R-:W-:Y:S01]  /*73620*/  UIMAD UR4, UR8, UR4, URZ ;  /* 0x00000004080472a4 */ /* 0x000fe2000f8e023f */
[----:B--2---:R-:W-:-:S02]  /*73630*/  LOP3.LUT R21, R21, 0x1f, R17, 0xf8, !PT ;  /* 0x0000001f15157812 */ /* 0x004fc400078ef811 */
[----:B------:R-:W-:-:S05]  /*73640*/  LOP3.LUT R17, R17, 0x1c, RZ, 0xc0, !PT ;  /* 0x0000001c11117812 */ /* 0x000fca00078ec0ff */
[----:B------:R-:W-:Y:S01]  /*73650*/  IMAD.SHL.U32 R17, R17, 0x4, RZ ;  /* 0x0000000411117824 */ /* 0x000fe200078e00ff */
[----:B------:R-:W-:Y:S01]  /*73660*/  USHF.L.U32 UR6, UR4, 0x2, URZ ;  /* 0x0000000204067899 */ /* 0x000fe2000800063f */
[C---:B------:R-:W-:Y:S01]  /*73670*/  IMAD.SHL.U32 R11, R21.reuse, 0x4, RZ ;  /* 0x00000004150b7824 */ /* 0x040fe200078e00ff */
[----:B------:R-:W-:Y:S01]  /*73680*/  UIMAD.WIDE UR4, UR4, 0x4, URZ ;  /* 0x00000004040478a5 */ /* 0x000fe2000f8e023f */
[----:B------:R-:W-:-:S03]  /*73690*/  IMAD.HI R0, R21, 0x4, RZ ;  /* 0x0000000415007827 */ /* 0x000fc600078e02ff */
[----:B0-----:R-:W-:-:S04]  /*736a0*/  IADD3 R8, P1, P2, R11, UR6, R8 ;  /* 0x000000060b087c10 */ /* 0x001fc8000fa3e008 */
[----:B------:R-:W-:Y:S01]  /*736b0*/  IADD3.X R9, R0, UR5, R9, P1, P2 ;  /* 0x0000000500097c10 */ /* 0x000fe20008fe4409 */
[----:B---3--:R0:W-:Y:S01]  /*736c0*/  STG.E.U8 desc[UR10][R28.64], R3 ;  /* 0x000000031c007986 */ /* 0x0081e2000c10110a */
[----:B------:R-:W-:Y:S06]  /*736d0*/  BAR.SYNC.DEFER_BLOCKING 0x0 ;  /* 0x0000000000007b1d */ /* 0x000fec0000010000 */
[----:B------:R0:W-:Y:S02]  /*736e0*/  STS.128 [R17+UR7], R4 ;  /* 0x0000000411007988 */ /* 0x0001e40008000c07 */
[----:B------:R-:W-:Y:S06]  /*736f0*/  BAR.SYNC.DEFER_BLOCKING 0x0 ;  /* 0x0000000000007b1d */ /* 0x000fec0000010000 */
[----:B------:R-:W-:Y:S05]  /*73700*/  @P0 EXIT ;  /* 0x000000000000094d */ /* 0x000fea0003800000 */
[----:B0-----:R-:W2:Y:S04]  /*73710*/  LDL.LU R17, [R1+0x360] ;  /* 0x0003600001117983 */ /* 0x001ea80000300800 */
[----:B--2---:R-:W0:Y:S04]  /*73720*/  LDS R3, [R17] ;  /* 0x0000000011037984 */ /* 0x004e280000000800 */
[----:B0-----:R-:W-:Y:S01]  /*73730*/  STG.E desc[UR10][R8.64], R3 ;  /* 0x0000000308007986 */ /* 0x001fe2000c10190a */
[----:B------:R-:W-:Y:S05]  /*73740*/  EXIT ;  /* 0x000000000000794d */ /* 0x000fea0003800000 */
.L_x_2:
[----:B------:R-:W-:-:S00]  /*73750*/  BRA `(.L_x_2) ;  /* 0xfffffffc00fc7947 */ /* 0x000fc0000383ffff */
[----:B------:R-:W-:-:S00]  /*73760*/  NOP ;  /* 0x0000000000007918 */ /* 0x000fc00000000000 */
        /* <DEDUP_REMOVED lines=9> */
.L_x_3:


//--------------------- .nv.global.init           --------------------------
	.section	.nv.global.init,"aw",@progbits
.nv.global.init:
	.type		_$_str,@object
	.size		_$_str,(.L_0 - _$_str)
_$_str:
        /*0000*/ 	.byte	0x5f, 0x5f, 0x43, 0x55, 0x44, 0x41, 0x5f, 0x46, 0x54, 0x5a, 0x00
.L_0:


//--------------------- .nv.shared.attn_fwd       --------------------------
	.section	.nv.shared.attn_fwd,"aw",@nobits
	.sectionflags	@""
	.align	16
	.zero		1024


//--------------------- .nv.shared.reserved.0     --------------------------
	.section	.nv.shared.reserved.0,"aw",@nobits
	.weak		__nv_reservedSMEM_offset_0_alias
	.size		__nv_reservedSMEM_offset_0_alias, 0, 0
	.other		__nv_reservedSMEM_offset_0_alias,@"STO_CUDA_RESERVED_SHARED STV_DEFAULT"
__nv_reservedSMEM_offset_0_alias:
	.zero		0


//--------------------- .nv.constant0.attn_fwd    --------------------------
	.section	.nv.constant0.attn_fwd,"a",@progbits
	.sectionflags	@""
	.align	4
.nv.constant0.attn_fwd:
	.zero		664


//--------------------- SYMBOLS --------------------------

	.type		.nv.reservedSmem.offset0,@object
	.size		.nv.reservedSmem.offset0,0x4
